	.target	sm_90a

	.elftype	@"ET_EXEC"


//--------------------- .note.nv.tkinfo           --------------------------
	.section	.note.nv.tkinfo,"",@"SHT_NOTE"
	.sectionflags	@"SHF_NOTE_NV_TKINFO"
	.tkinfo
        /*0018*/ 	.word	0x00000002
        /*0030*/ 	.string	""
        /*0030*/ 	.string	"ptxas"
        /*0030*/ 	.string	"Cuda compilation tools, release 13.0, V13.0.88"
        /*0030*/ 	.string	"Build cuda_13.0.r13.0/compiler.36424714_0"
        /*0030*/ 	.string	"-v  -suppress-debug-info  -lineinfo  -arch sm_90a "



//--------------------- .note.nv.cuinfo           --------------------------
	.section	.note.nv.cuinfo,"",@"SHT_NOTE"
	.sectionflags	@"SHF_NOTE_NV_CUINFO"
        /*0018*/ 	.short	0x0002
        /*001a*/ 	.short	0x005a
        /*001c*/ 	.short	0x0082
	.zero		2


//--------------------- .nv.info                  --------------------------
	.section	.nv.info,"",@"SHT_CUDA_INFO"
	.align	4


	//----- nvinfo : EIATTR_REGCOUNT
	.align		4
        /*0000*/ 	.byte	0x04, 0x2f
        /*0002*/ 	.short	(.L_1 - .L_0)
	.align		4
.L_0:
        /*0004*/ 	.word	index@(matmul_kernel)
        /*0008*/ 	.word	0x000000ff


	//----- nvinfo : EIATTR_FRAME_SIZE
	.align		4
.L_1:
        /*000c*/ 	.byte	0x04, 0x11
        /*000e*/ 	.short	(.L_3 - .L_2)
	.align		4
.L_2:
        /*0010*/ 	.word	index@(matmul_kernel)
        /*0014*/ 	.word	0x000013b8


	//----- nvinfo : EIATTR_MIN_STACK_SIZE
	.align		4
.L_3:
        /*0018*/ 	.byte	0x04, 0x12
        /*001a*/ 	.short	(.L_5 - .L_4)
	.align		4
.L_4:
        /*001c*/ 	.word	index@(matmul_kernel)
        /*0020*/ 	.word	0x000013b8
.L_5:


//--------------------- .nv.compat                --------------------------
	.section	.nv.compat,"",@"SHT_CUDA_COMPAT_INFO"
	.align	4
        /*0000*/ 	.byte	0x02, 0x09, 0x01, 0x00, 0x02, 0x02, 0x04, 0x00, 0x02, 0x05, 0x05, 0x00, 0x03, 0x07, 0x01, 0x01
        /*0010*/ 	.byte	0x02, 0x03, 0x00, 0x00, 0x02, 0x06, 0x01, 0x00, 0x04, 0x0b, 0x08, 0x00, 0x00, 0x00, 0x00, 0x00
        /*0020*/ 	.byte	0x00, 0x00, 0x00, 0x00


//--------------------- .nv.info.matmul_kernel    --------------------------
	.section	.nv.info.matmul_kernel,"",@"SHT_CUDA_INFO"
	.sectionflags	@""
	.align	4


	//----- nvinfo : EIATTR_CUDA_API_VERSION
	.align		4
        /*0000*/ 	.byte	0x04, 0x37
        /*0002*/ 	.short	(.L_7 - .L_6)
.L_6:
        /*0004*/ 	.word	0x00000082


	//----- nvinfo : EIATTR_KPARAM_INFO
	.align		4
.L_7:
        /*0008*/ 	.byte	0x04, 0x17
        /*000a*/ 	.short	(.L_9 - .L_8)
.L_8:
        /*000c*/ 	.word	0x00000000
        /*0010*/ 	.short	0x000d
        /*0012*/ 	.short	0x0048
        /*0014*/ 	.byte	0x00, 0xf4, 0x21, 0x00


	//----- nvinfo : EIATTR_KPARAM_INFO
	.align		4
.L_9:
        /*0018*/ 	.byte	0x04, 0x17
        /*001a*/ 	.short	(.L_11 - .L_10)
.L_10:
        /*001c*/ 	.word	0x00000000
        /*0020*/ 	.short	0x000c
        /*0022*/ 	.short	0x0040
        /*0024*/ 	.byte	0x00, 0xf4, 0x21, 0x00


	//----- nvinfo : EIATTR_KPARAM_INFO
	.align		4
.L_11:
        /*0028*/ 	.byte	0x04, 0x17
        /*002a*/ 	.short	(.L_13 - .L_12)
.L_12:
        /*002c*/ 	.word	0x00000000
        /*0030*/ 	.short	0x000b
        /*0032*/ 	.short	0x0038
        /*0034*/ 	.byte	0x00, 0xf0, 0x11, 0x00


	//----- nvinfo : EIATTR_KPARAM_INFO
	.align		4
.L_13:
        /*0038*/ 	.byte	0x04, 0x17
        /*003a*/ 	.short	(.L_15 - .L_14)
.L_14:
        /*003c*/ 	.word	0x00000000
        /*0040*/ 	.short	0x000a
        /*0042*/ 	.short	0x0034
        /*0044*/ 	.byte	0x00, 0xf0, 0x11, 0x00


	//----- nvinfo : EIATTR_KPARAM_INFO
	.align		4
.L_15:
        /*0048*/ 	.byte	0x04, 0x17
        /*004a*/ 	.short	(.L_17 - .L_16)
.L_16:
        /*004c*/ 	.word	0x00000000
        /*0050*/ 	.short	0x0009
        /*0052*/ 	.short	0x0030
        /*0054*/ 	.byte	0x00, 0xf0, 0x11, 0x00


	//----- nvinfo : EIATTR_KPARAM_INFO
	.align		4
.L_17:
        /*0058*/ 	.byte	0x04, 0x17
        /*005a*/ 	.short	(.L_19 - .L_18)
.L_18:
        /*005c*/ 	.word	0x00000000
        /*0060*/ 	.short	0x0008
        /*0062*/ 	.short	0x002c
        /*0064*/ 	.byte	0x00, 0xf0, 0x11, 0x00


	//----- nvinfo : EIATTR_KPARAM_INFO
	.align		4
.L_19:
        /*0068*/ 	.byte	0x04, 0x17
        /*006a*/ 	.short	(.L_21 - .L_20)
.L_20:
        /*006c*/ 	.word	0x00000000
        /*0070*/ 	.short	0x0007
        /*0072*/ 	.short	0x0028
        /*0074*/ 	.byte	0x00, 0xf0, 0x11, 0x00


	//----- nvinfo : EIATTR_KPARAM_INFO
	.align		4
.L_21:
        /*0078*/ 	.byte	0x04, 0x17
        /*007a*/ 	.short	(.L_23 - .L_22)
.L_22:
        /*007c*/ 	.word	0x00000000
        /*0080*/ 	.short	0x0006
        /*0082*/ 	.short	0x0024
        /*0084*/ 	.byte	0x00, 0xf0, 0x11, 0x00


	//----- nvinfo : EIATTR_KPARAM_INFO
	.align		4
.L_23:
        /*0088*/ 	.byte	0x04, 0x17
        /*008a*/ 	.short	(.L_25 - .L_24)
.L_24:
        /*008c*/ 	.word	0x00000000
        /*0090*/ 	.short	0x0005
        /*0092*/ 	.short	0x0020
        /*0094*/ 	.byte	0x00, 0xf0, 0x11, 0x00


	//----- nvinfo : EIATTR_KPARAM_INFO
	.align		4
.L_25:
        /*0098*/ 	.byte	0x04, 0x17
        /*009a*/ 	.short	(.L_27 - .L_26)
.L_26:
        /*009c*/ 	.word	0x00000000
        /*00a0*/ 	.short	0x0004
        /*00a2*/ 	.short	0x001c
        /*00a4*/ 	.byte	0x00, 0xf0, 0x11, 0x00


	//----- nvinfo : EIATTR_KPARAM_INFO
	.align		4
.L_27:
        /*00a8*/ 	.byte	0x04, 0x17
        /*00aa*/ 	.short	(.L_29 - .L_28)
.L_28:
        /*00ac*/ 	.word	0x00000000
        /*00b0*/ 	.short	0x0003
        /*00b2*/ 	.short	0x0018
        /*00b4*/ 	.byte	0x00, 0xf0, 0x11, 0x00


	//----- nvinfo : EIATTR_KPARAM_INFO
	.align		4
.L_29:
        /*00b8*/ 	.byte	0x04, 0x17
        /*00ba*/ 	.short	(.L_31 - .L_30)
.L_30:
        /*00bc*/ 	.word	0x00000000
        /*00c0*/ 	.short	0x0002
        /*00c2*/ 	.short	0x0010
        /*00c4*/ 	.byte	0x00, 0xf4, 0x21, 0x00


	//----- nvinfo : EIATTR_KPARAM_INFO
	.align		4
.L_31:
        /*00c8*/ 	.byte	0x04, 0x17
        /*00ca*/ 	.short	(.L_33 - .L_32)
.L_32:
        /*00cc*/ 	.word	0x00000000
        /*00d0*/ 	.short	0x0001
        /*00d2*/ 	.short	0x0008
        /*00d4*/ 	.byte	0x00, 0xf4, 0x21, 0x00


	//----- nvinfo : EIATTR_KPARAM_INFO
	.align		4
.L_33:
        /*00d8*/ 	.byte	0x04, 0x17
        /*00da*/ 	.short	(.L_35 - .L_34)
.L_34:
        /*00dc*/ 	.word	0x00000000
        /*00e0*/ 	.short	0x0000
        /*00e2*/ 	.short	0x0000
        /*00e4*/ 	.byte	0x00, 0xf4, 0x21, 0x00


	//----- nvinfo : EIATTR_SPARSE_MMA_MASK
	.align		4
.L_35:
        /*00e8*/ 	.byte	0x03, 0x50
        /*00ea*/ 	.short	0x0000


	//----- nvinfo : EIATTR_MAXREG_COUNT
	.align		4
        /*00ec*/ 	.byte	0x03, 0x1b
        /*00ee*/ 	.short	0x00ff


	//----- nvinfo : EIATTR_NUM_BARRIERS
	.align		4
        /*00f0*/ 	.byte	0x02, 0x4c
        /*00f2*/ 	.byte	0x01
	.zero		1


	//----- nvinfo : EIATTR_ANNOTATIONS
	.align		4
        /*00f4*/ 	.byte	0x04, 0x55
        /*00f6*/ 	.short	(.L_37 - .L_36)


	//   ....[0]....
.L_36:
        /*00f8*/ 	.word	0x00000001
        /*00fc*/ 	.byte	0x20, 0x05, 0x00, 0x00, 0x01, 0x00, 0x00, 0x00, 0x50, 0x05, 0x00, 0x00, 0x01, 0x00, 0x00, 0x00
        /* <DEDUP_REMOVED lines=3745> */
        /*eb1c*/ 	.byte	0xd0, 0x66, 0x05, 0x00, 0x01, 0x00, 0x00, 0x00, 0x00, 0x67, 0x05, 0x00


	//----- nvinfo : EIATTR_MERCURY_ISA_VERSION
	.align		4
.L_37:
        /*eb28*/ 	.byte	0x03, 0x5f
        /*eb2a*/ 	.short	0x0101


	//----- nvinfo : EIATTR_EXIT_INSTR_OFFSETS
	.align		4
        /*eb2c*/ 	.byte	0x04, 0x1c
        /*eb2e*/ 	.short	(.L_39 - .L_38)


	//   ....[0]....
.L_38:
        /*eb30*/ 	.word	0x00057370


	//   ....[1]....
        /*eb34*/ 	.word	0x00057390


	//----- nvinfo : EIATTR_REQNTID
	.align		4
.L_39:
        /*eb38*/ 	.byte	0x04, 0x10
        /*eb3a*/ 	.short	(.L_41 - .L_40)
.L_40:
        /*eb3c*/ 	.word	0x00000080
        /*eb40*/ 	.word	0x00000001
        /*eb44*/ 	.word	0x00000001


	//----- nvinfo : EIATTR_CBANK_PARAM_SIZE
	.align		4
.L_41:
        /*eb48*/ 	.byte	0x03, 0x19
        /*eb4a*/ 	.short	0x0050


	//----- nvinfo : EIATTR_PARAM_CBANK
	.align		4
        /*eb4c*/ 	.byte	0x04, 0x0a
        /*eb4e*/ 	.short	(.L_43 - .L_42)
	.align		4
.L_42:
        /*eb50*/ 	.word	index@(.nv.constant0.matmul_kernel)
        /*eb54*/ 	.short	0x0210
        /*eb56*/ 	.short	0x0050


	//----- nvinfo : EIATTR_SW_WAR
	.align		4
.L_43:
        /*eb58*/ 	.byte	0x04, 0x36
        /*eb5a*/ 	.short	(.L_45 - .L_44)
.L_44:
        /*eb5c*/ 	.word	0x00000008
.L_45:


//--------------------- .nv.callgraph             --------------------------
	.section	.nv.callgraph,"",@"SHT_CUDA_CALLGRAPH"
	.align	4
	.sectionentsize	8
	.align		4
        /*0000*/ 	.word	0x00000000
	.align		4
        /*0004*/ 	.word	0xffffffff
	.align		4
        /*0008*/ 	.word	0x00000000
	.align		4
        /*000c*/ 	.word	0xfffffffe
	.align		4
        /*0010*/ 	.word	0x00000000
	.align		4
        /*0014*/ 	.word	0xfffffffd
	.align		4
        /*0018*/ 	.word	0x00000000
	.align		4
        /*001c*/ 	.word	0xfffffffc


//--------------------- .text.matmul_kernel       --------------------------
	.section	.text.matmul_kernel,"ax",@progbits
	.align	128
        .global         matmul_kernel
        .type           matmul_kernel,@function
        .size           matmul_kernel,(.L_x_4 - matmul_kernel)
        .other          matmul_kernel,@"STO_CUDA_ENTRY STV_DEFAULT"
matmul_kernel:
.text.matmul_kernel:
[----:B------:R-:W0:Y:S08]  /*0000*/  LDC R1, c[0x0][0x28] ;  /* 0x00000a00ff017b82 */ /* 0x000e300000000800 */
[----:B------:R-:W1:Y:S01]  /*0010*/  LDC.64 R124, c[0x0][0x228] ;  /* 0x00008a00ff7c7b82 */ /* 0x000e620000000a00 */
[----:B------:R-:W2:Y:S01]  /*0020*/  S2R R5, SR_CTAID.X ;  /* 0x0000000000057919 */ /* 0x000ea20000002500 */
[----:B0-----:R-:W-:Y:S01]  /*0030*/  VIADD R1, R1, 0xffffec48 ;  /* 0xffffec4801017836 */ /* 0x001fe20000000000 */
[----:B------:R-:W-:Y:S01]  /*0040*/  UMOV UR4, 0x400 ;  /* 0x0000040000047882 */ /* 0x000fe20000000000 */
[----:B------:R-:W-:Y:S01]  /*0050*/  ULDC.64 UR32, c[0x0][0x208] ;  /* 0x0000820000207ab9 */ /* 0x000fe20000000a00 */
[----:B------:R-:W0:Y:S03]  /*0060*/  S2R R12, SR_TID.X ;  /* 0x00000000000c7919 */ /* 0x000e260000002100 */
[----:B------:R-:W3:Y:S01]  /*0070*/  S2UR UR5, SR_CgaCtaId ;  /* 0x00000000000579c3 */ /* 0x000ee20000008800 */
[----:B-1----:R-:W-:-:S05]  /*0080*/  VIADD R0, R125, 0x1ff ;  /* 0x000001ff7d007836 */ /* 0x002fca0000000000 */
[----:B------:R-:W-:Y:S01]  /*0090*/  SHF.R.S32.HI R3, RZ, 0x1f, R0 ;  /* 0x0000001fff037819 */ /* 0x000fe20000011400 */
[----:B---3--:R-:W-:-:S03]  /*00a0*/  ULEA UR4, UR5, UR4, 0x18 ;  /* 0x0000000405047291 */ /* 0x008fc6000f8ec03f */
[----:B------:R-:W-:Y:S02]  /*00b0*/  LEA.HI R3, R3, R0, RZ, 0x9 ;  /* 0x0000000003037211 */ /* 0x000fe400078f48ff */
[----:B--2---:R-:W-:Y:S02]  /*00c0*/  IABS R8, R5 ;  /* 0x0000000500087213 */ /* 0x004fe40000000000 */
[----:B------:R-:W-:Y:S02]  /*00d0*/  SHF.R.S32.HI R3, RZ, 0x9, R3 ;  /* 0x00000009ff037819 */ /* 0x000fe40000011403 */
[----:B0-----:R-:W-:-:S03]  /*00e0*/  LOP3.LUT R232, R12, 0x7f, RZ, 0xc0, !PT ;  /* 0x0000007f0ce87812 */ /* 0x001fc600078ec0ff */
[----:B------:R-:W-:-:S05]  /*00f0*/  IMAD.SHL.U32 R4, R3, 0x8, RZ ;  /* 0x0000000803047824 */ /* 0x000fca00078e00ff */
[-C--:B------:R-:W-:Y:S02]  /*0100*/  IABS R7, R4.reuse ;  /* 0x0000000400077213 */ /* 0x080fe40000000000 */
[----:B------:R-:W-:Y:S02]  /*0110*/  IABS R10, R4 ;  /* 0x00000004000a7213 */ /* 0x000fe40000000000 */
[----:B------:R-:W0:Y:S08]  /*0120*/  I2F.RP R0, R7 ;  /* 0x0000000700007306 */ /* 0x000e300000209400 */
[----:B0-----:R-:W0:Y:S02]  /*0130*/  MUFU.RCP R0, R0 ;  /* 0x0000000000007308 */ /* 0x001e240000001000 */
[----:B0-----:R-:W-:-:S02]  /*0140*/  VIADD R2, R0, 0xffffffe ;  /* 0x0ffffffe00027836 */ /* 0x001fc40000000000 */
[----:B------:R-:W-:-:S04]  /*0150*/  IMAD.MOV R0, RZ, RZ, -R10 ;  /* 0x000000ffff007224 */ /* 0x000fc800078e0a0a */
[----:B------:R0:W1:Y:S02]  /*0160*/  F2I.FTZ.U32.TRUNC.NTZ R3, R2 ;  /* 0x0000000200037305 */ /* 0x000064000021f000 */
[----:B0-----:R-:W-:Y:S02]  /*0170*/  IMAD.MOV.U32 R2, RZ, RZ, RZ ;  /* 0x000000ffff027224 */ /* 0x001fe400078e00ff */
[----:B-1----:R-:W-:-:S04]  /*0180*/  IMAD.MOV R6, RZ, RZ, -R3 ;  /* 0x000000ffff067224 */ /* 0x002fc800078e0a03 */
[----:B------:R-:W-:Y:S02]  /*0190*/  IMAD R9, R6, R7, RZ ;  /* 0x0000000706097224 */ /* 0x000fe400078e02ff */
[----:B------:R-:W-:Y:S02]  /*01a0*/  IMAD.MOV.U32 R6, RZ, RZ, R8 ;  /* 0x000000ffff067224 */ /* 0x000fe400078e0008 */
[----:B------:R-:W-:-:S06]  /*01b0*/  IMAD.HI.U32 R3, R3, R9, R2 ;  /* 0x0000000903037227 */ /* 0x000fcc00078e0002 */
[----:B------:R-:W-:-:S04]  /*01c0*/  IMAD.HI.U32 R3, R3, R6, RZ ;  /* 0x0000000603037227 */ /* 0x000fc800078e00ff */
[----:B------:R-:W-:-:S05]  /*01d0*/  IMAD R0, R3, R0, R6 ;  /* 0x0000000003007224 */ /* 0x000fca00078e0206 */
[----:B------:R-:W-:-:S13]  /*01e0*/  ISETP.GT.U32.AND P1, PT, R7, R0, PT ;  /* 0x000000000700720c */ /* 0x000fda0003f24070 */
[----:B------:R-:W-:Y:S02]  /*01f0*/  @!P1 IMAD.IADD R0, R0, 0x1, -R7 ;  /* 0x0000000100009824 */ /* 0x000fe400078e0a07 */
[----:B------:R-:W-:Y:S01]  /*0200*/  @!P1 VIADD R3, R3, 0x1 ;  /* 0x0000000103039836 */ /* 0x000fe20000000000 */
[----:B------:R-:W-:Y:S02]  /*0210*/  ISETP.NE.AND P1, PT, R4, RZ, PT ;  /* 0x000000ff0400720c */ /* 0x000fe40003f25270 */
[----:B------:R-:W-:Y:S02]  /*0220*/  ISETP.GE.U32.AND P0, PT, R0, R7, PT ;  /* 0x000000070000720c */ /* 0x000fe40003f06070 */
[----:B------:R-:W-:-:S04]  /*0230*/  LOP3.LUT R0, R5, R4, RZ, 0x3c, !PT ;  /* 0x0000000405007212 */ /* 0x000fc800078e3cff */
[----:B------:R-:W-:Y:S01]  /*0240*/  ISETP.GE.AND P2, PT, R0, RZ, PT ;  /* 0x000000ff0000720c */ /* 0x000fe20003f46270 */
[----:B------:R-:W-:-:S06]  /*0250*/  VIADD R0, R124, 0x7f ;  /* 0x0000007f7c007836 */ /* 0x000fcc0000000000 */
[----:B------:R-:W-:-:S04]  /*0260*/  @P0 VIADD R3, R3, 0x1 ;  /* 0x0000000103030836 */ /* 0x000fc80000000000 */
[----:B------:R-:W-:Y:S01]  /*0270*/  IMAD.MOV.U32 R2, RZ, RZ, R3 ;  /* 0x000000ffff027224 */ /* 0x000fe200078e0003 */
[----:B------:R-:W-:-:S03]  /*0280*/  SHF.R.S32.HI R3, RZ, 0x1f, R0 ;  /* 0x0000001fff037819 */ /* 0x000fc60000011400 */
[----:B------:R-:W-:Y:S01]  /*0290*/  @!P2 IMAD.MOV R2, RZ, RZ, -R2 ;  /* 0x000000ffff02a224 */ /* 0x000fe200078e0a02 */
[----:B------:R-:W-:Y:S02]  /*02a0*/  @!P1 LOP3.LUT R2, RZ, R4, RZ, 0x33, !PT ;  /* 0x00000004ff029212 */ /* 0x000fe400078e33ff */
[----:B------:R-:W-:-:S03]  /*02b0*/  LEA.HI R3, R3, R0, RZ, 0x7 ;  /* 0x0000000003037211 */ /* 0x000fc600078f38ff */
[----:B------:R-:W-:Y:S02]  /*02c0*/  IMAD.SHL.U32 R6, R2, 0x8, RZ ;  /* 0x0000000802067824 */ /* 0x000fe400078e00ff */
[----:B------:R-:W-:-:S03]  /*02d0*/  IMAD.MOV R2, RZ, RZ, -R2 ;  /* 0x000000ffff027224 */ /* 0x000fc600078e0a02 */
[----:B------:R-:W-:Y:S01]  /*02e0*/  LEA.HI.SX32 R3, R3, -R6, 0x19 ;  /* 0x8000000603037211 */ /* 0x000fe200078fcaff */
[----:B------:R-:W-:-:S03]  /*02f0*/  IMAD R4, R4, R2, R5 ;  /* 0x0000000204047224 */ /* 0x000fc600078e0205 */
[----:B------:R-:W-:Y:S02]  /*0300*/  VIMNMX R11, R3, 0x8, PT ;  /* 0x00000008030b7848 */ /* 0x000fe40003fe0100 */
[----:B------:R-:W-:Y:S02]  /*0310*/  IABS R9, R4 ;  /* 0x0000000400097213 */ /* 0x000fe40000000000 */
[----:B------:R-:W-:-:S04]  /*0320*/  IABS R7, R11 ;  /* 0x0000000b00077213 */ /* 0x000fc80000000000 */
[----:B------:R-:W0:Y:S08]  /*0330*/  I2F.RP R0, R7 ;  /* 0x0000000700007306 */ /* 0x000e300000209400 */
[----:B0-----:R-:W0:Y:S02]  /*0340*/  MUFU.RCP R0, R0 ;  /* 0x0000000000007308 */ /* 0x001e240000001000 */
[----:B0-----:R-:W-:-:S06]  /*0350*/  VIADD R3, R0, 0xffffffe ;  /* 0x0ffffffe00037836 */ /* 0x001fcc0000000000 */
[----:B------:R-:W0:Y:S02]  /*0360*/  F2I.FTZ.U32.TRUNC.NTZ R3, R3 ;  /* 0x0000000300037305 */ /* 0x000e24000021f000 */
[----:B0-----:R-:W-:-:S04]  /*0370*/  IMAD.MOV R8, RZ, RZ, -R3 ;  /* 0x000000ffff087224 */ /* 0x001fc800078e0a03 */
[----:B------:R-:W-:Y:S01]  /*0380*/  IMAD.MOV.U32 R2, RZ, RZ, R8 ;  /* 0x000000ffff027224 */ /* 0x000fe200078e0008 */
[----:B------:R-:W-:-:S03]  /*0390*/  IABS R8, R11 ;  /* 0x0000000b00087213 */ /* 0x000fc60000000000 */
[----:B------:R-:W-:Y:S02]  /*03a0*/  IMAD R5, R2, R7, RZ ;  /* 0x0000000702057224 */ /* 0x000fe400078e02ff */
[----:B------:R-:W-:Y:S02]  /*03b0*/  IMAD.MOV.U32 R2, RZ, RZ, RZ ;  /* 0x000000ffff027224 */ /* 0x000fe400078e00ff */
[----:B------:R-:W-:Y:S02]  /*03c0*/  IMAD.MOV R0, RZ, RZ, -R8 ;  /* 0x000000ffff007224 */ /* 0x000fe400078e0a08 */
        /* <DEDUP_REMOVED lines=8> */
[----:B------:R-:W-:Y:S01]  /*0450*/  LOP3.LUT R0, R4, R11, RZ, 0x3c, !PT ;  /* 0x0000000b04007212 */ /* 0x000fe200078e3cff */
[----:B------:R-:W0:Y:S03]  /*0460*/  LDC R7, c[0x0][0x230] ;  /* 0x00008c00ff077b82 */ /* 0x000e260000000800 */
[----:B------:R-:W-:-:S07]  /*0470*/  ISETP.GE.AND P2, PT, R0, RZ, PT ;  /* 0x000000ff0000720c */ /* 0x000fce0003f46270 */
[----:B------:R-:W-:-:S06]  /*0480*/  @P0 VIADD R2, R2, 0x1 ;  /* 0x0000000102020836 */ /* 0x000fcc0000000000 */
[----:B------:R-:W-:Y:S01]  /*0490*/  @!P2 IMAD.MOV R2, RZ, RZ, -R2 ;  /* 0x000000ffff02a224 */ /* 0x000fe200078e0a02 */
[----:B------:R-:W-:-:S05]  /*04a0*/  @!P1 LOP3.LUT R2, RZ, R11, RZ, 0x33, !PT ;  /* 0x0000000bff029212 */ /* 0x000fca00078e33ff */
[----:B------:R-:W-:Y:S02]  /*04b0*/  IMAD.MOV R0, RZ, RZ, -R2 ;  /* 0x000000ffff007224 */ /* 0x000fe400078e0a02 */
[----:B0-----:R-:W-:Y:S02]  /*04c0*/  VIADD R7, R7, 0x3f ;  /* 0x0000003f07077836 */ /* 0x001fe40000000000 */
[----:B------:R-:W-:-:S03]  /*04d0*/  IMAD R0, R11, R0, R4 ;  /* 0x000000000b007224 */ /* 0x000fc600078e0204 */
[----:B------:R-:W-:Y:S01]  /*04e0*/  ISETP.GT.AND P0, PT, R7, 0x3f, PT ;  /* 0x0000003f0700780c */ /* 0x000fe20003f04270 */
[----:B------:R-:W-:Y:S02]  /*04f0*/  IMAD.IADD R3, R6, 0x1, R0 ;  /* 0x0000000106037824 */ /* 0x000fe400078e0200 */
[----:B------:R-:W-:Y:S02]  /*0500*/  IMAD.SHL.U32 R0, R2, 0x200, RZ ;  /* 0x0000020002007824 */ /* 0x000fe400078e00ff */
[----:B------:R-:W-:-:S05]  /*0510*/  IMAD R16, R3, 0x80, R232 ;  /* 0x0000008003107824 */ /* 0x000fca00078e02e8 */
[----:B------:R0:W-:Y:S03]  /*0520*/  STL [R1+0x102c], R16 ;  /* 0x00102c1001007387 */ /* 0x0001e60000100800 */
[----:B------:R-:W-:Y:S05]  /*0530*/  @P0 BRA `(.L_x_0) ;  /* 0x0000001c000c0947 */ /* 0x000fea0003800000 */
[----:B------:R-:W-:Y:S01]  /*0540*/  IMAD.SHL.U32 R2, R12, 0x8, RZ ;  /* 0x000000080c027824 */ /* 0x000fe200078e00ff */
[----:B------:R1:W-:Y:S01]  /*0550*/  STL [R1+0x400], RZ ;  /* 0x000400ff01007387 */ /* 0x0003e20000100800 */
[----:B------:R-:W-:Y:S02]  /*0560*/  CS2R R24, SRZ ;  /* 0x0000000000187805 */ /* 0x000fe4000001ff00 */
[----:B------:R-:W-:Y:S02]  /*0570*/  CS2R R26, SRZ ;  /* 0x00000000001a7805 */ /* 0x000fe4000001ff00 */
[----:B------:R-:W-:Y:S01]  /*0580*/  CS2R R28, SRZ ;  /* 0x00000000001c7805 */ /* 0x000fe2000001ff00 */
[----:B------:R1:W-:Y:S01]  /*0590*/  STL [R1+0x1028], R2 ;  /* 0x0010280201007387 */ /* 0x0003e20000100800 */
[----:B------:R-:W-:Y:S02]  /*05a0*/  CS2R R30, SRZ ;  /* 0x00000000001e7805 */ /* 0x000fe4000001ff00 */
[----:B------:R-:W-:-:S02]  /*05b0*/  CS2R R32, SRZ ;  /* 0x0000000000207805 */ /* 0x000fc4000001ff00 */
[----:B------:R-:W-:Y:S01]  /*05c0*/  CS2R R34, SRZ ;  /* 0x0000000000227805 */ /* 0x000fe2000001ff00 */
[----:B------:R1:W-:Y:S01]  /*05d0*/  STL [R1+0x404], RZ ;  /* 0x000404ff01007387 */ /* 0x0003e20000100800 */
[----:B------:R-:W-:Y:S02]  /*05e0*/  CS2R R36, SRZ ;  /* 0x0000000000247805 */ /* 0x000fe4000001ff00 */
[----:B------:R-:W-:Y:S02]  /*05f0*/  CS2R R38, SRZ ;  /* 0x0000000000267805 */ /* 0x000fe4000001ff00 */
[----:B------:R-:W-:Y:S01]  /*0600*/  CS2R R40, SRZ ;  /* 0x0000000000287805 */ /* 0x000fe2000001ff00 */
[----:B------:R1:W-:Y:S01]  /*0610*/  STL [R1+0x408], RZ ;  /* 0x000408ff01007387 */ /* 0x0003e20000100800 */
        /* <DEDUP_REMOVED lines=72> */
[----:B------:R-:W-:-:S03]  /*0aa0*/  CS2R R150, SRZ ;  /* 0x0000000000967805 */ /* 0x000fc6000001ff00 */
[----:B------:R1:W-:Y:S04]  /*0ab0*/  STL [R1+0x454], RZ ;  /* 0x000454ff01007387 */ /* 0x0003e80000100800 */
        /* <DEDUP_REMOVED lines=234> */
[----:B------:R1:W-:Y:S04]  /*1960*/  STL [R1], RZ ;  /* 0x000000ff01007387 */ /* 0x0003e80000100800 */
        /* <DEDUP_REMOVED lines=126> */
[----:B------:R1:W-:Y:S01]  /*2150*/  STL [R1+0x1fc], RZ ;  /* 0x0001fcff01007387 */ /* 0x0003e20000100800 */
[----:B------:R-:W-:Y:S05]  /*2160*/  BRA `(.L_x_1) ;  /* 0x0000029400dc7947 */ /* 0x000fea0003800000 */
.L_x_0:
[----:B------:R-:W-:Y:S01]  /*2170*/  IABS R11, R124 ;  /* 0x0000007c000b7213 */ /* 0x000fe20000000000 */
[----:B------:R-:W1:Y:S01]  /*2180*/  S2R R232, SR_TID.X ;  /* 0x0000000000e87919 */ /* 0x000e620000002100 */
[----:B------:R-:W-:Y:S01]  /*2190*/  IABS R3, R125 ;  /* 0x0000007d00037213 */ /* 0x000fe20000000000 */
[----:B------:R-:W-:Y:S01]  /*21a0*/  ULDC UR34, c[0x0][0x23c] ;  /* 0x00008f0000227ab9 */ /* 0x000fe20000000800 */
[----:B------:R-:W2:Y:S01]  /*21b0*/  I2F.RP R2, R11 ;  /* 0x0000000b00027306 */ /* 0x000ea20000209400 */
[----:B------:R-:W-:Y:S01]  /*21c0*/  STL [R1+0x106c], R125 ;  /* 0x00106c7d01007387 */ /* 0x000fe20000100800 */
[----:B------:R-:W-:Y:S01]  /*21d0*/  ISETP.GE.AND P4, PT, R16, RZ, PT ;  /* 0x000000ff1000720c */ /* 0x000fe20003f86270 */
[----:B------:R-:W-:Y:S01]  /*21e0*/  ULDC.64 UR6, c[0x0][0x218] ;  /* 0x0000860000067ab9 */ /* 0x000fe20000000a00 */
[----:B------:R-:W-:Y:S01]  /*21f0*/  ISETP.NE.AND P6, PT, R124, RZ, PT ;  /* 0x000000ff7c00720c */ /* 0x000fe20003fc5270 */
[----:B------:R3:W-:Y:S01]  /*2200*/  STL [R1+0x1030], R0 ;  /* 0x0010300001007387 */ /* 0x0007e20000100800 */
[----:B------:R-:W-:Y:S01]  /*2210*/  ULDC UR5, c[0x0][0x234] ;  /* 0x00008d0000057ab9 */ /* 0x000fe20000000800 */
[----:B------:R-:W-:Y:S01]  /*2220*/  ULDC.64 UR8, c[0x0][0x210] ;  /* 0x0000840000087ab9 */ /* 0x000fe20000000a00 */
[----:B------:R-:W4:Y:S08]  /*2230*/  I2F.RP R6, R3 ;  /* 0x0000000300067306 */ /* 0x000f300000209400 */
[----:B--2---:R-:W2:Y:S08]  /*2240*/  MUFU.RCP R2, R2 ;  /* 0x0000000200027308 */ /* 0x004eb00000001000 */
[----:B----4-:R-:W4:Y:S01]  /*2250*/  MUFU.RCP R6, R6 ;  /* 0x0000000600067308 */ /* 0x010f220000001000 */
[----:B--2---:R-:W-:Y:S01]  /*2260*/  VIADD R4, R2, 0xffffffe ;  /* 0x0ffffffe02047836 */ /* 0x004fe20000000000 */
[----:B------:R-:W-:-:S06]  /*2270*/  IABS R2, R16 ;  /* 0x0000001000027213 */ /* 0x000fcc0000000000 */
[----:B------:R2:W0:Y:S01]  /*2280*/  F2I.FTZ.U32.TRUNC.NTZ R5, R4 ;  /* 0x0000000400057305 */ /* 0x000422000021f000 */
[----:B----4-:R-:W-:Y:S01]  /*2290*/  VIADD R8, R6, 0xffffffe ;  /* 0x0ffffffe06087836 */ /* 0x010fe20000000000 */
[----:B-1----:R-:W-:-:S06]  /*22a0*/  LEA.HI R6, R232, R0, RZ, 0x1a ;  /* 0x00000000e8067211 */ /* 0x002fcc00078fd0ff */
[----:B------:R1:W4:Y:S01]  /*22b0*/  F2I.FTZ.U32.TRUNC.NTZ R9, R8 ;  /* 0x0000000800097305 */ /* 0x000322000021f000 */
[----:B--2---:R-:W-:Y:S02]  /*22c0*/  IMAD.MOV.U32 R4, RZ, RZ, RZ ;  /* 0x000000ffff047224 */ /* 0x004fe400078e00ff */
[C---:B------:R-:W-:Y:S02]  /*22d0*/  VIADD R14, R6.reuse, 0x1fe ;  /* 0x000001fe060e7836 */ /* 0x040fe40000000000 */
[----:B------:R-:W-:Y:S02]  /*22e0*/  VIADD R243, R6, 0x1e ;  /* 0x0000001e06f37836 */ /* 0x000fe40000000000 */
[----:B0-----:R-:W-:Y:S01]  /*22f0*/  IMAD.MOV R10, RZ, RZ, -R5 ;  /* 0x000000ffff0a7224 */ /* 0x001fe200078e0a05 */
[----:B------:R-:W-:Y:S02]  /*2300*/  ISETP.GE.AND P1, PT, R14, RZ, PT ;  /* 0x000000ff0e00720c */ /* 0x000fe40003f26270 */
[----:B-1----:R-:W-:Y:S01]  /*2310*/  SHF.R.U32.HI R8, RZ, 0x6, R232 ;  /* 0x00000006ff087819 */ /* 0x002fe200000116e8 */
[----:B------:R-:W-:-:S04]  /*2320*/  IMAD R13, R10, R11, RZ ;  /* 0x0000000b0a0d7224 */ /* 0x000fc800078e02ff */
[----:B------:R-:W-:-:S04]  /*2330*/  IMAD.HI.U32 R5, R5, R13, R4 ;  /* 0x0000000d05057227 */ /* 0x000fc800078e0004 */
[----:B----4-:R-:W-:Y:S02]  /*2340*/  IMAD.MOV R10, RZ, RZ, -R9 ;  /* 0x000000ffff0a7224 */ /* 0x010fe400078e0a09 */
[----:B------:R-:W-:-:S04]  /*2350*/  IMAD.HI.U32 R5, R5, R2, RZ ;  /* 0x0000000205057227 */ /* 0x000fc800078e00ff */
[----:B------:R-:W-:Y:S02]  /*2360*/  IMAD.MOV R5, RZ, RZ, -R5 ;  /* 0x000000ffff057224 */ /* 0x000fe400078e0a05 */
[----:B------:R-:W-:Y:S01]  /*2370*/  IMAD R13, R10, R3, RZ ;  /* 0x000000030a0d7224 */ /* 0x000fe200078e02ff */
[----:B------:R-:W-:Y:S01]  /*2380*/  IABS R10, R14 ;  /* 0x0000000e000a7213 */ /* 0x000fe20000000000 */
[----:B------:R-:W-:Y:S01]  /*2390*/  IMAD R4, R11, R5, R2 ;  /* 0x000000050b047224 */ /* 0x000fe200078e0202 */
[----:B------:R-:W-:Y:S01]  /*23a0*/  SGXT.U32 R5, R8, 0x1 ;  /* 0x000000010805781a */ /* 0x000fe20000000000 */
[----:B------:R-:W-:-:S03]  /*23b0*/  IMAD.MOV.U32 R8, RZ, RZ, RZ ;  /* 0x000000ffff087224 */ /* 0x000fc600078e00ff */
[----:B------:R-:W-:Y:S01]  /*23c0*/  ISETP.GT.U32.AND P0, PT, R11, R4, PT ;  /* 0x000000040b00720c */ /* 0x000fe20003f04070 */
[----:B------:R-:W-:Y:S01]  /*23d0*/  IMAD.HI.U32 R2, R9, R13, R8 ;  /* 0x0000000d09027227 */ /* 0x000fe200078e0008 */
[----:B------:R-:W-:-:S03]  /*23e0*/  LOP3.LUT R5, R0, R5, RZ, 0xfc, !PT ;  /* 0x0000000500057212 */ /* 0x000fc600078efcff */
[----:B------:R-:W-:Y:S01]  /*23f0*/  IMAD.MOV.U32 R9, RZ, RZ, R10 ;  /* 0x000000ffff097224 */ /* 0x000fe200078e000a */
[C---:B------:R-:W-:Y:S02]  /*2400*/  LOP3.LUT R13, R5.reuse, 0x1fc, RZ, 0xfc, !PT ;  /* 0x000001fc050d7812 */ /* 0x040fe400078efcff */
[----:B------:R-:W-:Y:S01]  /*2410*/  SHF.R.S32.HI R10, RZ, 0x1f, R7 ;  /* 0x0000001fff0a7819 */ /* 0x000fe20000011407 */
[----:B------:R-:W-:Y:S01]  /*2420*/  IMAD.HI.U32 R8, R2, R9, RZ ;  /* 0x0000000902087227 */ /* 0x000fe200078e00ff */
[----:B------:R-:W-:Y:S02]  /*2430*/  IABS R12, R13 ;  /* 0x0000000d000c7213 */ /* 0x000fe40000000000 */
[----:B---3--:R-:W-:Y:S01]  /*2440*/  LEA.HI R0, R10, R7, RZ, 0x6 ;  /* 0x000000070a007211 */ /* 0x008fe200078f30ff */
[----:B------:R-:W-:Y:S01]  /*2450*/  IMAD.MOV R8, RZ, RZ, -R8 ;  /* 0x000000ffff087224 */ /* 0x000fe200078e0a08 */
[----:B------:R-:W-:Y:S01]  /*2460*/  LOP3.LUT R15, R5, 0x1f8, RZ, 0xfc, !PT ;  /* 0x000001f8050f7812 */ /* 0x000fe200078efcff */
[----:B------:R-:W-:Y:S01]  /*2470*/  @!P0 IMAD.IADD R4, R4, 0x1, -R11 ;  /* 0x0000000104048824 */ /* 0x000fe200078e0a0b */
[----:B------:R-:W-:Y:S01]  /*2480*/  ISETP.GE.AND P2, PT, R13, RZ, PT ;  /* 0x000000ff0d00720c */ /* 0x000fe20003f46270 */
[----:B------:R-:W-:Y:S01]  /*2490*/  IMAD.MOV.U32 R10, RZ, RZ, R12 ;  /* 0x000000ffff0a7224 */ /* 0x000fe200078e000c */
[----:B------:R-:W-:Y:S01]  /*24a0*/  IABS R14, R15 ;  /* 0x0000000f000e7213 */ /* 0x000fe20000000000 */
[----:B------:R-:W-:Y:S01]  /*24b0*/  IMAD R8, R3, R8, R9 ;  /* 0x0000000803087224 */ /* 0x000fe200078e0209 */
[----:B------:R-:W-:Y:S01]  /*24c0*/  ISETP.GT.U32.AND P0, PT, R11, R4, PT ;  /* 0x000000040b00720c */ /* 0x000fe20003f04070 */
[----:B------:R-:W-:Y:S01]  /*24d0*/  IMAD.HI.U32 R7, R2, R10, RZ ;  /* 0x0000000a02077227 */ /* 0x000fe200078e00ff */
[----:B------:R-:W-:Y:S01]  /*24e0*/  LOP3.LUT R9, R5, 0x1fa, RZ, 0xfc, !PT ;  /* 0x000001fa05097812 */ /* 0x000fe200078efcff */
[----:B------:R0:W-:Y:S01]  /*24f0*/  STL [R1+0x99c], R0 ;  /* 0x00099c0001007387 */ /* 0x0001e20000100800 */
[----:B------:R-:W-:Y:S01]  /*2500*/  ISETP.GT.U32.AND P5, PT, R3, R8, PT ;  /* 0x000000080300720c */ /* 0x000fe20003fa4070 */
[----:B------:R-:W-:Y:S01]  /*2510*/  IMAD.MOV R7, RZ, RZ, -R7 ;  /* 0x000000ffff077224 */ /* 0x000fe200078e0a07 */
[----:B------:R-:W-:-:S02]  /*2520*/  IABS R12, R9 ;  /* 0x00000009000c7213 */ /* 0x000fc40000000000 */
[----:B------:R-:W-:Y:S01]  /*2530*/  ISETP.GE.AND P3, PT, R9, RZ, PT ;  /* 0x000000ff0900720c */ /* 0x000fe20003f66270 */
[----:B------:R-:W-:Y:S01]  /*2540*/  IMAD R10, R3, R7, R10 ;  /* 0x00000007030a7224 */ /* 0x000fe200078e020a */
[C---:B------:R-:W-:Y:S01]  /*2550*/  LOP3.LUT R13, R5.reuse, 0x1f6, RZ, 0xfc, !PT ;  /* 0x000001f6050d7812 */ /* 0x040fe200078efcff */
[----:B------:R-:W-:Y:S01]  /*2560*/  IMAD.HI.U32 R7, R2, R12, RZ ;  /* 0x0000000c02077227 */ /* 0x000fe200078e00ff */
[C---:B------:R-:W-:Y:S02]  /*2570*/  LOP3.LUT R17, R5.reuse, 0x1f4, RZ, 0xfc, !PT ;  /* 0x000001f405117812 */ /* 0x040fe400078efcff */
[----:B------:R-:W-:Y:S01]  /*2580*/  LOP3.LUT R21, R5, 0x1e0, RZ, 0xfc, !PT ;  /* 0x000001e005157812 */ /* 0x000fe200078efcff */
[----:B------:R-:W-:Y:S01]  /*2590*/  @!P0 IMAD.IADD R4, R4, 0x1, -R11 ;  /* 0x0000000104048824 */ /* 0x000fe200078e0a0b */
[----:B------:R-:W-:Y:S01]  /*25a0*/  ISETP.GT.U32.AND P0, PT, R3, R10, PT ;  /* 0x0000000a0300720c */ /* 0x000fe20003f04070 */
[----:B------:R-:W-:Y:S01]  /*25b0*/  IMAD.MOV R7, RZ, RZ, -R7 ;  /* 0x000000ffff077224 */ /* 0x000fe200078e0a07 */
[----:B------:R-:W-:Y:S01]  /*25c0*/  IABS R11, R17 ;  /* 0x00000011000b7213 */ /* 0x000fe20000000000 */
[----:B------:R-:W-:Y:S01]  /*25d0*/  @!P5 IMAD.IADD R8, R8, 0x1, -R3 ;  /* 0x000000010808d824 */ /* 0x000fe200078e0a03 */
[----:B------:R-:W-:Y:S01]  /*25e0*/  LOP3.LUT R22, R5, 0x1dc, RZ, 0xfc, !PT ;  /* 0x000001dc05167812 */ /* 0x000fe200078efcff */
[----:B------:R-:W-:Y:S01]  /*25f0*/  IMAD R12, R3, R7, R12 ;  /* 0x00000007030c7224 */ /* 0x000fe200078e020c */
[----:B------:R-:W-:Y:S01]  /*2600*/  LOP3.LUT R23, R5, 0x1da, RZ, 0xfc, !PT ;  /* 0x000001da05177812 */ /* 0x000fe200078efcff */
[----:B------:R-:W-:Y:S01]  /*2610*/  IMAD.HI.U32 R9, R2, R14, RZ ;  /* 0x0000000e02097227 */ /* 0x000fe200078e00ff */
[----:B------:R-:W-:-:S02]  /*2620*/  ISETP.GT.U32.AND P5, PT, R3, R8, PT ;  /* 0x000000080300720c */ /* 0x000fc40003fa4070 */
[----:B------:R-:W-:Y:S01]  /*2630*/  LOP3.LUT R25, R5, 0x1d6, RZ, 0xfc, !PT ;  /* 0x000001d605197812 */ /* 0x000fe200078efcff */
[----:B------:R-:W-:Y:S01]  /*2640*/  @!P4 IMAD.MOV R4, RZ, RZ, -R4 ;  /* 0x000000ffff04c224 */ /* 0x000fe200078e0a04 */
[----:B------:R-:W-:Y:S01]  /*2650*/  ISETP.GT.U32.AND P4, PT, R3, R12, PT ;  /* 0x0000000c0300720c */ /* 0x000fe20003f84070 */
[----:B------:R-:W-:Y:S01]  /*2660*/  IMAD.MOV R9, RZ, RZ, -R9 ;  /* 0x000000ffff097224 */ /* 0x000fe200078e0a09 */
[----:B------:R-:W-:Y:S01]  /*2670*/  @!P6 LOP3.LUT R4, RZ, R124, RZ, 0x33, !PT ;  /* 0x0000007cff04e212 */ /* 0x000fe200078e33ff */
[--C-:B------:R-:W-:Y:S01]  /*2680*/  @!P0 IMAD.IADD R10, R10, 0x1, -R3.reuse ;  /* 0x000000010a0a8824 */ /* 0x100fe200078e0a03 */
[----:B------:R-:W-:Y:S01]  /*2690*/  LOP3.LUT R24, R5, 0x1d8, RZ, 0xfc, !PT ;  /* 0x000001d805187812 */ /* 0x000fe200078efcff */
[C---:B------:R-:W-:Y:S01]  /*26a0*/  IMAD R14, R3.reuse, R9, R14 ;  /* 0x00000009030e7224 */ /* 0x040fe200078e020e */
[----:B------:R-:W-:Y:S01]  /*26b0*/  IABS R9, R13 ;  /* 0x0000000d00097213 */ /* 0x000fe20000000000 */
[----:B------:R-:W-:Y:S01]  /*26c0*/  STL [R1+0x1050], R4 ;  /* 0x0010500401007387 */ /* 0x000fe20000100800 */
[C---:B------:R-:W-:Y:S01]  /*26d0*/  ISETP.GT.U32.AND P0, PT, R3.reuse, R10, PT ;  /* 0x0000000a0300720c */ /* 0x040fe20003f04070 */
[----:B------:R-:W-:Y:S01]  /*26e0*/  @!P5 IMAD.IADD R8, R8, 0x1, -R3 ;  /* 0x000000010808d824 */ /* 0x000fe200078e0a03 */
[----:B------:R-:W-:Y:S01]  /*26f0*/  ISETP.GT.U32.AND P6, PT, R3, R14, PT ;  /* 0x0000000e0300720c */ /* 0x000fe20003fc4070 */
[----:B------:R-:W-:Y:S01]  /*2700*/  IMAD.HI.U32 R7, R2, R9, RZ ;  /* 0x0000000902077227 */ /* 0x000fe200078e00ff */
[----:B------:R-:W-:-:S02]  /*2710*/  ISETP.GE.AND P5, PT, R15, RZ, PT ;  /* 0x000000ff0f00720c */ /* 0x000fc40003fa6270 */
[C---:B------:R-:W-:Y:S01]  /*2720*/  LOP3.LUT R15, R5.reuse, 0x1f0, RZ, 0xfc, !PT ;  /* 0x000001f0050f7812 */ /* 0x040fe200078efcff */
[--C-:B------:R-:W-:Y:S01]  /*2730*/  @!P4 IMAD.IADD R12, R12, 0x1, -R3.reuse ;  /* 0x000000010c0cc824 */ /* 0x100fe200078e0a03 */
[----:B------:R-:W-:Y:S01]  /*2740*/  IABS R19, R25 ;  /* 0x0000001900137213 */ /* 0x000fe20000000000 */
[----:B0-----:R-:W-:Y:S01]  /*2750*/  IMAD.MOV.U32 R0, RZ, RZ, R8 ;  /* 0x000000ffff007224 */ /* 0x001fe200078e0008 */
[----:B------:R-:W-:Y:S01]  /*2760*/  LOP3.LUT R26, R5, 0x1d4, RZ, 0xfc, !PT ;  /* 0x000001d4051a7812 */ /* 0x000fe200078efcff */
[----:B------:R-:W-:Y:S01]  /*2770*/  IMAD.HI.U32 R8, R2, R11, RZ ;  /* 0x0000000b02087227 */ /* 0x000fe200078e00ff */
[----:B------:R-:W-:Y:S02]  /*2780*/  ISETP.GT.U32.AND P4, PT, R3, R12, PT ;  /* 0x0000000c0300720c */ /* 0x000fe40003f84070 */
[----:B------:R-:W-:Y:S01]  /*2790*/  IABS R20, R26 ;  /* 0x0000001a00147213 */ /* 0x000fe20000000000 */
[----:B------:R-:W-:Y:S01]  /*27a0*/  @!P1 IMAD.MOV R0, RZ, RZ, -R0 ;  /* 0x000000ffff009224 */ /* 0x000fe200078e0a00 */
[----:B------:R-:W-:Y:S01]  /*27b0*/  ISETP.GE.AND P1, PT, R13, RZ, PT ;  /* 0x000000ff0d00720c */ /* 0x000fe20003f26270 */
[--C-:B------:R-:W-:Y:S01]  /*27c0*/  @!P0 IMAD.IADD R10, R10, 0x1, -R3.reuse ;  /* 0x000000010a0a8824 */ /* 0x100fe200078e0a03 */
[----:B------:R-:W-:Y:S01]  /*27d0*/  LOP3.LUT R13, R5, 0x1f2, RZ, 0xfc, !PT ;  /* 0x000001f2050d7812 */ /* 0x000fe200078efcff */
[----:B------:R-:W-:Y:S01]  /*27e0*/  @!P6 IMAD.IADD R14, R14, 0x1, -R3 ;  /* 0x000000010e0ee824 */ /* 0x000fe200078e0a03 */
[----:B------:R0:W-:Y:S01]  /*27f0*/  STL [R1+0x20], R0 ;  /* 0x0000200001007387 */ /* 0x0001e20000100800 */
[----:B------:R-:W-:Y:S01]  /*2800*/  IMAD.MOV R16, RZ, RZ, -R7 ;  /* 0x000000ffff107224 */ /* 0x000fe200078e0a07 */
[----:B------:R-:W-:Y:S01]  /*2810*/  IABS R7, R13 ;  /* 0x0000000d00077213 */ /* 0x000fe20000000000 */
[----:B------:R-:W-:Y:S01]  /*2820*/  IMAD.MOV R18, RZ, RZ, -R8 ;  /* 0x000000ffff127224 */ /* 0x000fe200078e0a08 */
[C---:B------:R-:W-:Y:S01]  /*2830*/  ISETP.GT.U32.AND P6, PT, R3.reuse, R14, PT ;  /* 0x0000000e0300720c */ /* 0x040fe20003fc4070 */
[----:B------:R-:W-:Y:S01]  /*2840*/  IMAD R8, R3, R16, R9 ;  /* 0x0000001003087224 */ /* 0x000fe200078e0209 */
[----:B------:R-:W-:Y:S01]  /*2850*/  ISETP.GE.AND P0, PT, R17, RZ, PT ;  /* 0x000000ff1100720c */ /* 0x000fe20003f06270 */
[----:B------:R-:W-:Y:S01]  /*2860*/  @!P4 IMAD.IADD R12, R12, 0x1, -R3 ;  /* 0x000000010c0cc824 */ /* 0x000fe200078e0a03 */
[----:B------:R-:W-:Y:S01]  /*2870*/  LOP3.LUT R17, R5, 0x1ea, RZ, 0xfc, !PT ;  /* 0x000001ea05117812 */ /* 0x000fe200078efcff */
[C---:B------:R-:W-:Y:S01]  /*2880*/  IMAD R16, R3.reuse, R18, R11 ;  /* 0x0000001203107224 */ /* 0x040fe200078e020b */
[----:B------:R-:W-:Y:S01]  /*2890*/  ISETP.GT.U32.AND P4, PT, R3, R8, PT ;  /* 0x000000080300720c */ /* 0x000fe20003f84070 */
[----:B0-----:R-:W-:Y:S01]  /*28a0*/  IMAD.MOV.U32 R0, RZ, RZ, R10 ;  /* 0x000000ffff007224 */ /* 0x001fe200078e000a */
[----:B------:R-:W-:Y:S01]  /*28b0*/  IABS R18, R24 ;  /* 0x0000001800127213 */ /* 0x000fe20000000000 */
[----:B------:R-:W-:Y:S01]  /*28c0*/  IMAD.MOV.U32 R10, RZ, RZ, R7 ;  /* 0x000000ffff0a7224 */ /* 0x000fe200078e0007 */
[C---:B------:R-:W-:Y:S01]  /*28d0*/  LOP3.LUT R27, R5.reuse, 0x1d2, RZ, 0xfc, !PT ;  /* 0x000001d2051b7812 */ /* 0x040fe200078efcff */
[----:B------:R-:W-:Y:S01]  /*28e0*/  @!P2 IMAD.MOV R0, RZ, RZ, -R0 ;  /* 0x000000ffff00a224 */ /* 0x000fe200078e0a00 */
[C---:B------:R-:W-:Y:S01]  /*28f0*/  LOP3.LUT R34, R5.reuse, 0x1c4, RZ, 0xfc, !PT ;  /* 0x000001c405227812 */ /* 0x040fe200078efcff */
[----:B------:R-:W-:Y:S01]  /*2900*/  IMAD.HI.U32 R7, R2, R10, RZ ;  /* 0x0000000a02077227 */ /* 0x000fe200078e00ff */
[----:B------:R-:W-:-:S02]  /*2910*/  LOP3.LUT R32, R5, 0x1c6, RZ, 0xfc, !PT ;  /* 0x000001c605207812 */ /* 0x000fc400078efcff */
[----:B------:R0:W-:Y:S01]  /*2920*/  STL [R1+0x1c], R0 ;  /* 0x00001c0001007387 */ /* 0x0001e20000100800 */
[----:B------:R-:W-:Y:S01]  /*2930*/  IMAD.MOV R7, RZ, RZ, -R7 ;  /* 0x000000ffff077224 */ /* 0x000fe200078e0a07 */
[----:B------:R-:W-:Y:S01]  /*2940*/  LOP3.LUT R35, R5, 0x1c2, RZ, 0xfc, !PT ;  /* 0x000001c205237812 */ /* 0x000fe200078efcff */
[--C-:B------:R-:W-:Y:S01]  /*2950*/  @!P6 IMAD.IADD R14, R14, 0x1, -R3.reuse ;  /* 0x000000010e0ee824 */ /* 0x100fe200078e0a03 */
[----:B------:R-:W-:Y:S01]  /*2960*/  ISETP.GE.AND P6, PT, R13, RZ, PT ;  /* 0x000000ff0d00720c */ /* 0x000fe20003fc6270 */
[----:B------:R-:W-:Y:S01]  /*2970*/  IMAD R10, R3, R7, R10 ;  /* 0x00000007030a7224 */ /* 0x000fe200078e020a */
[----:B------:R-:W-:Y:S01]  /*2980*/  LOP3.LUT R13, R5, 0x1ec, RZ, 0xfc, !PT ;  /* 0x000001ec050d7812 */ /* 0x000fe200078efcff */
[----:B------:R-:W-:Y:S01]  /*2990*/  @!P4 IMAD.IADD R8, R8, 0x1, -R3 ;  /* 0x000000010808c824 */ /* 0x000fe200078e0a03 */
[----:B------:R-:W-:Y:S01]  /*29a0*/  IABS R31, R35 ;  /* 0x00000023001f7213 */ /* 0x000fe20000000000 */
[----:B------:R-:W-:Y:S01]  /*29b0*/  VIADD R9, R6, 0x1ee ;  /* 0x000001ee06097836 */ /* 0x000fe20000000000 */
[----:B------:R-:W-:Y:S01]  /*29c0*/  IABS R252, R13 ;  /* 0x0000000d00fc7213 */ /* 0x000fe20000000000 */
[----:B0-----:R-:W-:Y:S01]  /*29d0*/  IMAD.MOV.U32 R0, RZ, RZ, R12 ;  /* 0x000000ffff007224 */ /* 0x001fe200078e000c */
[----:B------:R-:W-:-:S02]  /*29e0*/  IABS R12, R15 ;  /* 0x0000000f000c7213 */ /* 0x000fc40000000000 */
[C---:B------:R-:W-:Y:S01]  /*29f0*/  ISETP.GT.U32.AND P4, PT, R3.reuse, R8, PT ;  /* 0x000000080300720c */ /* 0x040fe20003f84070 */
[----:B------:R-:W-:Y:S01]  /*2a00*/  @!P3 IMAD.MOV R0, RZ, RZ, -R0 ;  /* 0x000000ffff00b224 */ /* 0x000fe200078e0a00 */
[----:B------:R-:W-:Y:S01]  /*2a10*/  ISETP.GT.U32.AND P3, PT, R3, R16, PT ;  /* 0x000000100300720c */ /* 0x000fe20003f64070 */
[C---:B------:R-:W-:Y:S01]  /*2a20*/  IMAD.HI.U32 R7, R2.reuse, R12, RZ ;  /* 0x0000000c02077227 */ /* 0x040fe200078e00ff */
[----:B------:R-:W-:Y:S02]  /*2a30*/  IABS R11, R9 ;  /* 0x00000009000b7213 */ /* 0x000fe40000000000 */
[----:B------:R0:W-:Y:S01]  /*2a40*/  STL [R1+0x18], R0 ;  /* 0x0000180001007387 */ /* 0x0001e20000100800 */
[----:B------:R-:W-:Y:S01]  /*2a50*/  IMAD.MOV R7, RZ, RZ, -R7 ;  /* 0x000000ffff077224 */ /* 0x000fe200078e0a07 */
[----:B------:R-:W-:Y:S01]  /*2a60*/  ISETP.GE.AND P2, PT, R9, RZ, PT ;  /* 0x000000ff0900720c */ /* 0x000fe20003f46270 */
[----:B------:R-:W-:Y:S01]  /*2a70*/  IMAD.HI.U32 R9, R2, R11, RZ ;  /* 0x0000000b02097227 */ /* 0x000fe200078e00ff */
[----:B------:R-:W-:-:S02]  /*2a80*/  LOP3.LUT R36, R5, 0x1c0, RZ, 0xfc, !PT ;  /* 0x000001c005247812 */ /* 0x000fc400078efcff */
[----:B------:R-:W-:Y:S01]  /*2a90*/  LOP3.LUT R37, R5, 0x1bc, RZ, 0xfc, !PT ;  /* 0x000001bc05257812 */ /* 0x000fe200078efcff */
[----:B------:R-:W-:Y:S01]  /*2aa0*/  IMAD R12, R3, R7, R12 ;  /* 0x00000007030c7224 */ /* 0x000fe200078e020c */
[C---:B------:R-:W-:Y:S01]  /*2ab0*/  LOP3.LUT R38, R5.reuse, 0x1b4, RZ, 0xfc, !PT ;  /* 0x000001b405267812 */ /* 0x040fe200078efcff */
[--C-:B------:R-:W-:Y:S01]  /*2ac0*/  @!P3 IMAD.IADD R16, R16, 0x1, -R3.reuse ;  /* 0x000000011010b824 */ /* 0x100fe200078e0a03 */
[----:B------:R-:W-:Y:S01]  /*2ad0*/  IABS R33, R37 ;  /* 0x0000002500217213 */ /* 0x000fe20000000000 */
[----:B0-----:R-:W-:Y:S01]  /*2ae0*/  IMAD.MOV.U32 R0, RZ, RZ, R14 ;  /* 0x000000ffff007224 */ /* 0x001fe200078e000e */
[----:B------:R-:W-:Y:S01]  /*2af0*/  LOP3.LUT R41, R5, 0x1b2, RZ, 0xfc, !PT ;  /* 0x000001b205297812 */ /* 0x000fe200078efcff */
[----:B------:R-:W-:Y:S01]  /*2b00*/  @!P4 IMAD.IADD R8, R8, 0x1, -R3 ;  /* 0x000000010808c824 */ /* 0x000fe200078e0a03 */
[C---:B------:R-:W-:Y:S01]  /*2b10*/  ISETP.GT.U32.AND P3, PT, R3.reuse, R16, PT ;  /* 0x000000100300720c */ /* 0x040fe20003f64070 */
[----:B------:R-:W-:Y:S01]  /*2b20*/  @!P5 IMAD.MOV R0, RZ, RZ, -R0 ;  /* 0x000000ffff00d224 */ /* 0x000fe200078e0a00 */
[C---:B------:R-:W-:Y:S01]  /*2b30*/  ISETP.GT.U32.AND P5, PT, R3.reuse, R10, PT ;  /* 0x0000000a0300720c */ /* 0x040fe20003fa4070 */
[----:B------:R-:W-:Y:S01]  /*2b40*/  IMAD.MOV R14, RZ, RZ, -R9 ;  /* 0x000000ffff0e7224 */ /* 0x000fe200078e0a09 */
[----:B------:R-:W-:Y:S01]  /*2b50*/  ISETP.GT.U32.AND P4, PT, R3, R12, PT ;  /* 0x0000000c0300720c */ /* 0x000fe20003f84070 */
[----:B------:R-:W-:Y:S01]  /*2b60*/  IMAD.HI.U32 R7, R2, R252, RZ ;  /* 0x000000fc02077227 */ /* 0x000fe200078e00ff */
[----:B------:R0:W-:Y:S01]  /*2b70*/  STL [R1+0x14], R0 ;  /* 0x0000140001007387 */ /* 0x0001e20000100800 */
[----:B------:R-:W-:-:S02]  /*2b80*/  IABS R9, R17 ;  /* 0x0000001100097213 */ /* 0x000fc40000000000 */
[----:B------:R-:W-:Y:S01]  /*2b90*/  IMAD R14, R3, R14, R11 ;  /* 0x0000000e030e7224 */ /* 0x000fe200078e020b */
[C---:B------:R-:W-:Y:S02]  /*2ba0*/  LOP3.LUT R42, R5.reuse, 0x1b0, RZ, 0xfc, !PT ;  /* 0x000001b0052a7812 */ /* 0x040fe400078efcff */
[----:B------:R-:W-:Y:S01]  /*2bb0*/  LOP3.LUT R45, R5, 0x1aa, RZ, 0xfc, !PT ;  /* 0x000001aa052d7812 */ /* 0x000fe200078efcff */
[--C-:B------:R-:W-:Y:S01]  /*2bc0*/  @!P3 IMAD.IADD R16, R16, 0x1, -R3.reuse ;  /* 0x000000011010b824 */ /* 0x100fe200078e0a03 */
[----:B------:R-:W-:Y:S01]  /*2bd0*/  ISETP.GT.U32.AND P3, PT, R3, R14, PT ;  /* 0x0000000e0300720c */ /* 0x000fe20003f64070 */
[----:B------:R-:W-:Y:S01]  /*2be0*/  @!P5 IMAD.IADD R10, R10, 0x1, -R3 ;  /* 0x000000010a0ad824 */ /* 0x000fe200078e0a03 */
[----:B------:R-:W-:Y:S01]  /*2bf0*/  IABS R39, R42 ;  /* 0x0000002a00277213 */ /* 0x000fe20000000000 */
[----:B0-----:R-:W-:Y:S01]  /*2c00*/  IMAD.MOV.U32 R0, RZ, RZ, R8 ;  /* 0x000000ffff007224 */ /* 0x001fe200078e0008 */
[----:B------:R-:W-:Y:S01]  /*2c10*/  LOP3.LUT R46, R5, 0x1a8, RZ, 0xfc, !PT ;  /* 0x000001a8052e7812 */ /* 0x000fe200078efcff */
[----:B------:R-:W-:Y:S01]  /*2c20*/  IMAD.MOV R8, RZ, RZ, -R7 ;  /* 0x000000ffff087224 */ /* 0x000fe200078e0a07 */
[----:B------:R-:W-:Y:S01]  /*2c30*/  ISETP.GT.U32.AND P5, PT, R3, R10, PT ;  /* 0x0000000a0300720c */ /* 0x000fe20003fa4070 */
[----:B------:R-:W-:Y:S01]  /*2c40*/  @!P1 IMAD.MOV R0, RZ, RZ, -R0 ;  /* 0x000000ffff009224 */ /* 0x000fe200078e0a00 */
[----:B------:R-:W-:Y:S01]  /*2c50*/  ISETP.GE.AND P1, PT, R15, RZ, PT ;  /* 0x000000ff0f00720c */ /* 0x000fe20003f26270 */
[----:B------:R-:W-:Y:S01]  /*2c60*/  IMAD R252, R3, R8, R252 ;  /* 0x0000000803fc7224 */ /* 0x000fe200078e02fc */
[----:B------:R-:W-:Y:S01]  /*2c70*/  IABS R15, R21 ;  /* 0x00000015000f7213 */ /* 0x000fe20000000000 */
[----:B------:R-:W-:Y:S01]  /*2c80*/  @!P4 IMAD.IADD R12, R12, 0x1, -R3 ;  /* 0x000000010c0cc824 */ /* 0x000fe200078e0a03 */
[----:B------:R0:W-:Y:S01]  /*2c90*/  STL [R1+0x10], R0 ;  /* 0x0000100001007387 */ /* 0x0001e20000100800 */
[----:B------:R-:W-:Y:S01]  /*2ca0*/  IMAD.HI.U32 R7, R2, R9, RZ ;  /* 0x0000000902077227 */ /* 0x000fe200078e00ff */
[----:B------:R-:W-:-:S02]  /*2cb0*/  IABS R43, R45 ;  /* 0x0000002d002b7213 */ /* 0x000fc40000000000 */
[C---:B------:R-:W-:Y:S01]  /*2cc0*/  ISETP.GT.U32.AND P4, PT, R3.reuse, R12, PT ;  /* 0x0000000c0300720c */ /* 0x040fe20003f84070 */
[----:B------:R-:W-:Y:S01]  /*2cd0*/  IMAD.MOV R8, RZ, RZ, -R7 ;  /* 0x000000ffff087224 */ /* 0x000fe200078e0a07 */
[----:B------:R-:W-:Y:S01]  /*2ce0*/  IABS R44, R46 ;  /* 0x0000002e002c7213 */ /* 0x000fe20000000000 */
[--C-:B------:R-:W-:Y:S01]  /*2cf0*/  @!P5 IMAD.IADD R10, R10, 0x1, -R3.reuse ;  /* 0x000000010a0ad824 */ /* 0x100fe200078e0a03 */
[----:B------:R-:W-:Y:S01]  /*2d00*/  ISETP.GT.U32.AND P5, PT, R3, R252, PT ;  /* 0x000000fc0300720c */ /* 0x000fe20003fa4070 */
[----:B------:R-:W-:Y:S01]  /*2d10*/  @!P3 IMAD.IADD R14, R14, 0x1, -R3 ;  /* 0x000000010e0eb824 */ /* 0x000fe200078e0a03 */
[C---:B------:R-:W-:Y:S01]  /*2d20*/  LOP3.LUT R49, R5.reuse, 0x1a4, RZ, 0xfc, !PT ;  /* 0x000001a405317812 */ /* 0x040fe200078efcff */
[----:B0-----:R-:W-:Y:S01]  /*2d30*/  IMAD.MOV.U32 R0, RZ, RZ, R16 ;  /* 0x000000ffff007224 */ /* 0x001fe200078e0010 */
[----:B------:R-:W-:Y:S01]  /*2d40*/  LOP3.LUT R50, R5, 0x1a2, RZ, 0xfc, !PT ;  /* 0x000001a205327812 */ /* 0x000fe200078efcff */
[C---:B------:R-:W-:Y:S01]  /*2d50*/  IMAD R9, R3.reuse, R8, R9 ;  /* 0x0000000803097224 */ /* 0x040fe200078e0209 */
[----:B------:R-:W-:Y:S01]  /*2d60*/  ISETP.GT.U32.AND P3, PT, R3, R14, PT ;  /* 0x0000000e0300720c */ /* 0x000fe20003f64070 */
[----:B------:R-:W-:Y:S01]  /*2d70*/  @!P0 IMAD.MOV R0, RZ, RZ, -R0 ;  /* 0x000000ffff008224 */ /* 0x000fe200078e0a00 */
[----:B------:R-:W-:Y:S01]  /*2d80*/  ISETP.GE.AND P0, PT, R13, RZ, PT ;  /* 0x000000ff0d00720c */ /* 0x000fe20003f06270 */
[----:B------:R-:W-:Y:S01]  /*2d90*/  @!P4 IMAD.IADD R12, R12, 0x1, -R3 ;  /* 0x000000010c0cc824 */ /* 0x000fe200078e0a03 */
[----:B------:R-:W-:-:S02]  /*2da0*/  LOP3.LUT R13, R5, 0x1e8, RZ, 0xfc, !PT ;  /* 0x000001e8050d7812 */ /* 0x000fc400078efcff */
[----:B------:R0:W-:Y:S01]  /*2db0*/  STL [R1+0xc], R0 ;  /* 0x00000c0001007387 */ /* 0x0001e20000100800 */
[--C-:B------:R-:W-:Y:S01]  /*2dc0*/  @!P5 IMAD.IADD R252, R252, 0x1, -R3.reuse ;  /* 0x00000001fcfcd824 */ /* 0x100fe200078e0a03 */
[----:B------:R-:W-:Y:S01]  /*2dd0*/  IABS R7, R13 ;  /* 0x0000000d00077213 */ /* 0x000fe20000000000 */
[----:B------:R-:W-:Y:S01]  /*2de0*/  IMAD.MOV.U32 R4, RZ, RZ, R12 ;  /* 0x000000ffff047224 */ /* 0x000fe200078e000c */
[C---:B------:R-:W-:Y:S01]  /*2df0*/  ISETP.GT.U32.AND P4, PT, R3.reuse, R9, PT ;  /* 0x000000090300720c */ /* 0x040fe20003f84070 */
[----:B------:R-:W-:Y:S01]  /*2e00*/  VIADD R12, R6, 0x1de ;  /* 0x000001de060c7836 */ /* 0x000fe20000000000 */
[----:B------:R-:W-:Y:S01]  /*2e10*/  ISETP.GT.U32.AND P5, PT, R3, R252, PT ;  /* 0x000000fc0300720c */ /* 0x000fe20003fa4070 */
[----:B------:R-:W-:Y:S01]  /*2e20*/  @!P3 IMAD.IADD R14, R14, 0x1, -R3 ;  /* 0x000000010e0eb824 */ /* 0x000fe200078e0a03 */
[----:B------:R-:W-:Y:S01]  /*2e30*/  LOP3.LUT R8, R5, 0x1e6, RZ, 0xfc, !PT ;  /* 0x000001e605087812 */ /* 0x000fe200078efcff */
[----:B------:R-:W-:Y:S01]  /*2e40*/  @!P1 IMAD.MOV R4, RZ, RZ, -R4 ;  /* 0x000000ffff049224 */ /* 0x000fe200078e0a04 */
[----:B------:R-:W-:Y:S01]  /*2e50*/  ISETP.GE.AND P1, PT, R13, RZ, PT ;  /* 0x000000ff0d00720c */ /* 0x000fe20003f26270 */
[----:B0-----:R-:W-:Y:S01]  /*2e60*/  IMAD.MOV.U32 R0, RZ, RZ, R10 ;  /* 0x000000ffff007224 */ /* 0x001fe200078e000a */
[----:B------:R-:W-:Y:S01]  /*2e70*/  IABS R11, R8 ;  /* 0x00000008000b7213 */ /* 0x000fe20000000000 */
[----:B------:R-:W-:Y:S01]  /*2e80*/  IMAD.MOV.U32 R10, RZ, RZ, R7 ;  /* 0x000000ffff0a7224 */ /* 0x000fe200078e0007 */
[----:B------:R-:W-:Y:S01]  /*2e90*/  ISETP.GE.AND P3, PT, R8, RZ, PT ;  /* 0x000000ff0800720c */ /* 0x000fe20003f66270 */
[----:B------:R-:W-:Y:S01]  /*2ea0*/  @!P6 IMAD.MOV R0, RZ, RZ, -R0 ;  /* 0x000000ffff00e224 */ /* 0x000fe200078e0a00 */
[----:B------:R-:W-:Y:S01]  /*2eb0*/  ISETP.GE.AND P6, PT, R17, RZ, PT ;  /* 0x000000ff1100720c */ /* 0x000fe20003fc6270 */
[----:B------:R-:W-:Y:S01]  /*2ec0*/  IMAD.HI.U32 R7, R2, R10, RZ ;  /* 0x0000000a02077227 */ /* 0x000fe200078e00ff */
[----:B------:R-:W-:-:S02]  /*2ed0*/  LOP3.LUT R8, R5, 0x1e4, RZ, 0xfc, !PT ;  /* 0x000001e405087812 */ /* 0x000fc400078efcff */
[----:B------:R0:W-:Y:S01]  /*2ee0*/  STL [R1+0x8], R0 ;  /* 0x0000080001007387 */ /* 0x0001e20000100800 */
[----:B------:R-:W-:Y:S01]  /*2ef0*/  IMAD.MOV R7, RZ, RZ, -R7 ;  /* 0x000000ffff077224 */ /* 0x000fe200078e0a07 */
[----:B------:R-:W-:Y:S01]  /*2f00*/  IABS R13, R8 ;  /* 0x00000008000d7213 */ /* 0x000fe20000000000 */
[--C-:B------:R-:W-:Y:S01]  /*2f10*/  @!P4 IMAD.IADD R9, R9, 0x1, -R3.reuse ;  /* 0x000000010909c824 */ /* 0x100fe200078e0a03 */
[----:B------:R-:W-:Y:S01]  /*2f20*/  ISETP.GE.AND P4, PT, R8, RZ, PT ;  /* 0x000000ff0800720c */ /* 0x000fe20003f86270 */
[----:B------:R-:W-:Y:S01]  /*2f30*/  IMAD R10, R3, R7, R10 ;  /* 0x00000007030a7224 */ /* 0x000fe200078e020a */
[----:B------:R-:W-:Y:S01]  /*2f40*/  LOP3.LUT R8, R5, 0x1e2, RZ, 0xfc, !PT ;  /* 0x000001e205087812 */ /* 0x000fe200078efcff */
[----:B------:R-:W-:Y:S01]  /*2f50*/  @!P5 IMAD.IADD R252, R252, 0x1, -R3 ;  /* 0x00000001fcfcd824 */ /* 0x000fe200078e0a03 */
[----:B------:R-:W-:Y:S01]  /*2f60*/  IABS R16, R12 ;  /* 0x0000000c00107213 */ /* 0x000fe20000000000 */
[C---:B------:R-:W-:Y:S01]  /*2f70*/  IMAD.HI.U32 R7, R2.reuse, R11, RZ ;  /* 0x0000000b02077227 */ /* 0x040fe200078e00ff */
[----:B------:R-:W-:Y:S01]  /*2f80*/  ISETP.GT.U32.AND P5, PT, R3, R10, PT ;  /* 0x0000000a0300720c */ /* 0x000fe20003fa4070 */
[----:B------:R-:W-:Y:S01]  /*2f90*/  STL [R1+0x1054], R4 ;  /* 0x0010540401007387 */ /* 0x000fe20000100800 */
[----:B------:R-:W-:Y:S01]  /*2fa0*/  IABS R17, R22 ;  /* 0x0000001600117213 */ /* 0x000fe20000000000 */
[----:B0-----:R-:W-:Y:S01]  /*2fb0*/  IMAD.MOV.U32 R0, RZ, RZ, R14 ;  /* 0x000000ffff007224 */ /* 0x001fe200078e000e */
[C---:B------:R-:W-:Y:S01]  /*2fc0*/  LOP3.LUT R51, R5.reuse, 0x1a0, RZ, 0xfc, !PT ;  /* 0x000001a005337812 */ /* 0x040fe200078efcff */
[----:B------:R-:W-:Y:S01]  /*2fd0*/  IMAD.MOV R14, RZ, RZ, -R7 ;  /* 0x000000ffff0e7224 */ /* 0x000fe200078e0a07 */
[----:B------:R-:W-:Y:S01]  /*2fe0*/  LOP3.LUT R52, R5, 0x19a, RZ, 0xfc, !PT ;  /* 0x0000019a05347812 */ /* 0x000fe200078efcff */
[----:B------:R-:W-:Y:S01]  /*2ff0*/  @!P2 IMAD.MOV R0, RZ, RZ, -R0 ;  /* 0x000000ffff00a224 */ /* 0x000fe200078e0a00 */
[C---:B------:R-:W-:Y:S01]  /*3000*/  ISETP.GT.U32.AND P2, PT, R3.reuse, R9, PT ;  /* 0x000000090300720c */ /* 0x040fe20003f44070 */
[----:B------:R-:W-:Y:S01]  /*3010*/  IMAD R11, R3, R14, R11 ;  /* 0x0000000e030b7224 */ /* 0x000fe200078e020b */
[----:B------:R-:W-:Y:S01]  /*3020*/  IABS R14, R8 ;  /* 0x00000008000e7213 */ /* 0x000fe20000000000 */
[----:B------:R-:W-:Y:S01]  /*3030*/  IMAD.HI.U32 R7, R2, R13, RZ ;  /* 0x0000000d02077227 */ /* 0x000fe200078e00ff */
[----:B------:R-:W-:Y:S01]  /*3040*/  IABS R47, R51 ;  /* 0x00000033002f7213 */ /* 0x000fe20000000000 */
[----:B------:R-:W-:Y:S01]  /*3050*/  STL [R1+0x1058], R0 ;  /* 0x0010580001007387 */ /* 0x000fe20000100800 */
[C---:B------:R-:W-:Y:S01]  /*3060*/  LOP3.LUT R53, R5.reuse, 0x198, RZ, 0xfc, !PT ;  /* 0x0000019805357812 */ /* 0x040fe200078efcff */
[----:B------:R-:W-:Y:S01]  /*3070*/  @!P5 IMAD.IADD R10, R10, 0x1, -R3 ;  /* 0x000000010a0ad824 */ /* 0x000fe200078e0a03 */
[----:B------:R-:W-:Y:S01]  /*3080*/  LOP3.LUT R55, R5, 0x194, RZ, 0xfc, !PT ;  /* 0x0000019405377812 */ /* 0x000fe200078efcff */
[----:B------:R-:W-:Y:S01]  /*3090*/  @!P0 IMAD.MOV R252, RZ, RZ, -R252 ;  /* 0x000000fffffc8224 */ /* 0x000fe200078e0afc */
[----:B------:R-:W-:-:S02]  /*30a0*/  ISETP.GE.AND P0, PT, R12, RZ, PT ;  /* 0x000000ff0c00720c */ /* 0x000fc40003f06270 */
[----:B------:R-:W-:Y:S01]  /*30b0*/  ISETP.GT.U32.AND P5, PT, R3, R10, PT ;  /* 0x0000000a0300720c */ /* 0x000fe20003fa4070 */
[----:B------:R-:W-:Y:S01]  /*30c0*/  @!P2 IMAD.IADD R9, R9, 0x1, -R3 ;  /* 0x000000010909a824 */ /* 0x000fe200078e0a03 */
[----:B------:R-:W-:Y:S01]  /*30d0*/  ISETP.GE.AND P2, PT, R8, RZ, PT ;  /* 0x000000ff0800720c */ /* 0x000fe20003f46270 */
[----:B------:R-:W-:Y:S01]  /*30e0*/  IMAD.MOV R8, RZ, RZ, -R7 ;  /* 0x000000ffff087224 */ /* 0x000fe200078e0a07 */
[----:B------:R-:W-:Y:S01]  /*30f0*/  LOP3.LUT R59, R5, 0x192, RZ, 0xfc, !PT ;  /* 0x00000192053b7812 */ /* 0x000fe200078efcff */
[----:B------:R-:W-:Y:S01]  /*3100*/  @!P6 IMAD.MOV R9, RZ, RZ, -R9 ;  /* 0x000000ffff09e224 */ /* 0x000fe200078e0a09 */
[----:B------:R-:W-:Y:S01]  /*3110*/  ISETP.GT.U32.AND P6, PT, R3, R11, PT ;  /* 0x0000000b0300720c */ /* 0x000fe20003fc4070 */
[----:B------:R-:W-:Y:S01]  /*3120*/  IMAD.HI.U32 R7, R2, R14, RZ ;  /* 0x0000000e02077227 */ /* 0x000fe200078e00ff */
[----:B------:R-:W-:Y:S01]  /*3130*/  IABS R54, R59 ;  /* 0x0000003b00367213 */ /* 0x000fe20000000000 */
[----:B------:R-:W-:Y:S01]  /*3140*/  STL [R1+0x105c], R252 ;  /* 0x00105cfc01007387 */ /* 0x000fe20000100800 */
[----:B------:R-:W-:Y:S01]  /*3150*/  LOP3.LUT R60, R5, 0x190, RZ, 0xfc, !PT ;  /* 0x00000190053c7812 */ /* 0x000fe200078efcff */
[----:B------:R-:W-:Y:S01]  /*3160*/  IMAD R12, R3, R8, R13 ;  /* 0x00000008030c7224 */ /* 0x000fe200078e020d */
[----:B------:R-:W-:Y:S01]  /*3170*/  LOP3.LUT R62, R5, 0x18a, RZ, 0xfc, !PT ;  /* 0x0000018a053e7812 */ /* 0x000fe200078efcff */
[----:B------:R-:W-:Y:S01]  /*3180*/  IMAD.MOV R13, RZ, RZ, -R7 ;  /* 0x000000ffff0d7224 */ /* 0x000fe200078e0a07 */
[----:B------:R-:W-:Y:S01]  /*3190*/  IABS R56, R60 ;  /* 0x0000003c00387213 */ /* 0x000fe20000000000 */
[--C-:B------:R-:W-:Y:S01]  /*31a0*/  @!P5 IMAD.IADD R10, R10, 0x1, -R3.reuse ;  /* 0x000000010a0ad824 */ /* 0x100fe200078e0a03 */
[C---:B------:R-:W-:Y:S01]  /*31b0*/  ISETP.GT.U32.AND P5, PT, R3.reuse, R12, PT ;  /* 0x0000000c0300720c */ /* 0x040fe20003fa4070 */
        /* <DEDUP_REMOVED lines=8> */
[----:B------:R-:W-:Y:S01]  /*3240*/  IMAD.HI.U32 R7, R2, R16, RZ ;  /* 0x0000001002077227 */ /* 0x000fe200078e00ff */
[----:B------:R-:W-:-:S02]  /*3250*/  LOP3.LUT R63, R5, 0x186, RZ, 0xfc, !PT ;  /* 0x00000186053f7812 */ /* 0x000fc400078efcff */
[C---:B------:R-:W-:Y:S01]  /*3260*/  LOP3.LUT R64, R5.reuse, 0x184, RZ, 0xfc, !PT ;  /* 0x0000018405407812 */ /* 0x040fe200078efcff */
[----:B------:R-:W-:Y:S01]  /*3270*/  IMAD.MOV R8, RZ, RZ, -R8 ;  /* 0x000000ffff087224 */ /* 0x000fe200078e0a08 */
[----:B------:R-:W-:Y:S01]  /*3280*/  LOP3.LUT R65, R5, 0x182, RZ, 0xfc, !PT ;  /* 0x0000018205417812 */ /* 0x000fe200078efcff */
[----:B------:R-:W-:Y:S01]  /*3290*/  @!P5 IMAD.IADD R12, R12, 0x1, -R3 ;  /* 0x000000010c0cd824 */ /* 0x000fe200078e0a03 */
[C---:B------:R-:W-:Y:S01]  /*32a0*/  ISETP.GT.U32.AND P5, PT, R3.reuse, R11, PT ;  /* 0x0000000b0300720c */ /* 0x040fe20003fa4070 */
[----:B------:R-:W-:Y:S01]  /*32b0*/  IMAD R14, R3, R8, R15 ;  /* 0x00000008030e7224 */ /* 0x000fe200078e020f */
[----:B------:R-:W-:Y:S01]  /*32c0*/  LOP3.LUT R66, R5, 0x180, RZ, 0xfc, !PT ;  /* 0x0000018005427812 */ /* 0x000fe200078efcff */
[----:B------:R-:W-:Y:S01]  /*32d0*/  @!P6 IMAD.IADD R13, R13, 0x1, -R3 ;  /* 0x000000010d0de824 */ /* 0x000fe200078e0a03 */
[C---:B------:R-:W-:Y:S01]  /*32e0*/  LOP3.LUT R67, R5.reuse, 0x17c, RZ, 0xfc, !PT ;  /* 0x0000017c05437812 */ /* 0x040fe200078efcff */
[----:B------:R-:W-:Y:S01]  /*32f0*/  IMAD.MOV R7, RZ, RZ, -R7 ;  /* 0x000000ffff077224 */ /* 0x000fe200078e0a07 */
[----:B------:R-:W-:Y:S01]  /*3300*/  LOP3.LUT R68, R5, 0x17a, RZ, 0xfc, !PT ;  /* 0x0000017a05447812 */ /* 0x000fe200078efcff */
[----:B------:R-:W-:Y:S01]  /*3310*/  IMAD.MOV.U32 R8, RZ, RZ, R17 ;  /* 0x000000ffff087224 */ /* 0x000fe200078e0011 */
[C---:B------:R-:W-:Y:S01]  /*3320*/  ISETP.GT.U32.AND P6, PT, R3.reuse, R13, PT ;  /* 0x0000000d0300720c */ /* 0x040fe20003fc4070 */
[----:B------:R-:W-:Y:S01]  /*3330*/  IMAD R15, R3, R7, R16 ;  /* 0x00000007030f7224 */ /* 0x000fe200078e0210 */
[----:B------:R-:W-:Y:S01]  /*3340*/  IABS R17, R23 ;  /* 0x0000001700117213 */ /* 0x000fe20000000000 */
[----:B------:R-:W-:Y:S01]  /*3350*/  IMAD.HI.U32 R7, R2, R8, RZ ;  /* 0x0000000802077227 */ /* 0x000fe200078e00ff */
[----:B------:R-:W-:-:S02]  /*3360*/  LOP3.LUT R70, R5, 0x176, RZ, 0xfc, !PT ;  /* 0x0000017605467812 */ /* 0x000fc400078efcff */
[C---:B------:R-:W-:Y:S01]  /*3370*/  LOP3.LUT R73, R5.reuse, 0x174, RZ, 0xfc, !PT ;  /* 0x0000017405497812 */ /* 0x040fe200078efcff */
[----:B------:R-:W-:Y:S01]  /*3380*/  IMAD.MOV R16, RZ, RZ, -R7 ;  /* 0x000000ffff107224 */ /* 0x000fe200078e0a07 */
[----:B------:R-:W-:Y:S01]  /*3390*/  LOP3.LUT R76, R5, 0x172, RZ, 0xfc, !PT ;  /* 0x00000172054c7812 */ /* 0x000fe200078efcff */
[----:B------:R-:W-:Y:S01]  /*33a0*/  @!P5 IMAD.IADD R11, R11, 0x1, -R3 ;  /* 0x000000010b0bd824 */ /* 0x000fe200078e0a03 */
[----:B------:R-:W-:Y:S01]  /*33b0*/  ISETP.GT.U32.AND P5, PT, R3, R14, PT ;  /* 0x0000000e0300720c */ /* 0x000fe20003fa4070 */
[----:B------:R-:W-:Y:S01]  /*33c0*/  IMAD.HI.U32 R7, R2, R17, RZ ;  /* 0x0000001102077227 */ /* 0x000fe200078e00ff */
[----:B------:R-:W-:Y:S02]  /*33d0*/  IABS R69, R73 ;  /* 0x0000004900457213 */ /* 0x000fe40000000000 */
[----:B------:R-:W-:Y:S01]  /*33e0*/  LOP3.LUT R77, R5, 0x170, RZ, 0xfc, !PT ;  /* 0x00000170054d7812 */ /* 0x000fe200078efcff */
[----:B------:R-:W-:Y:S01]  /*33f0*/  @!P1 IMAD.MOV R10, RZ, RZ, -R10 ;  /* 0x000000ffff0a9224 */ /* 0x000fe200078e0a0a */
[C---:B------:R-:W-:Y:S01]  /*3400*/  ISETP.GT.U32.AND P1, PT, R3.reuse, R12, PT ;  /* 0x0000000c0300720c */ /* 0x040fe20003f24070 */
[----:B------:R-:W-:Y:S01]  /*3410*/  IMAD R16, R3, R16, R8 ;  /* 0x0000001003107224 */ /* 0x000fe200078e0208 */
[----:B------:R-:W-:Y:S01]  /*3420*/  IABS R71, R77 ;  /* 0x0000004d00477213 */ /* 0x000fe20000000000 */
[----:B------:R-:W-:Y:S01]  /*3430*/  IMAD.MOV R8, RZ, RZ, -R7 ;  /* 0x000000ffff087224 */ /* 0x000fe200078e0a07 */
[----:B------:R-:W-:Y:S01]  /*3440*/  LOP3.LUT R78, R5, 0x16c, RZ, 0xfc, !PT ;  /* 0x0000016c054e7812 */ /* 0x000fe200078efcff */
[----:B------:R-:W-:Y:S01]  /*3450*/  @!P6 IMAD.IADD R13, R13, 0x1, -R3 ;  /* 0x000000010d0de824 */ /* 0x000fe200078e0a03 */
[C---:B------:R-:W-:Y:S01]  /*3460*/  ISETP.GT.U32.AND P6, PT, R3.reuse, R16, PT ;  /* 0x000000100300720c */ /* 0x040fe20003fc4070 */
[----:B------:R-:W-:Y:S01]  /*3470*/  IMAD R17, R3, R8, R17 ;  /* 0x0000000803117224 */ /* 0x000fe200078e0211 */
[C---:B------:R-:W-:Y:S01]  /*3480*/  LOP3.LUT R79, R5.reuse, 0x16a, RZ, 0xfc, !PT ;  /* 0x0000016a054f7812 */ /* 0x040fe200078efcff */
[--C-:B------:R-:W-:Y:S01]  /*3490*/  @!P5 IMAD.IADD R14, R14, 0x1, -R3.reuse ;  /* 0x000000010e0ed824 */ /* 0x100fe200078e0a03 */
[----:B------:R-:W-:Y:S01]  /*34a0*/  LOP3.LUT R80, R5, 0x168, RZ, 0xfc, !PT ;  /* 0x0000016805507812 */ /* 0x000fe200078efcff */
[----:B------:R-:W-:Y:S01]  /*34b0*/  IMAD.HI.U32 R8, R2, R19, RZ ;  /* 0x0000001302087227 */ /* 0x000fe200078e00ff */
[C---:B------:R-:W-:Y:S01]  /*34c0*/  ISETP.GT.U32.AND P5, PT, R3.reuse, R17, PT ;  /* 0x000000110300720c */ /* 0x040fe20003fa4070 */
[----:B------:R-:W-:Y:S01]  /*34d0*/  STL [R1+0x1064], R10 ;  /* 0x0010640a01007387 */ /* 0x000fe20000100800 */
[----:B------:R-:W-:Y:S01]  /*34e0*/  IABS R74, R79 ;  /* 0x0000004f004a7213 */ /* 0x000fe20000000000 */
[----:B------:R-:W-:Y:S01]  /*34f0*/  @!P1 IMAD.IADD R12, R12, 0x1, -R3 ;  /* 0x000000010c0c9824 */ /* 0x000fe200078e0a03 */
[----:B------:R-:W-:Y:S01]  /*3500*/  ISETP.GT.U32.AND P1, PT, R3, R15, PT ;  /* 0x0000000f0300720c */ /* 0x000fe20003f24070 */
[----:B------:R-:W-:Y:S01]  /*3510*/  IMAD.HI.U32 R7, R2, R18, RZ ;  /* 0x0000001202077227 */ /* 0x000fe200078e00ff */
[----:B------:R-:W-:-:S02]  /*3520*/  IABS R75, R80 ;  /* 0x00000050004b7213 */ /* 0x000fc40000000000 */
[----:B------:R-:W-:Y:S01]  /*3530*/  LOP3.LUT R81, R5, 0x164, RZ, 0xfc, !PT ;  /* 0x0000016405517812 */ /* 0x000fe200078efcff */
[--C-:B------:R-:W-:Y:S01]  /*3540*/  @!P6 IMAD.IADD R16, R16, 0x1, -R3.reuse ;  /* 0x000000011010e824 */ /* 0x100fe200078e0a03 */
[----:B------:R-:W-:Y:S01]  /*3550*/  ISETP.GT.U32.AND P6, PT, R3, R14, PT ;  /* 0x0000000e0300720c */ /* 0x000fe20003fc4070 */
[----:B------:R-:W-:Y:S01]  /*3560*/  IMAD.MOV R8, RZ, RZ, -R8 ;  /* 0x000000ffff087224 */ /* 0x000fe200078e0a08 */
[----:B------:R-:W-:Y:S01]  /*3570*/  LOP3.LUT R87, R5, 0x15a, RZ, 0xfc, !PT ;  /* 0x0000015a05577812 */ /* 0x000fe200078efcff */
[----:B------:R-:W-:Y:S01]  /*3580*/  @!P5 IMAD.IADD R17, R17, 0x1, -R3 ;  /* 0x000000011111d824 */ /* 0x000fe200078e0a03 */
[----:B------:R-:W-:Y:S01]  /*3590*/  ISETP.GT.U32.AND P5, PT, R3, R16, PT ;  /* 0x000000100300720c */ /* 0x000fe20003fa4070 */
[----:B------:R-:W-:Y:S01]  /*35a0*/  IMAD.MOV R7, RZ, RZ, -R7 ;  /* 0x000000ffff077224 */ /* 0x000fe200078e0a07 */
[----:B------:R-:W-:Y:S01]  /*35b0*/  LOP3.LUT R88, R5, 0x158, RZ, 0xfc, !PT ;  /* 0x0000015805587812 */ /* 0x000fe200078efcff */
[----:B------:R-:W-:Y:S01]  /*35c0*/  @!P1 IMAD.IADD R15, R15, 0x1, -R3 ;  /* 0x000000010f0f9824 */ /* 0x000fe200078e0a03 */
[----:B------:R-:W-:Y:S01]  /*35d0*/  ISETP.GE.AND P1, PT, R21, RZ, PT ;  /* 0x000000ff1500720c */ /* 0x000fe20003f26270 */
[C---:B------:R-:W-:Y:S01]  /*35e0*/  IMAD R19, R3.reuse, R8, R19 ;  /* 0x0000000803137224 */ /* 0x040fe200078e0213 */
[----:B------:R-:W-:Y:S01]  /*35f0*/  IABS R21, R27 ;  /* 0x0000001b00157213 */ /* 0x000fe20000000000 */
[----:B------:R-:W-:Y:S01]  /*3600*/  @!P4 IMAD.MOV R12, RZ, RZ, -R12 ;  /* 0x000000ffff0cc224 */ /* 0x000fe200078e0a0c */
[C---:B------:R-:W-:Y:S01]  /*3610*/  ISETP.GT.U32.AND P4, PT, R3.reuse, R17, PT ;  /* 0x000000110300720c */ /* 0x040fe20003f84070 */
[----:B------:R-:W-:Y:S01]  /*3620*/  IMAD R18, R3, R7, R18 ;  /* 0x0000000703127224 */ /* 0x000fe200078e0212 */
[----:B------:R-:W-:Y:S01]  /*3630*/  IABS R82, R87 ;  /* 0x0000005700527213 */ /* 0x000fe20000000000 */
[----:B------:R-:W-:Y:S01]  /*3640*/  IMAD.HI.U32 R7, R2, R20, RZ ;  /* 0x0000001402077227 */ /* 0x000fe200078e00ff */
[----:B------:R-:W-:-:S02]  /*3650*/  IABS R84, R88 ;  /* 0x0000005800547213 */ /* 0x000fc40000000000 */
[----:B------:R-:W-:Y:S01]  /*3660*/  LOP3.LUT R89, R5, 0x156, RZ, 0xfc, !PT ;  /* 0x0000015605597812 */ /* 0x000fe200078efcff */
[----:B------:R-:W-:Y:S01]  /*3670*/  @!P3 IMAD.MOV R11, RZ, RZ, -R11 ;  /* 0x000000ffff0bb224 */ /* 0x000fe200078e0a0b */
[C---:B------:R-:W-:Y:S01]  /*3680*/  ISETP.GT.U32.AND P3, PT, R3.reuse, R15, PT ;  /* 0x0000000f0300720c */ /* 0x040fe20003f64070 */
[----:B------:R-:W-:Y:S01]  /*3690*/  @!P6 IMAD.IADD R14, R14, 0x1, -R3 ;  /* 0x000000010e0ee824 */ /* 0x000fe200078e0a03 */
[C---:B------:R-:W-:Y:S01]  /*36a0*/  ISETP.GT.U32.AND P6, PT, R3.reuse, R19, PT ;  /* 0x000000130300720c */ /* 0x040fe20003fc4070 */
[----:B------:R-:W-:Y:S01]  /*36b0*/  IMAD.MOV R7, RZ, RZ, -R7 ;  /* 0x000000ffff077224 */ /* 0x000fe200078e0a07 */
[----:B------:R-:W-:Y:S01]  /*36c0*/  IABS R85, R89 ;  /* 0x0000005900557213 */ /* 0x000fe20000000000 */
[----:B------:R-:W-:Y:S01]  /*36d0*/  @!P2 IMAD.MOV R13, RZ, RZ, -R13 ;  /* 0x000000ffff0da224 */ /* 0x000fe200078e0a0d */
[C---:B------:R-:W-:Y:S01]  /*36e0*/  ISETP.GT.U32.AND P2, PT, R3.reuse, R18, PT ;  /* 0x000000120300720c */ /* 0x040fe20003f44070 */
[----:B------:R-:W-:Y:S01]  /*36f0*/  IMAD R20, R3, R7, R20 ;  /* 0x0000000703147224 */ /* 0x000fe200078e0214 */
[C---:B------:R-:W-:Y:S01]  /*3700*/  LOP3.LUT R90, R5.reuse, 0x154, RZ, 0xfc, !PT ;  /* 0x00000154055a7812 */ /* 0x040fe200078efcff */
[--C-:B------:R-:W-:Y:S01]  /*3710*/  @!P5 IMAD.IADD R16, R16, 0x1, -R3.reuse ;  /* 0x000000011010d824 */ /* 0x100fe200078e0a03 */
[----:B------:R-:W-:Y:S01]  /*3720*/  LOP3.LUT R91, R5, 0x152, RZ, 0xfc, !PT ;  /* 0x00000152055b7812 */ /* 0x000fe200078efcff */
[--C-:B------:R-:W-:Y:S01]  /*3730*/  @!P4 IMAD.IADD R17, R17, 0x1, -R3.reuse ;  /* 0x000000011111c824 */ /* 0x100fe200078e0a03 */
[----:B------:R-:W-:Y:S01]  /*3740*/  ISETP.GT.U32.AND P5, PT, R3, R20, PT ;  /* 0x000000140300720c */ /* 0x000fe20003fa4070 */
[----:B------:R-:W-:Y:S01]  /*3750*/  IMAD.HI.U32 R7, R2, R21, RZ ;  /* 0x0000001502077227 */ /* 0x000fe200078e00ff */
[----:B------:R-:W-:Y:S01]  /*3760*/  ISETP.GE.AND P4, PT, R23, RZ, PT ;  /* 0x000000ff1700720c */ /* 0x000fe20003f86270 */
[----:B------:R-:W-:Y:S01]  /*3770*/  STL [R1+0x1068], R11 ;  /* 0x0010680b01007387 */ /* 0x000fe20000100800 */
[----:B------:R-:W-:Y:S01]  /*3780*/  LOP3.LUT R23, R5, 0x1d0, RZ, 0xfc, !PT ;  /* 0x000001d005177812 */ /* 0x000fe200078efcff */
[--C-:B------:R-:W-:Y:S01]  /*3790*/  @!P3 IMAD.IADD R15, R15, 0x1, -R3.reuse ;  /* 0x000000010f0fb824 */ /* 0x100fe200078e0a03 */
[----:B------:R-:W-:Y:S01]  /*37a0*/  ISETP.GE.AND P3, PT, R22, RZ, PT ;  /* 0x000000ff1600720c */ /* 0x000fe20003f66270 */
[----:B------:R-:W-:Y:S01]  /*37b0*/  @!P6 IMAD.IADD R19, R19, 0x1, -R3 ;  /* 0x000000011313e824 */ /* 0x000fe200078e0a03 */
[----:B------:R-:W-:Y:S01]  /*37c0*/  IABS R22, R23 ;  /* 0x0000001700167213 */ /* 0x000fe20000000000 */
[----:B------:R-:W-:Y:S01]  /*37d0*/  IMAD.MOV R8, RZ, RZ, -R7 ;  /* 0x000000ffff087224 */ /* 0x000fe200078e0a07 */
[----:B------:R-:W-:Y:S01]  /*37e0*/  ISETP.GE.AND P6, PT, R25, RZ, PT ;  /* 0x000000ff1900720c */ /* 0x000fe20003fc6270 */
[----:B------:R-:W-:Y:S01]  /*37f0*/  @!P0 IMAD.MOV R15, RZ, RZ, -R15 ;  /* 0x000000ffff0f8224 */ /* 0x000fe200078e0a0f */
[C---:B------:R-:W-:Y:S01]  /*3800*/  ISETP.GT.U32.AND P0, PT, R3.reuse, R19, PT ;  /* 0x000000130300720c */ /* 0x040fe20003f04070 */
[----:B------:R-:W-:Y:S01]  /*3810*/  @!P2 IMAD.IADD R18, R18, 0x1, -R3 ;  /* 0x000000011212a824 */ /* 0x000fe200078e0a03 */
[----:B------:R-:W-:Y:S01]  /*3820*/  ISETP.GE.AND P2, PT, R24, RZ, PT ;  /* 0x000000ff1800720c */ /* 0x000fe20003f46270 */
[----:B------:R-:W-:Y:S01]  /*3830*/  IMAD R21, R3, R8, R21 ;  /* 0x0000000803157224 */ /* 0x000fe200078e0215 */
[----:B------:R-:W-:Y:S01]  /*3840*/  IABS R86, R90 ;  /* 0x0000005a00567213 */ /* 0x000fe20000000000 */
[----:B------:R-:W-:Y:S01]  /*3850*/  IMAD.HI.U32 R7, R2, R22, RZ ;  /* 0x0000001602077227 */ /* 0x000fe200078e00ff */
[C---:B------:R-:W-:Y:S01]  /*3860*/  LOP3.LUT R92, R5.reuse, 0x150, RZ, 0xfc, !PT ;  /* 0x00000150055c7812 */ /* 0x040fe200078efcff */
[----:B------:R-:W-:Y:S01]  /*3870*/  STL [R1+0x1070], R12 ;  /* 0x0010700c01007387 */ /* 0x000fe20000100800 */
[----:B------:R-:W-:Y:S01]  /*3880*/  LOP3.LUT R93, R5, 0x14a, RZ, 0xfc, !PT ;  /* 0x0000014a055d7812 */ /* 0x000fe200078efcff */
[----:B------:R-:W-:Y:S01]  /*3890*/  @!P5 IMAD.IADD R20, R20, 0x1, -R3 ;  /* 0x000000011414d824 */ /* 0x000fe200078e0a03 */
[C---:B------:R-:W-:Y:S01]  /*38a0*/  ISETP.GT.U32.AND P5, PT, R3.reuse, R18, PT ;  /* 0x000000120300720c */ /* 0x040fe20003fa4070 */
[----:B------:R-:W-:Y:S01]  /*38b0*/  @!P4 IMAD.MOV R17, RZ, RZ, -R17 ;  /* 0x000000ffff11c224 */ /* 0x000fe200078e0a11 */
[----:B------:R-:W-:Y:S01]  /*38c0*/  ISETP.GT.U32.AND P4, PT, R3, R21, PT ;  /* 0x000000150300720c */ /* 0x000fe20003f84070 */
[----:B------:R-:W-:Y:S01]  /*38d0*/  IMAD.MOV R7, RZ, RZ, -R7 ;  /* 0x000000ffff077224 */ /* 0x000fe200078e0a07 */
[----:B------:R-:W-:Y:S01]  /*38e0*/  LOP3.LUT R94, R5, 0x148, RZ, 0xfc, !PT ;  /* 0x00000148055e7812 */ /* 0x000fe200078efcff */
[----:B------:R-:W-:Y:S01]  /*38f0*/  @!P0 IMAD.IADD R19, R19, 0x1, -R3 ;  /* 0x0000000113138824 */ /* 0x000fe200078e0a03 */
[----:B------:R-:W-:Y:S01]  /*3900*/  LOP3.LUT R95, R5, 0x146, RZ, 0xfc, !PT ;  /* 0x00000146055f7812 */ /* 0x000fe200078efcff */
[----:B------:R-:W-:Y:S01]  /*3910*/  IMAD R22, R3, R7, R22 ;  /* 0x0000000703167224 */ /* 0x000fe200078e0216 */
[----:B------:R-:W-:Y:S01]  /*3920*/  LOP3.LUT R7, R5, 0x1cc, RZ, 0xfc, !PT ;  /* 0x000001cc05077812 */ /* 0x000fe200078efcff */
[----:B------:R-:W-:Y:S01]  /*3930*/  @!P1 IMAD.MOV R14, RZ, RZ, -R14 ;  /* 0x000000ffff0e9224 */ /* 0x000fe200078e0a0e */
[C---:B------:R-:W-:Y:S01]  /*3940*/  ISETP.GT.U32.AND P1, PT, R3.reuse, R20, PT ;  /* 0x000000140300720c */ /* 0x040fe20003f24070 */
[----:B------:R-:W-:Y:S01]  /*3950*/  @!P6 IMAD.MOV R19, RZ, RZ, -R19 ;  /* 0x000000ffff13e224 */ /* 0x000fe200078e0a13 */
[----:B------:R-:W-:Y:S01]  /*3960*/  ISETP.GT.U32.AND P6, PT, R3, R22, PT ;  /* 0x000000160300720c */ /* 0x000fe20003fc4070 */
[--C-:B------:R-:W-:Y:S01]  /*3970*/  @!P5 IMAD.IADD R18, R18, 0x1, -R3.reuse ;  /* 0x000000011212d824 */ /* 0x100fe200078e0a03 */
[----:B------:R-:W-:Y:S01]  /*3980*/  ISETP.GE.AND P5, PT, R27, RZ, PT ;  /* 0x000000ff1b00720c */ /* 0x000fe20003fa6270 */
[--C-:B------:R-:W-:Y:S01]  /*3990*/  @!P4 IMAD.IADD R21, R21, 0x1, -R3.reuse ;  /* 0x000000011515c824 */ /* 0x100fe200078e0a03 */
[----:B------:R-:W-:Y:S01]  /*39a0*/  ISETP.GE.AND P4, PT, R7, RZ, PT ;  /* 0x000000ff0700720c */ /* 0x000fe20003f86270 */
[----:B------:R-:W-:Y:S01]  /*39b0*/  @!P3 IMAD.MOV R16, RZ, RZ, -R16 ;  /* 0x000000ffff10b224 */ /* 0x000fe200078e0a10 */
[----:B------:R-:W-:Y:S01]  /*39c0*/  ISETP.GE.AND P3, PT, R26, RZ, PT ;  /* 0x000000ff1a00720c */ /* 0x000fe20003f66270 */
[----:B------:R-:W-:Y:S01]  /*39d0*/  VIADD R8, R6, 0x1ce ;  /* 0x000001ce06087836 */ /* 0x000fe20000000000 */
[----:B------:R-:W-:Y:S01]  /*39e0*/  IABS R26, R7 ;  /* 0x00000007001a7213 */ /* 0x000fe20000000000 */
[----:B------:R-:W-:Y:S01]  /*39f0*/  @!P2 IMAD.MOV R18, RZ, RZ, -R18 ;  /* 0x000000ffff12a224 */ /* 0x000fe200078e0a12 */
[----:B------:R-:W-:Y:S01]  /*3a00*/  ISETP.GT.U32.AND P2, PT, R3, R21, PT ;  /* 0x000000150300720c */ /* 0x000fe20003f44070 */
[--C-:B------:R-:W-:Y:S01]  /*3a10*/  @!P1 IMAD.IADD R20, R20, 0x1, -R3.reuse ;  /* 0x0000000114149824 */ /* 0x100fe200078e0a03 */
[----:B------:R-:W-:Y:S01]  /*3a20*/  IABS R24, R8 ;  /* 0x0000000800187213 */ /* 0x000fe20000000000 */
[----:B------:R-:W-:Y:S01]  /*3a30*/  @!P6 IMAD.IADD R22, R22, 0x1, -R3 ;  /* 0x000000011616e824 */ /* 0x000fe200078e0a03 */
[----:B------:R-:W-:Y:S01]  /*3a40*/  ISETP.GE.AND P0, PT, R8, RZ, PT ;  /* 0x000000ff0800720c */ /* 0x000fe20003f06270 */
[----:B------:R-:W-:Y:S01]  /*3a50*/  STL [R1+0x1074], R13 ;  /* 0x0010740d01007387 */ /* 0x000fe20000100800 */
[----:B------:R-:W-:Y:S01]  /*3a60*/  LOP3.LUT R8, R5, 0x1ca, RZ, 0xfc, !PT ;  /* 0x000001ca05087812 */ /* 0x000fe200078efcff */
[----:B------:R-:W-:Y:S01]  /*3a70*/  IMAD.HI.U32 R7, R2, R24, RZ ;  /* 0x0000001802077227 */ /* 0x000fe200078e00ff */
[----:B------:R-:W-:Y:S01]  /*3a80*/  ISETP.GE.AND P1, PT, R23, RZ, PT ;  /* 0x000000ff1700720c */ /* 0x000fe20003f26270 */
[----:B------:R-:W-:Y:S01]  /*3a90*/  STL [R1+0x1078], R14 ;  /* 0x0010780e01007387 */ /* 0x000fe20000100800 */
[----:B------:R-:W-:Y:S01]  /*3aa0*/  LOP3.LUT R23, R5, 0x1c8, RZ, 0xfc, !PT ;  /* 0x000001c805177812 */ /* 0x000fe200078efcff */
[----:B------:R-:W-:Y:S01]  /*3ab0*/  @!P3 IMAD.MOV R20, RZ, RZ, -R20 ;  /* 0x000000ffff14b224 */ /* 0x000fe200078e0a14 */
[----:B------:R-:W-:Y:S01]  /*3ac0*/  ISETP.GE.AND P3, PT, R8, RZ, PT ;  /* 0x000000ff0800720c */ /* 0x000fe20003f66270 */
[----:B------:R-:W-:Y:S01]  /*3ad0*/  IMAD.MOV R25, RZ, RZ, -R7 ;  /* 0x000000ffff197224 */ /* 0x000fe200078e0a07 */
[----:B------:R-:W-:Y:S01]  /*3ae0*/  IABS R27, R8 ;  /* 0x00000008001b7213 */ /* 0x000fe20000000000 */
[----:B------:R-:W-:Y:S01]  /*3af0*/  IMAD.HI.U32 R8, R2, R26, RZ ;  /* 0x0000001a02087227 */ /* 0x000fe200078e00ff */
[----:B------:R-:W-:Y:S01]  /*3b00*/  ISETP.GT.U32.AND P6, PT, R3, R22, PT ;  /* 0x000000160300720c */ /* 0x000fe20003fc4070 */
[----:B------:R0:W-:Y:S01]  /*3b10*/  STL [R1+0x107c], R15 ;  /* 0x00107c0f01007387 */ /* 0x0001e20000100800 */
[----:B------:R-:W-:Y:S01]  /*3b20*/  IABS R29, R23 ;  /* 0x00000017001d7213 */ /* 0x000fe20000000000 */
[----:B------:R-:W-:Y:S01]  /*3b30*/  @!P2 IMAD.IADD R21, R21, 0x1, -R3 ;  /* 0x000000011515a824 */ /* 0x000fe200078e0a03 */
[----:B------:R-:W-:Y:S01]  /*3b40*/  ISETP.GE.AND P2, PT, R23, RZ, PT ;  /* 0x000000ff1700720c */ /* 0x000fe20003f46270 */
[----:B------:R-:W-:Y:S01]  /*3b50*/  IMAD R23, R3, R25, R24 ;  /* 0x0000001903177224 */ /* 0x000fe200078e0218 */
[C---:B------:R-:W-:Y:S01]  /*3b60*/  LOP3.LUT R98, R5.reuse, 0x142, RZ, 0xfc, !PT ;  /* 0x0000014205627812 */ /* 0x040fe200078efcff */
[----:B------:R-:W-:Y:S01]  /*3b70*/  IMAD.MOV R8, RZ, RZ, -R8 ;  /* 0x000000ffff087224 */ /* 0x000fe200078e0a08 */
[----:B------:R-:W-:Y:S01]  /*3b80*/  LOP3.LUT R99, R5, 0x140, RZ, 0xfc, !PT ;  /* 0x0000014005637812 */ /* 0x000fe200078efcff */
[----:B------:R-:W-:Y:S01]  /*3b90*/  @!P5 IMAD.MOV R21, RZ, RZ, -R21 ;  /* 0x000000ffff15d224 */ /* 0x000fe200078e0a15 */
[C---:B------:R-:W-:Y:S01]  /*3ba0*/  ISETP.GT.U32.AND P5, PT, R3.reuse, R23, PT ;  /* 0x000000170300720c */ /* 0x040fe20003fa4070 */
[----:B------:R-:W-:Y:S01]  /*3bb0*/  IMAD R24, R3, R8, R26 ;  /* 0x0000000803187224 */ /* 0x000fe200078e021a */
[----:B------:R-:W-:Y:S01]  /*3bc0*/  IABS R96, R99 ;  /* 0x0000006300607213 */ /* 0x000fe20000000000 */
[----:B------:R-:W-:Y:S01]  /*3bd0*/  @!P6 IMAD.IADD R22, R22, 0x1, -R3 ;  /* 0x000000011616e824 */ /* 0x000fe200078e0a03 */
[----:B------:R-:W-:Y:S01]  /*3be0*/  LOP3.LUT R106, R5, 0x138, RZ, 0xfc, !PT ;  /* 0x00000138056a7812 */ /* 0x000fe200078efcff */
[C---:B------:R-:W-:Y:S01]  /*3bf0*/  IMAD.HI.U32 R7, R2.reuse, R27, RZ ;  /* 0x0000001b02077227 */ /* 0x040fe200078e00ff */
[----:B------:R-:W-:Y:S01]  /*3c00*/  ISETP.GT.U32.AND P6, PT, R3, R24, PT ;  /* 0x000000180300720c */ /* 0x000fe20003fc4070 */
[----:B------:R1:W-:Y:S01]  /*3c10*/  STL [R1+0x1080], R16 ;  /* 0x0010801001007387 */ /* 0x0003e20000100800 */
[C---:B------:R-:W-:Y:S01]  /*3c20*/  LOP3.LUT R104, R5.reuse, 0x13a, RZ, 0xfc, !PT ;  /* 0x0000013a05687812 */ /* 0x040fe200078efcff */
[----:B------:R-:W-:Y:S01]  /*3c30*/  IMAD.MOV R28, RZ, RZ, -R7 ;  /* 0x000000ffff1c7224 */ /* 0x000fe200078e0a07 */
[----:B------:R-:W-:Y:S01]  /*3c40*/  IABS R101, R106 ;  /* 0x0000006a00657213 */ /* 0x000fe20000000000 */
[----:B------:R-:W-:Y:S01]  /*3c50*/  IMAD.HI.U32 R7, R2, R29, RZ ;  /* 0x0000001d02077227 */ /* 0x000fe200078e00ff */
[C---:B------:R-:W-:Y:S01]  /*3c60*/  LOP3.LUT R107, R5.reuse, 0x136, RZ, 0xfc, !PT ;  /* 0x00000136056b7812 */ /* 0x040fe200078efcff */
[----:B------:R-:W-:Y:S01]  /*3c70*/  STL [R1+0x1084], R17 ;  /* 0x0010841101007387 */ /* 0x000fe20000100800 */
[----:B------:R-:W-:Y:S01]  /*3c80*/  LOP3.LUT R108, R5, 0x134, RZ, 0xfc, !PT ;  /* 0x00000134056c7812 */ /* 0x000fe200078efcff */
[----:B------:R-:W-:Y:S01]  /*3c90*/  @!P5 IMAD.IADD R23, R23, 0x1, -R3 ;  /* 0x000000011717d824 */ /* 0x000fe200078e0a03 */
[----:B------:R-:W-:Y:S01]  /*3ca0*/  IABS R103, R107 ;  /* 0x0000006b00677213 */ /* 0x000fe20000000000 */
[----:B------:R-:W-:Y:S01]  /*3cb0*/  IMAD.MOV R26, RZ, RZ, -R7 ;  /* 0x000000ffff1a7224 */ /* 0x000fe200078e0a07 */
[----:B------:R-:W-:Y:S01]  /*3cc0*/  IABS R7, R34 ;  /* 0x0000002200077213 */ /* 0x000fe20000000000 */
[C---:B------:R-:W-:Y:S01]  /*3cd0*/  IMAD R25, R3.reuse, R28, R27 ;  /* 0x0000001c03197224 */ /* 0x040fe200078e021b */
[C---:B------:R-:W-:Y:S01]  /*3ce0*/  ISETP.GT.U32.AND P5, PT, R3.reuse, R23, PT ;  /* 0x000000170300720c */ /* 0x040fe20003fa4070 */
[----:B------:R-:W-:Y:S01]  /*3cf0*/  @!P6 IMAD.IADD R24, R24, 0x1, -R3 ;  /* 0x000000011818e824 */ /* 0x000fe200078e0a03 */
[----:B------:R-:W-:Y:S01]  /*3d00*/  IABS R27, R32 ;  /* 0x00000020001b7213 */ /* 0x000fe20000000000 */
[----:B------:R-:W-:Y:S01]  /*3d10*/  IMAD R26, R3, R26, R29 ;  /* 0x0000001a031a7224 */ /* 0x000fe200078e021d */
[----:B------:R-:W-:Y:S01]  /*3d20*/  LOP3.LUT R109, R5, 0x132, RZ, 0xfc, !PT ;  /* 0x00000132056d7812 */ /* 0x000fe200078efcff */
[----:B------:R-:W-:Y:S01]  /*3d30*/  IMAD.MOV.U32 R29, RZ, RZ, R7 ;  /* 0x000000ffff1d7224 */ /* 0x000fe200078e0007 */
[----:B------:R-:W-:Y:S01]  /*3d40*/  ISETP.GT.U32.AND P6, PT, R3, R24, PT ;  /* 0x000000180300720c */ /* 0x000fe20003fc4070 */
[C---:B------:R-:W-:Y:S01]  /*3d50*/  IMAD.HI.U32 R7, R2.reuse, R27, RZ ;  /* 0x0000001b02077227 */ /* 0x040fe200078e00ff */
[C---:B------:R-:W-:Y:S01]  /*3d60*/  LOP3.LUT R110, R5.reuse, 0x130, RZ, 0xfc, !PT ;  /* 0x00000130056e7812 */ /* 0x040fe200078efcff */
[----:B------:R-:W-:Y:S01]  /*3d70*/  STL [R1+0x1088], R18 ;  /* 0x0010881201007387 */ /* 0x000fe20000100800 */
[C---:B------:R-:W-:Y:S01]  /*3d80*/  LOP3.LUT R111, R5.reuse, 0x12c, RZ, 0xfc, !PT ;  /* 0x0000012c056f7812 */ /* 0x040fe200078efcff */
[----:B------:R-:W-:Y:S01]  /*3d90*/  IMAD.MOV R30, RZ, RZ, -R7 ;  /* 0x000000ffff1e7224 */ /* 0x000fe200078e0a07 */
[----:B------:R-:W-:Y:S01]  /*3da0*/  LOP3.LUT R112, R5, 0x12a, RZ, 0xfc, !PT ;  /* 0x0000012a05707812 */ /* 0x000fe200078efcff */
[----:B------:R-:W-:Y:S01]  /*3db0*/  @!P5 IMAD.IADD R23, R23, 0x1, -R3 ;  /* 0x000000011717d824 */ /* 0x000fe200078e0a03 */
[C---:B------:R-:W-:Y:S01]  /*3dc0*/  ISETP.GT.U32.AND P5, PT, R3.reuse, R26, PT ;  /* 0x0000001a0300720c */ /* 0x040fe20003fa4070 */
[----:B------:R-:W-:Y:S01]  /*3dd0*/  IMAD R27, R3, R30, R27 ;  /* 0x0000001e031b7224 */ /* 0x000fe200078e021b */
[C---:B------:R-:W-:Y:S01]  /*3de0*/  LOP3.LUT R113, R5.reuse, 0x128, RZ, 0xfc, !PT ;  /* 0x0000012805717812 */ /* 0x040fe200078efcff */
[C---:B------:R-:W-:Y:S01]  /*3df0*/  IMAD.HI.U32 R8, R2.reuse, R29, RZ ;  /* 0x0000001d02087227 */ /* 0x040fe200078e00ff */
[C---:B------:R-:W-:Y:S01]  /*3e00*/  LOP3.LUT R120, R5.reuse, 0x11c, RZ, 0xfc, !PT ;  /* 0x0000011c05787812 */ /* 0x040fe200078efcff */
[----:B------:R-:W-:Y:S01]  /*3e10*/  STL [R1+0x108c], R19 ;  /* 0x00108c1301007387 */ /* 0x000fe20000100800 */
[----:B------:R-:W-:Y:S01]  /*3e20*/  LOP3.LUT R121, R5, 0x11a, RZ, 0xfc, !PT ;  /* 0x0000011a05797812 */ /* 0x000fe200078efcff */
[----:B------:R-:W-:Y:S01]  /*3e30*/  @!P1 IMAD.MOV R22, RZ, RZ, -R22 ;  /* 0x000000ffff169224 */ /* 0x000fe200078e0a16 */
[----:B------:R-:W-:Y:S01]  /*3e40*/  ISETP.GT.U32.AND P1, PT, R3, R25, PT ;  /* 0x000000190300720c */ /* 0x000fe20003f24070 */
[----:B------:R-:W-:Y:S01]  /*3e50*/  IMAD.HI.U32 R28, R2, R31, RZ ;  /* 0x0000001f021c7227 */ /* 0x000fe200078e00ff */
[----:B------:R-:W-:Y:S01]  /*3e60*/  IABS R115, R120 ;  /* 0x0000007800737213 */ /* 0x000fe20000000000 */
[----:B------:R-:W-:Y:S01]  /*3e70*/  STL [R1+0x1090], R20 ;  /* 0x0010901401007387 */ /* 0x000fe20000100800 */
[----:B------:R-:W-:Y:S01]  /*3e80*/  LOP3.LUT R122, R5, 0x118, RZ, 0xfc, !PT ;  /* 0x00000118057a7812 */ /* 0x000fe200078efcff */
[----:B------:R-:W-:Y:S01]  /*3e90*/  @!P6 IMAD.IADD R24, R24, 0x1, -R3 ;  /* 0x000000011818e824 */ /* 0x000fe200078e0a03 */
[----:B------:R-:W-:Y:S01]  /*3ea0*/  ISETP.GT.U32.AND P6, PT, R3, R27, PT ;  /* 0x0000001b0300720c */ /* 0x000fe20003fc4070 */
[----:B------:R-:W-:Y:S01]  /*3eb0*/  IMAD.MOV R8, RZ, RZ, -R8 ;  /* 0x000000ffff087224 */ /* 0x000fe200078e0a08 */
[C---:B------:R-:W-:Y:S01]  /*3ec0*/  LOP3.LUT R123, R5.reuse, 0x116, RZ, 0xfc, !PT ;  /* 0x00000116057b7812 */ /* 0x040fe200078efcff */
[----:B------:R-:W-:Y:S01]  /*3ed0*/  IMAD.MOV R30, RZ, RZ, -R28 ;  /* 0x000000ffff1e7224 */ /* 0x000fe200078e0a1c */
[----:B------:R-:W-:Y:S01]  /*3ee0*/  LOP3.LUT R124, R5, 0x114, RZ, 0xfc, !PT ;  /* 0x00000114057c7812 */ /* 0x000fe200078efcff */
[----:B------:R-:W-:Y:S01]  /*3ef0*/  IMAD R28, R3, R8, R29 ;  /* 0x00000008031c7224 */ /* 0x000fe200078e021d */
[----:B------:R-:W-:Y:S01]  /*3f00*/  IABS R8, R36 ;  /* 0x0000002400087213 */ /* 0x000fe20000000000 */
[----:B------:R-:W-:Y:S01]  /*3f10*/  VIADD R7, R6, 0x1be ;  /* 0x000001be06077836 */ /* 0x000fe20000000000 */
[----:B------:R-:W-:Y:S01]  /*3f20*/  LOP3.LUT R126, R5, 0x112, RZ, 0xfc, !PT ;  /* 0x00000112057e7812 */ /* 0x000fe200078efcff */
[----:B------:R-:W-:Y:S01]  /*3f30*/  @!P5 IMAD.IADD R26, R26, 0x1, -R3 ;  /* 0x000000011a1ad824 */ /* 0x000fe200078e0a03 */
[----:B------:R-:W-:Y:S01]  /*3f40*/  IABS R117, R124 ;  /* 0x0000007c00757213 */ /* 0x000fe20000000000 */
[C---:B------:R-:W-:Y:S01]  /*3f50*/  IMAD R29, R3.reuse, R30, R31 ;  /* 0x0000001e031d7224 */ /* 0x040fe200078e021f */
[----:B------:R-:W-:Y:S01]  /*3f60*/  IABS R31, R7 ;  /* 0x00000007001f7213 */ /* 0x000fe20000000000 */
[----:B------:R-:W-:Y:S01]  /*3f70*/  @!P4 IMAD.MOV R24, RZ, RZ, -R24 ;  /* 0x000000ffff18c224 */ /* 0x000fe200078e0a18 */
[C---:B------:R-:W-:Y:S01]  /*3f80*/  ISETP.GT.U32.AND P4, PT, R3.reuse, R28, PT ;  /* 0x0000001c0300720c */ /* 0x040fe20003f84070 */
[----:B------:R-:W-:Y:S01]  /*3f90*/  IMAD.MOV.U32 R30, RZ, RZ, R8 ;  /* 0x000000ffff1e7224 */ /* 0x000fe200078e0008 */
[----:B------:R-:W-:Y:S01]  /*3fa0*/  ISETP.GT.U32.AND P5, PT, R3, R26, PT ;  /* 0x0000001a0300720c */ /* 0x000fe20003fa4070 */
[----:B------:R-:W-:Y:S01]  /*3fb0*/  @!P1 IMAD.IADD R25, R25, 0x1, -R3 ;  /* 0x0000000119199824 */ /* 0x000fe200078e0a03 */
[----:B------:R-:W-:Y:S01]  /*3fc0*/  IABS R118, R126 ;  /* 0x0000007e00767213 */ /* 0x000fe20000000000 */
[----:B------:R-:W-:Y:S01]  /*3fd0*/  @!P0 IMAD.MOV R23, RZ, RZ, -R23 ;  /* 0x000000ffff178224 */ /* 0x000fe200078e0a17 */
[----:B------:R-:W-:Y:S01]  /*3fe0*/  ISETP.GE.AND P0, PT, R7, RZ, PT ;  /* 0x000000ff0700720c */ /* 0x000fe20003f06270 */
[----:B------:R-:W-:Y:S01]  /*3ff0*/  @!P6 IMAD.IADD R27, R27, 0x1, -R3 ;  /* 0x000000011b1be824 */ /* 0x000fe200078e0a03 */
[----:B------:R-:W-:Y:S01]  /*4000*/  ISETP.GT.U32.AND P1, PT, R3, R25, PT ;  /* 0x000000190300720c */ /* 0x000fe20003f24070 */
[----:B------:R-:W-:Y:S01]  /*4010*/  IMAD.HI.U32 R7, R2, R30, RZ ;  /* 0x0000001e02077227 */ /* 0x000fe200078e00ff */
[----:B------:R-:W-:Y:S01]  /*4020*/  LOP3.LUT R127, R5, 0x110, RZ, 0xfc, !PT ;  /* 0x00000110057f7812 */ /* 0x000fe200078efcff */
[----:B------:R2:W-:Y:S01]  /*4030*/  STL [R1+0x1094], R21 ;  /* 0x0010941501007387 */ /* 0x0005e20000100800 */
[----:B------:R-:W-:Y:S01]  /*4040*/  ISETP.GT.U32.AND P6, PT, R3, R27, PT ;  /* 0x0000001b0300720c */ /* 0x000fe20003fc4070 */
[----:B------:R-:W-:Y:S01]  /*4050*/  IMAD.MOV R7, RZ, RZ, -R7 ;  /* 0x000000ffff077224 */ /* 0x000fe200078e0a07 */
[C---:B------:R-:W-:Y:S01]  /*4060*/  LOP3.LUT R128, R5.reuse, 0x106, RZ, 0xfc, !PT ;  /* 0x0000010605807812 */ /* 0x040fe200078efcff */
[--C-:B------:R-:W-:Y:S01]  /*4070*/  @!P4 IMAD.IADD R28, R28, 0x1, -R3.reuse ;  /* 0x000000011c1cc824 */ /* 0x100fe200078e0a03 */
[----:B------:R-:W-:Y:S01]  /*4080*/  LOP3.LUT R129, R5, 0x104, RZ, 0xfc, !PT ;  /* 0x0000010405817812 */ /* 0x000fe200078efcff */
[----:B------:R-:W-:Y:S01]  /*4090*/  IMAD R30, R3, R7, R30 ;  /* 0x00000007031e7224 */ /* 0x000fe200078e021e */
[----:B------:R-:W-:Y:S01]  /*40a0*/  LOP3.LUT R131, R5, 0x100, RZ, 0xfc, !PT ;  /* 0x0000010005837812 */ /* 0x000fe200078efcff */
[--C-:B------:R-:W-:Y:S01]  /*40b0*/  @!P5 IMAD.IADD R26, R26, 0x1, -R3.reuse ;  /* 0x000000011a1ad824 */ /* 0x100fe200078e0a03 */
[----:B------:R-:W-:Y:S01]  /*40c0*/  ISETP.GT.U32.AND P4, PT, R3, R28, PT ;  /* 0x0000001c0300720c */ /* 0x000fe20003f84070 */
[----:B------:R-:W-:Y:S01]  /*40d0*/  @!P1 IMAD.IADD R25, R25, 0x1, -R3 ;  /* 0x0000000119199824 */ /* 0x000fe200078e0a03 */
[C---:B------:R-:W-:Y:S01]  /*40e0*/  ISETP.GT.U32.AND P5, PT, R3.reuse, R30, PT ;  /* 0x0000001e0300720c */ /* 0x040fe20003fa4070 */
[----:B------:R-:W-:Y:S01]  /*40f0*/  IMAD.HI.U32 R7, R2, R31, RZ ;  /* 0x0000001f02077227 */ /* 0x000fe200078e00ff */
[----:B------:R-:W-:-:S02]  /*4100*/  ISETP.GT.U32.AND P1, PT, R3, R29, PT ;  /* 0x0000001d0300720c */ /* 0x000fc40003f24070 */
[----:B------:R-:W-:Y:S01]  /*4110*/  LOP3.LUT R132, R5, 0xfc, RZ, 0xfc, !PT ;  /* 0x000000fc05847812 */ /* 0x000fe200078efcff */
[----:B------:R-:W-:Y:S01]  /*4120*/  @!P6 IMAD.IADD R27, R27, 0x1, -R3 ;  /* 0x000000011b1be824 */ /* 0x000fe200078e0a03 */
[----:B------:R-:W-:Y:S01]  /*4130*/  ISETP.GE.AND P6, PT, R34, RZ, PT ;  /* 0x000000ff2200720c */ /* 0x000fe20003fc6270 */
[----:B------:R-:W-:Y:S01]  /*4140*/  IMAD.HI.U32 R8, R2, R33, RZ ;  /* 0x0000002102087227 */ /* 0x000fe200078e00ff */
[----:B------:R-:W-:Y:S02]  /*4150*/  IABS R130, R132 ;  /* 0x0000008400827213 */ /* 0x000fe40000000000 */
[C---:B------:R-:W-:Y:S01]  /*4160*/  LOP3.LUT R137, R5.reuse, 0xf8, RZ, 0xfc, !PT ;  /* 0x000000f805897812 */ /* 0x040fe200078efcff */
[----:B------:R-:W-:Y:S01]  /*4170*/  @!P3 IMAD.MOV R25, RZ, RZ, -R25 ;  /* 0x000000ffff19b224 */ /* 0x000fe200078e0a19 */
[----:B------:R-:W-:Y:S01]  /*4180*/  ISETP.GE.AND P3, PT, R32, RZ, PT ;  /* 0x000000ff2000720c */ /* 0x000fe20003f66270 */
[----:B------:R-:W-:Y:S01]  /*4190*/  IMAD.MOV R32, RZ, RZ, -R7 ;  /* 0x000000ffff207224 */ /* 0x000fe200078e0a07 */
[C---:B------:R-:W-:Y:S01]  /*41a0*/  LOP3.LUT R7, R5.reuse, 0x1ba, RZ, 0xfc, !PT ;  /* 0x000001ba05077812 */ /* 0x040fe200078efcff */
[----:B------:R-:W-:Y:S01]  /*41b0*/  IMAD.MOV R8, RZ, RZ, -R8 ;  /* 0x000000ffff087224 */ /* 0x000fe200078e0a08 */
[----:B------:R-:W-:Y:S01]  /*41c0*/  LOP3.LUT R138, R5, 0xf6, RZ, 0xfc, !PT ;  /* 0x000000f6058a7812 */ /* 0x000fe200078efcff */
[----:B------:R-:W-:Y:S01]  /*41d0*/  IMAD R31, R3, R32, R31 ;  /* 0x00000020031f7224 */ /* 0x000fe200078e021f */
[----:B------:R-:W-:Y:S01]  /*41e0*/  LOP3.LUT R139, R5, 0xf4, RZ, 0xfc, !PT ;  /* 0x000000f4058b7812 */ /* 0x000fe200078efcff */
[----:B------:R-:W-:Y:S01]  /*41f0*/  @!P5 IMAD.IADD R30, R30, 0x1, -R3 ;  /* 0x000000011e1ed824 */ /* 0x000fe200078e0a03 */
[----:B------:R-:W-:Y:S01]  /*4200*/  IABS R133, R138 ;  /* 0x0000008a00857213 */ /* 0x000fe20000000000 */
[C---:B------:R-:W-:Y:S01]  /*4210*/  IMAD R32, R3.reuse, R8, R33 ;  /* 0x0000000803207224 */ /* 0x040fe200078e0221 */
[----:B------:R-:W-:Y:S01]  /*4220*/  IABS R33, R7 ;  /* 0x0000000700217213 */ /* 0x000fe20000000000 */
[--C-:B------:R-:W-:Y:S01]  /*4230*/  @!P4 IMAD.IADD R28, R28, 0x1, -R3.reuse ;  /* 0x000000011c1cc824 */ /* 0x100fe200078e0a03 */
[----:B------:R-:W-:Y:S01]  /*4240*/  ISETP.GT.U32.AND P5, PT, R3, R30, PT ;  /* 0x0000001e0300720c */ /* 0x000fe20003fa4070 */
[----:B------:R-:W-:Y:S01]  /*4250*/  @!P1 IMAD.IADD R29, R29, 0x1, -R3 ;  /* 0x000000011d1d9824 */ /* 0x000fe200078e0a03 */
[C---:B------:R-:W-:Y:S01]  /*4260*/  ISETP.GT.U32.AND P4, PT, R3.reuse, R31, PT ;  /* 0x0000001f0300720c */ /* 0x040fe20003f84070 */
[----:B------:R-:W-:Y:S01]  /*4270*/  @!P6 IMAD.MOV R28, RZ, RZ, -R28 ;  /* 0x000000ffff1ce224 */ /* 0x000fe200078e0a1c */
[----:B------:R-:W-:Y:S01]  /*4280*/  ISETP.GT.U32.AND P6, PT, R3, R32, PT ;  /* 0x000000200300720c */ /* 0x000fe20003fc4070 */
[----:B------:R-:W-:Y:S01]  /*4290*/  @!P2 IMAD.MOV R26, RZ, RZ, -R26 ;  /* 0x000000ffff1aa224 */ /* 0x000fe200078e0a1a */
[----:B------:R-:W-:Y:S01]  /*42a0*/  LOP3.LUT R8, R5, 0x1b8, RZ, 0xfc, !PT ;  /* 0x000001b805087812 */ /* 0x000fe200078efcff */
[----:B------:R-:W-:Y:S01]  /*42b0*/  @!P3 IMAD.MOV R27, RZ, RZ, -R27 ;  /* 0x000000ffff1bb224 */ /* 0x000fe200078e0a1b */
[----:B------:R-:W-:Y:S01]  /*42c0*/  ISETP.GT.U32.AND P2, PT, R3, R29, PT ;  /* 0x0000001d0300720c */ /* 0x000fe20003f44070 */
[----:B0-----:R-:W-:Y:S01]  /*42d0*/  VIADD R15, R6, 0xe ;  /* 0x0000000e060f7836 */ /* 0x001fe20000000000 */
[----:B------:R-:W-:-:S02]  /*42e0*/  IABS R34, R8 ;  /* 0x0000000800227213 */ /* 0x000fc40000000000 */
[----:B------:R-:W-:Y:S01]  /*42f0*/  ISETP.GE.AND P3, PT, R36, RZ, PT ;  /* 0x000000ff2400720c */ /* 0x000fe20003f66270 */
[--C-:B------:R-:W-:Y:S01]  /*4300*/  @!P5 IMAD.IADD R30, R30, 0x1, -R3.reuse ;  /* 0x000000011e1ed824 */ /* 0x100fe200078e0a03 */
[----:B------:R-:W-:Y:S01]  /*4310*/  ISETP.GE.AND P5, PT, R7, RZ, PT ;  /* 0x000000ff0700720c */ /* 0x000fe20003fa6270 */
[----:B------:R-:W-:Y:S01]  /*4320*/  IMAD.HI.U32 R7, R2, R33, RZ ;  /* 0x0000002102077227 */ /* 0x000fe200078e00ff */
[----:B------:R-:W-:Y:S02]  /*4330*/  ISETP.GE.AND P1, PT, R35, RZ, PT ;  /* 0x000000ff2300720c */ /* 0x000fe40003f26270 */
[----:B------:R-:W-:Y:S01]  /*4340*/  IABS R36, R38 ;  /* 0x0000002600247213 */ /* 0x000fe20000000000 */
[--C-:B------:R-:W-:Y:S01]  /*4350*/  @!P6 IMAD.IADD R32, R32, 0x1, -R3.reuse ;  /* 0x000000012020e824 */ /* 0x100fe200078e0a03 */
[----:B------:R-:W-:Y:S01]  /*4360*/  IABS R134, R139 ;  /* 0x0000008b00867213 */ /* 0x000fe20000000000 */
[----:B------:R-:W-:Y:S01]  /*4370*/  @!P4 IMAD.IADD R31, R31, 0x1, -R3 ;  /* 0x000000011f1fc824 */ /* 0x000fe200078e0a03 */
[----:B------:R-:W-:Y:S01]  /*4380*/  ISETP.GE.AND P4, PT, R8, RZ, PT ;  /* 0x000000ff0800720c */ /* 0x000fe20003f86270 */
[----:B------:R-:W-:Y:S01]  /*4390*/  IMAD.MOV R8, RZ, RZ, -R7 ;  /* 0x000000ffff087224 */ /* 0x000fe200078e0a07 */
[----:B------:R-:W-:Y:S01]  /*43a0*/  ISETP.GT.U32.AND P6, PT, R3, R32, PT ;  /* 0x000000200300720c */ /* 0x000fe20003fc4070 */
[----:B------:R-:W-:Y:S01]  /*43b0*/  IMAD.HI.U32 R7, R2, R34, RZ ;  /* 0x0000002202077227 */ /* 0x000fe200078e00ff */
[----:B------:R-:W-:-:S02]  /*43c0*/  LOP3.LUT R140, R5, 0xf2, RZ, 0xfc, !PT ;  /* 0x000000f2058c7812 */ /* 0x000fc400078efcff */
[C---:B------:R-:W-:Y:S01]  /*43d0*/  LOP3.LUT R141, R5.reuse, 0xf0, RZ, 0xfc, !PT ;  /* 0x000000f0058d7812 */ /* 0x040fe200078efcff */
[----:B------:R-:W-:Y:S01]  /*43e0*/  IMAD.MOV R7, RZ, RZ, -R7 ;  /* 0x000000ffff077224 */ /* 0x000fe200078e0a07 */
[----:B------:R-:W-:Y:S01]  /*43f0*/  LOP3.LUT R142, R5, 0xec, RZ, 0xfc, !PT ;  /* 0x000000ec058e7812 */ /* 0x000fe200078efcff */
[----:B------:R-:W-:Y:S01]  /*4400*/  @!P2 IMAD.IADD R29, R29, 0x1, -R3 ;  /* 0x000000011d1da824 */ /* 0x000fe200078e0a03 */
[----:B------:R-:W-:Y:S01]  /*4410*/  ISETP.GE.AND P2, PT, R37, RZ, PT ;  /* 0x000000ff2500720c */ /* 0x000fe20003f46270 */
[----:B------:R-:W-:Y:S01]  /*4420*/  IMAD R34, R3, R7, R34 ;  /* 0x0000000703227224 */ /* 0x000fe200078e0222 */
[----:B------:R-:W-:Y:S01]  /*4430*/  LOP3.LUT R37, R5, 0x1b6, RZ, 0xfc, !PT ;  /* 0x000001b605257812 */ /* 0x000fe200078efcff */
[C---:B------:R-:W-:Y:S01]  /*4440*/  IMAD R33, R3.reuse, R8, R33 ;  /* 0x0000000803217224 */ /* 0x040fe200078e0221 */
[----:B------:R-:W-:Y:S01]  /*4450*/  IABS R135, R141 ;  /* 0x0000008d00877213 */ /* 0x000fe20000000000 */
[----:B------:R-:W-:Y:S01]  /*4460*/  @!P6 IMAD.IADD R32, R32, 0x1, -R3 ;  /* 0x000000012020e824 */ /* 0x000fe200078e0a03 */
[C---:B------:R-:W-:Y:S01]  /*4470*/  ISETP.GT.U32.AND P6, PT, R3.reuse, R34, PT ;  /* 0x000000220300720c */ /* 0x040fe20003fc4070 */
[----:B------:R-:W-:Y:S01]  /*4480*/  @!P3 IMAD.MOV R30, RZ, RZ, -R30 ;  /* 0x000000ffff1eb224 */ /* 0x000fe200078e0a1e */
[----:B------:R-:W-:Y:S01]  /*4490*/  IABS R35, R37 ;  /* 0x0000002500237213 */ /* 0x000fe20000000000 */
[----:B------:R-:W-:Y:S01]  /*44a0*/  @!P1 IMAD.MOV R29, RZ, RZ, -R29 ;  /* 0x000000ffff1d9224 */ /* 0x000fe200078e0a1d */
[----:B------:R-:W-:-:S02]  /*44b0*/  ISETP.GT.U32.AND P3, PT, R3, R33, PT ;  /* 0x000000210300720c */ /* 0x000fc40003f64070 */
[----:B------:R-:W-:Y:S01]  /*44c0*/  ISETP.GT.U32.AND P1, PT, R3, R31, PT ;  /* 0x0000001f0300720c */ /* 0x000fe20003f24070 */
[----:B------:R-:W-:Y:S01]  /*44d0*/  IMAD.HI.U32 R7, R2, R35, RZ ;  /* 0x0000002302077227 */ /* 0x000fe200078e00ff */
[C---:B------:R-:W-:Y:S02]  /*44e0*/  LOP3.LUT R143, R5.reuse, 0xe4, RZ, 0xfc, !PT ;  /* 0x000000e4058f7812 */ /* 0x040fe400078efcff */
[C---:B------:R-:W-:Y:S01]  /*44f0*/  LOP3.LUT R146, R5.reuse, 0xe2, RZ, 0xfc, !PT ;  /* 0x000000e205927812 */ /* 0x040fe200078efcff */
[----:B------:R-:W-:Y:S01]  /*4500*/  IMAD.MOV R8, RZ, RZ, -R7 ;  /* 0x000000ffff087224 */ /* 0x000fe200078e0a07 */
[C---:B------:R-:W-:Y:S01]  /*4510*/  LOP3.LUT R147, R5.reuse, 0xe0, RZ, 0xfc, !PT ;  /* 0x000000e005937812 */ /* 0x040fe200078efcff */
[----:B------:R-:W-:Y:S01]  /*4520*/  @!P6 IMAD.IADD R34, R34, 0x1, -R3 ;  /* 0x000000012222e824 */ /* 0x000fe200078e0a03 */
[C---:B------:R-:W-:Y:S01]  /*4530*/  LOP3.LUT R149, R5.reuse, 0xd8, RZ, 0xfc, !PT ;  /* 0x000000d805957812 */ /* 0x040fe200078efcff */
[----:B------:R-:W-:Y:S01]  /*4540*/  IMAD.HI.U32 R7, R2, R36, RZ ;  /* 0x0000002402077227 */ /* 0x000fe200078e00ff */
[----:B------:R-:W-:-:S02]  /*4550*/  LOP3.LUT R153, R5, 0xd6, RZ, 0xfc, !PT ;  /* 0x000000d605997812 */ /* 0x000fc400078efcff */
[C---:B------:R-:W-:Y:S01]  /*4560*/  ISETP.GT.U32.AND P6, PT, R3.reuse, R34, PT ;  /* 0x000000220300720c */ /* 0x040fe20003fc4070 */
[----:B------:R-:W-:Y:S01]  /*4570*/  IMAD R35, R3, R8, R35 ;  /* 0x0000000803237224 */ /* 0x000fe200078e0223 */
[----:B------:R-:W-:Y:S01]  /*4580*/  IABS R148, R149 ;  /* 0x0000009500947213 */ /* 0x000fe20000000000 */
[----:B------:R-:W-:Y:S01]  /*4590*/  @!P3 IMAD.IADD R33, R33, 0x1, -R3 ;  /* 0x000000012121b824 */ /* 0x000fe200078e0a03 */
[C---:B------:R-:W-:Y:S01]  /*45a0*/  LOP3.LUT R154, R5.reuse, 0xd4, RZ, 0xfc, !PT ;  /* 0x000000d4059a7812 */ /* 0x040fe200078efcff */
[----:B------:R-:W-:Y:S01]  /*45b0*/  IMAD.MOV R7, RZ, RZ, -R7 ;  /* 0x000000ffff077224 */ /* 0x000fe200078e0a07 */
[----:B------:R-:W-:Y:S01]  /*45c0*/  LOP3.LUT R155, R5, 0xd2, RZ, 0xfc, !PT ;  /* 0x000000d2059b7812 */ /* 0x000fe200078efcff */
[----:B------:R-:W-:Y:S01]  /*45d0*/  @!P2 IMAD.MOV R32, RZ, RZ, -R32 ;  /* 0x000000ffff20a224 */ /* 0x000fe200078e0a20 */
[C---:B------:R-:W-:Y:S01]  /*45e0*/  ISETP.GT.U32.AND P2, PT, R3.reuse, R35, PT ;  /* 0x000000230300720c */ /* 0x040fe20003f44070 */
[C---:B------:R-:W-:Y:S01]  /*45f0*/  IMAD R36, R3.reuse, R7, R36 ;  /* 0x0000000703247224 */ /* 0x040fe200078e0224 */
[----:B------:R-:W-:Y:S01]  /*4600*/  ISETP.GT.U32.AND P3, PT, R3, R33, PT ;  /* 0x000000210300720c */ /* 0x000fe20003f64070 */
[--C-:B------:R-:W-:Y:S01]  /*4610*/  @!P1 IMAD.IADD R31, R31, 0x1, -R3.reuse ;  /* 0x000000011f1f9824 */ /* 0x100fe200078e0a03 */
[----:B------:R-:W-:Y:S01]  /*4620*/  ISETP.GE.AND P1, PT, R37, RZ, PT ;  /* 0x000000ff2500720c */ /* 0x000fe20003f26270 */
[----:B------:R-:W-:Y:S01]  /*4630*/  @!P6 IMAD.IADD R34, R34, 0x1, -R3 ;  /* 0x000000012222e824 */ /* 0x000fe200078e0a03 */
[----:B------:R-:W-:Y:S01]  /*4640*/  ISETP.GT.U32.AND P6, PT, R3, R36, PT ;  /* 0x000000240300720c */ /* 0x000fe20003fc4070 */
[----:B------:R-:W-:Y:S01]  /*4650*/  VIADD R7, R6, 0x1ae ;  /* 0x000001ae06077836 */ /* 0x000fe20000000000 */
[----:B------:R-:W-:Y:S01]  /*4660*/  IABS R37, R41 ;  /* 0x0000002900257213 */ /* 0x000fe20000000000 */
[----:B------:R-:W-:Y:S01]  /*4670*/  @!P0 IMAD.MOV R31, RZ, RZ, -R31 ;  /* 0x000000ffff1f8224 */ /* 0x000fe200078e0a1f */
[----:B------:R-:W-:Y:S01]  /*4680*/  ISETP.GE.AND P0, PT, R38, RZ, PT ;  /* 0x000000ff2600720c */ /* 0x000fe20003f06270 */
[----:B------:R-:W-:Y:S01]  /*4690*/  IMAD.HI.U32 R8, R2, R39, RZ ;  /* 0x0000002702087227 */ /* 0x000fe200078e00ff */
[----:B------:R-:W-:-:S02]  /*46a0*/  IABS R40, R7 ;  /* 0x0000000700287213 */ /* 0x000fc40000000000 */
[----:B------:R-:W-:Y:S01]  /*46b0*/  IABS R150, R154 ;  /* 0x0000009a00967213 */ /* 0x000fe20000000000 */
[--C-:B------:R-:W-:Y:S01]  /*46c0*/  @!P2 IMAD.IADD R35, R35, 0x1, -R3.reuse ;  /* 0x000000012323a824 */ /* 0x100fe200078e0a03 */
[----:B------:R-:W-:Y:S01]  /*46d0*/  LOP3.LUT R156, R5, 0xd0, RZ, 0xfc, !PT ;  /* 0x000000d0059c7812 */ /* 0x000fe200078efcff */
[--C-:B------:R-:W-:Y:S01]  /*46e0*/  @!P3 IMAD.IADD R33, R33, 0x1, -R3.reuse ;  /* 0x000000012121b824 */ /* 0x100fe200078e0a03 */
[----:B------:R-:W-:Y:S01]  /*46f0*/  ISETP.GE.AND P3, PT, R7, RZ, PT ;  /* 0x000000ff0700720c */ /* 0x000fe20003f66270 */
[----:B------:R-:W-:Y:S01]  /*4700*/  IMAD.HI.U32 R7, R2, R37, RZ ;  /* 0x0000002502077227 */ /* 0x000fe200078e00ff */
[----:B------:R-:W-:Y:S02]  /*4710*/  ISETP.GT.U32.AND P2, PT, R3, R35, PT ;  /* 0x000000230300720c */ /* 0x000fe40003f44070 */
[----:B------:R-:W-:Y:S01]  /*4720*/  IABS R151, R155 ;  /* 0x0000009b00977213 */ /* 0x000fe20000000000 */
[----:B------:R-:W-:Y:S01]  /*4730*/  @!P6 IMAD.IADD R36, R36, 0x1, -R3 ;  /* 0x000000012424e824 */ /* 0x000fe200078e0a03 */
[----:B------:R-:W-:Y:S01]  /*4740*/  IABS R152, R156 ;  /* 0x0000009c00987213 */ /* 0x000fe20000000000 */
[----:B------:R-:W-:Y:S01]  /*4750*/  IMAD.MOV R38, RZ, RZ, -R7 ;  /* 0x000000ffff267224 */ /* 0x000fe200078e0a07 */
[----:B------:R-:W-:Y:S01]  /*4760*/  LOP3.LUT R157, R5, 0xcc, RZ, 0xfc, !PT ;  /* 0x000000cc059d7812 */ /* 0x000fe200078efcff */
[----:B------:R-:W-:Y:S01]  /*4770*/  IMAD.HI.U32 R7, R2, R40, RZ ;  /* 0x0000002802077227 */ /* 0x000fe200078e00ff */
[----:B------:R-:W-:-:S02]  /*4780*/  ISETP.GT.U32.AND P6, PT, R3, R36, PT ;  /* 0x000000240300720c */ /* 0x000fc40003fc4070 */
[----:B------:R-:W-:Y:S01]  /*4790*/  LOP3.LUT R158, R5, 0xca, RZ, 0xfc, !PT ;  /* 0x000000ca059e7812 */ /* 0x000fe200078efcff */
[----:B------:R-:W-:Y:S01]  /*47a0*/  IMAD R37, R3, R38, R37 ;  /* 0x0000002603257224 */ /* 0x000fe200078e0225 */
[C---:B------:R-:W-:Y:S01]  /*47b0*/  LOP3.LUT R159, R5.reuse, 0xc8, RZ, 0xfc, !PT ;  /* 0x000000c8059f7812 */ /* 0x040fe200078efcff */
[----:B------:R-:W-:Y:S01]  /*47c0*/  IMAD.MOV R8, RZ, RZ, -R8 ;  /* 0x000000ffff087224 */ /* 0x000fe200078e0a08 */
[----:B------:R-:W-:Y:S01]  /*47d0*/  LOP3.LUT R160, R5, 0xc6, RZ, 0xfc, !PT ;  /* 0x000000c605a07812 */ /* 0x000fe200078efcff */
[----:B------:R-:W-:Y:S01]  /*47e0*/  @!P2 IMAD.IADD R35, R35, 0x1, -R3 ;  /* 0x000000012323a824 */ /* 0x000fe200078e0a03 */
[----:B------:R-:W-:Y:S01]  /*47f0*/  ISETP.GT.U32.AND P2, PT, R3, R37, PT ;  /* 0x000000250300720c */ /* 0x000fe20003f44070 */
[----:B------:R-:W-:Y:S01]  /*4800*/  IMAD.MOV R7, RZ, RZ, -R7 ;  /* 0x000000ffff077224 */ /* 0x000fe200078e0a07 */
[----:B------:R-:W-:Y:S01]  /*4810*/  LOP3.LUT R161, R5, 0xc4, RZ, 0xfc, !PT ;  /* 0x000000c405a17812 */ /* 0x000fe200078efcff */
[----:B------:R-:W-:Y:S01]  /*4820*/  IMAD R38, R3, R8, R39 ;  /* 0x0000000803267224 */ /* 0x000fe200078e0227 */
[----:B------:R-:W-:Y:S01]  /*4830*/  LOP3.LUT R162, R5, 0xc2, RZ, 0xfc, !PT ;  /* 0x000000c205a27812 */ /* 0x000fe200078efcff */
[----:B------:R-:W-:Y:S01]  /*4840*/  IMAD R39, R3, R7, R40 ;  /* 0x0000000703277224 */ /* 0x000fe200078e0228 */
[----:B------:R-:W-:Y:S01]  /*4850*/  LOP3.LUT R164, R5, 0xc0, RZ, 0xfc, !PT ;  /* 0x000000c005a47812 */ /* 0x000fe200078efcff */
[----:B------:R-:W-:Y:S01]  /*4860*/  @!P1 IMAD.MOV R35, RZ, RZ, -R35 ;  /* 0x000000ffff239224 */ /* 0x000fe200078e0a23 */
[C---:B------:R-:W-:Y:S01]  /*4870*/  ISETP.GT.U32.AND P1, PT, R3.reuse, R38, PT ;  /* 0x000000260300720c */ /* 0x040fe20003f24070 */
[--C-:B------:R-:W-:Y:S01]  /*4880*/  @!P6 IMAD.IADD R36, R36, 0x1, -R3.reuse ;  /* 0x000000012424e824 */ /* 0x100fe200078e0a03 */
[----:B------:R-:W-:Y:S01]  /*4890*/  ISETP.GT.U32.AND P6, PT, R3, R39, PT ;  /* 0x000000270300720c */ /* 0x000fe20003fc4070 */
[----:B------:R-:W-:Y:S01]  /*48a0*/  @!P4 IMAD.MOV R34, RZ, RZ, -R34 ;  /* 0x000000ffff22c224 */ /* 0x000fe200078e0a22 */
[----:B------:R-:W-:Y:S01]  /*48b0*/  ISETP.GE.AND P4, PT, R42, RZ, PT ;  /* 0x000000ff2a00720c */ /* 0x000fe20003f86270 */
[----:B------:R-:W-:Y:S01]  /*48c0*/  @!P2 IMAD.IADD R37, R37, 0x1, -R3 ;  /* 0x000000012525a824 */ /* 0x000fe200078e0a03 */
[----:B------:R-:W-:Y:S01]  /*48d0*/  LOP3.LUT R42, R5, 0x1ac, RZ, 0xfc, !PT ;  /* 0x000001ac052a7812 */ /* 0x000fe200078efcff */
[----:B------:R-:W-:Y:S01]  /*48e0*/  @!P5 IMAD.MOV R33, RZ, RZ, -R33 ;  /* 0x000000ffff21d224 */ /* 0x000fe200078e0a21 */
[----:B------:R-:W-:Y:S01]  /*48f0*/  ISETP.GE.AND P5, PT, R41, RZ, PT ;  /* 0x000000ff2900720c */ /* 0x000fe20003fa6270 */
[----:B------:R-:W-:Y:S01]  /*4900*/  IMAD.HI.U32 R8, R2, R43, RZ ;  /* 0x0000002b02087227 */ /* 0x000fe200078e00ff */
[----:B------:R-:W-:-:S02]  /*4910*/  IABS R41, R42 ;  /* 0x0000002a00297213 */ /* 0x000fc40000000000 */
[----:B------:R-:W-:Y:S01]  /*4920*/  ISETP.GT.U32.AND P2, PT, R3, R37, PT ;  /* 0x000000250300720c */ /* 0x000fe20003f44070 */
[--C-:B------:R-:W-:Y:S01]  /*4930*/  @!P1 IMAD.IADD R38, R38, 0x1, -R3.reuse ;  /* 0x0000000126269824 */ /* 0x100fe200078e0a03 */
[----:B------:R-:W-:Y:S01]  /*4940*/  LOP3.LUT R165, R5, 0xbc, RZ, 0xfc, !PT ;  /* 0x000000bc05a57812 */ /* 0x000fe200078efcff */
[----:B------:R-:W-:Y:S01]  /*4950*/  @!P6 IMAD.IADD R39, R39, 0x1, -R3 ;  /* 0x000000012727e824 */ /* 0x000fe200078e0a03 */
[----:B------:R-:W-:Y:S01]  /*4960*/  LOP3.LUT R166, R5, 0xba, RZ, 0xfc, !PT ;  /* 0x000000ba05a67812 */ /* 0x000fe200078efcff */
[----:B------:R-:W-:Y:S01]  /*4970*/  IMAD.HI.U32 R7, R2, R41, RZ ;  /* 0x0000002902077227 */ /* 0x000fe200078e00ff */
[C---:B------:R-:W-:Y:S02]  /*4980*/  ISETP.GT.U32.AND P1, PT, R3.reuse, R38, PT ;  /* 0x000000260300720c */ /* 0x040fe40003f24070 */
[----:B------:R-:W-:Y:S01]  /*4990*/  ISETP.GT.U32.AND P6, PT, R3, R39, PT ;  /* 0x000000270300720c */ /* 0x000fe20003fc4070 */
[----:B------:R-:W-:Y:S01]  /*49a0*/  @!P0 IMAD.MOV R36, RZ, RZ, -R36 ;  /* 0x000000ffff248224 */ /* 0x000fe200078e0a24 */
[----:B------:R-:W-:Y:S01]  /*49b0*/  ISETP.GE.AND P0, PT, R42, RZ, PT ;  /* 0x000000ff2a00720c */ /* 0x000fe20003f06270 */
[----:B------:R-:W-:Y:S01]  /*49c0*/  IMAD.HI.U32 R40, R2, R44, RZ ;  /* 0x0000002c02287227 */ /* 0x000fe200078e00ff */
[----:B------:R-:W-:-:S02]  /*49d0*/  IABS R163, R166 ;  /* 0x000000a600a37213 */ /* 0x000fc40000000000 */
[C---:B------:R-:W-:Y:S01]  /*49e0*/  LOP3.LUT R167, R5.reuse, 0xb8, RZ, 0xfc, !PT ;  /* 0x000000b805a77812 */ /* 0x040fe200078efcff */
[----:B------:R-:W-:Y:S01]  /*49f0*/  IMAD.MOV R42, RZ, RZ, -R7 ;  /* 0x000000ffff2a7224 */ /* 0x000fe200078e0a07 */
[C---:B------:R-:W-:Y:S01]  /*4a00*/  LOP3.LUT R168, R5.reuse, 0xb4, RZ, 0xfc, !PT ;  /* 0x000000b405a87812 */ /* 0x040fe200078efcff */
[----:B------:R-:W-:Y:S01]  /*4a10*/  IMAD.MOV R8, RZ, RZ, -R8 ;  /* 0x000000ffff087224 */ /* 0x000fe200078e0a08 */
[C---:B------:R-:W-:Y:S01]  /*4a20*/  LOP3.LUT R170, R5.reuse, 0xb2, RZ, 0xfc, !PT ;  /* 0x000000b205aa7812 */ /* 0x040fe200078efcff */
[----:B------:R-:W-:Y:S01]  /*4a30*/  IMAD.MOV R7, RZ, RZ, -R40 ;  /* 0x000000ffff077224 */ /* 0x000fe200078e0a28 */
[----:B------:R-:W-:Y:S01]  /*4a40*/  LOP3.LUT R171, R5, 0xb0, RZ, 0xfc, !PT ;  /* 0x000000b005ab7812 */ /* 0x000fe200078efcff */
[----:B------:R-:W-:Y:S01]  /*4a50*/  IMAD R40, R3, R42, R41 ;  /* 0x0000002a03287224 */ /* 0x000fe200078e0229 */
[----:B------:R-:W-:Y:S01]  /*4a60*/  LOP3.LUT R172, R5, 0xaa, RZ, 0xfc, !PT ;  /* 0x000000aa05ac7812 */ /* 0x000fe200078efcff */
[----:B------:R-:W-:Y:S01]  /*4a70*/  @!P2 IMAD.IADD R37, R37, 0x1, -R3 ;  /* 0x000000012525a824 */ /* 0x000fe200078e0a03 */
[----:B------:R-:W-:Y:S01]  /*4a80*/  ISETP.GE.AND P2, PT, R45, RZ, PT ;  /* 0x000000ff2d00720c */ /* 0x000fe20003f46270 */
[C---:B------:R-:W-:Y:S01]  /*4a90*/  IMAD R41, R3.reuse, R8, R43 ;  /* 0x0000000803297224 */ /* 0x040fe200078e022b */
[----:B------:R-:W-:Y:S01]  /*4aa0*/  IABS R45, R49 ;  /* 0x00000031002d7213 */ /* 0x000fe20000000000 */
[----:B------:R-:W-:Y:S01]  /*4ab0*/  IMAD R42, R3, R7, R44 ;  /* 0x00000007032a7224 */ /* 0x000fe200078e022c */
[----:B------:R-:W-:Y:S01]  /*4ac0*/  LOP3.LUT R7, R5, 0x1a6, RZ, 0xfc, !PT ;  /* 0x000001a605077812 */ /* 0x000fe200078efcff */
[----:B------:R-:W-:Y:S01]  /*4ad0*/  @!P5 IMAD.MOV R37, RZ, RZ, -R37 ;  /* 0x000000ffff25d224 */ /* 0x000fe200078e0a25 */
[C---:B------:R-:W-:Y:S01]  /*4ae0*/  ISETP.GT.U32.AND P5, PT, R3.reuse, R41, PT ;  /* 0x000000290300720c */ /* 0x040fe20003fa4070 */
[--C-:B------:R-:W-:Y:S01]  /*4af0*/  @!P1 IMAD.IADD R38, R38, 0x1, -R3.reuse ;  /* 0x0000000126269824 */ /* 0x100fe200078e0a03 */
[----:B------:R-:W-:Y:S01]  /*4b00*/  ISETP.GT.U32.AND P1, PT, R3, R40, PT ;  /* 0x000000280300720c */ /* 0x000fe20003f24070 */
[----:B------:R-:W-:Y:S01]  /*4b10*/  @!P6 IMAD.IADD R39, R39, 0x1, -R3 ;  /* 0x000000012727e824 */ /* 0x000fe200078e0a03 */
[----:B------:R-:W-:Y:S01]  /*4b20*/  ISETP.GT.U32.AND P6, PT, R3, R42, PT ;  /* 0x0000002a0300720c */ /* 0x000fe20003fc4070 */
[----:B------:R-:W-:Y:S01]  /*4b30*/  IMAD.HI.U32 R8, R2, R45, RZ ;  /* 0x0000002d02087227 */ /* 0x000fe200078e00ff */
[----:B------:R-:W-:-:S02]  /*4b40*/  IABS R43, R7 ;  /* 0x00000007002b7213 */ /* 0x000fc40000000000 */
[C---:B------:R-:W-:Y:S01]  /*4b50*/  LOP3.LUT R174, R5.reuse, 0xa8, RZ, 0xfc, !PT ;  /* 0x000000a805ae7812 */ /* 0x040fe200078efcff */
[----:B------:R-:W-:Y:S01]  /*4b60*/  IMAD.MOV R8, RZ, RZ, -R8 ;  /* 0x000000ffff087224 */ /* 0x000fe200078e0a08 */
[----:B------:R-:W-:Y:S01]  /*4b70*/  LOP3.LUT R177, R5, 0xa6, RZ, 0xfc, !PT ;  /* 0x000000a605b17812 */ /* 0x000fe200078efcff */
[----:B------:R-:W-:Y:S01]  /*4b80*/  @!P4 IMAD.MOV R38, RZ, RZ, -R38 ;  /* 0x000000ffff26c224 */ /* 0x000fe200078e0a26 */
[----:B------:R-:W-:Y:S01]  /*4b90*/  ISETP.GE.AND P4, PT, R46, RZ, PT ;  /* 0x000000ff2e00720c */ /* 0x000fe20003f86270 */
[--C-:B------:R-:W-:Y:S01]  /*4ba0*/  @!P5 IMAD.IADD R41, R41, 0x1, -R3.reuse ;  /* 0x000000012929d824 */ /* 0x100fe200078e0a03 */
[----:B------:R-:W-:Y:S01]  /*4bb0*/  IABS R46, R50 ;  /* 0x00000032002e7213 */ /* 0x000fe20000000000 */
[--C-:B------:R-:W-:Y:S01]  /*4bc0*/  @!P1 IMAD.IADD R40, R40, 0x1, -R3.reuse ;  /* 0x0000000128289824 */ /* 0x100fe200078e0a03 */
[----:B------:R-:W-:Y:S01]  /*4bd0*/  ISETP.GE.AND P1, PT, R7, RZ, PT ;  /* 0x000000ff0700720c */ /* 0x000fe20003f26270 */
[----:B------:R-:W-:Y:S01]  /*4be0*/  @!P6 IMAD.IADD R42, R42, 0x1, -R3 ;  /* 0x000000012a2ae824 */ /* 0x000fe200078e0a03 */
[C---:B------:R-:W-:Y:S01]  /*4bf0*/  ISETP.GT.U32.AND P6, PT, R3.reuse, R41, PT ;  /* 0x000000290300720c */ /* 0x040fe20003fc4070 */
[----:B------:R-:W-:Y:S01]  /*4c00*/  IMAD.HI.U32 R7, R2, R43, RZ ;  /* 0x0000002b02077227 */ /* 0x000fe200078e00ff */
[----:B------:R-:W-:-:S02]  /*4c10*/  ISETP.GT.U32.AND P5, PT, R3, R40, PT ;  /* 0x000000280300720c */ /* 0x000fc40003fa4070 */
[----:B------:R-:W-:Y:S01]  /*4c20*/  IABS R173, R177 ;  /* 0x000000b100ad7213 */ /* 0x000fe20000000000 */
[----:B------:R-:W-:Y:S01]  /*4c30*/  IMAD.MOV R44, RZ, RZ, -R7 ;  /* 0x000000ffff2c7224 */ /* 0x000fe200078e0a07 */
[----:B------:R-:W-:Y:S01]  /*4c40*/  LOP3.LUT R178, R5, 0xa4, RZ, 0xfc, !PT ;  /* 0x000000a405b27812 */ /* 0x000fe200078efcff */
[----:B------:R-:W-:Y:S01]  /*4c50*/  @!P3 IMAD.MOV R39, RZ, RZ, -R39 ;  /* 0x000000ffff27b224 */ /* 0x000fe200078e0a27 */
[C---:B------:R-:W-:Y:S01]  /*4c60*/  ISETP.GT.U32.AND P3, PT, R3.reuse, R42, PT ;  /* 0x0000002a0300720c */ /* 0x040fe20003f64070 */
[----:B------:R-:W-:Y:S01]  /*4c70*/  IMAD R43, R3, R44, R43 ;  /* 0x0000002c032b7224 */ /* 0x000fe200078e022b */
[----:B------:R-:W-:Y:S01]  /*4c80*/  LOP3.LUT R179, R5, 0xa2, RZ, 0xfc, !PT ;  /* 0x000000a205b37812 */ /* 0x000fe200078efcff */
[----:B------:R-:W-:Y:S01]  /*4c90*/  IMAD R44, R3, R8, R45 ;  /* 0x00000008032c7224 */ /* 0x000fe200078e022d */
[----:B------:R-:W-:Y:S01]  /*4ca0*/  LOP3.LUT R180, R5, 0xa0, RZ, 0xfc, !PT ;  /* 0x000000a005b47812 */ /* 0x000fe200078efcff */
[----:B------:R-:W-:Y:S01]  /*4cb0*/  @!P6 IMAD.IADD R41, R41, 0x1, -R3 ;  /* 0x000000012929e824 */ /* 0x000fe200078e0a03 */
[----:B------:R-:W-:Y:S01]  /*4cc0*/  IABS R175, R179 ;  /* 0x000000b300af7213 */ /* 0x000fe20000000000 */
[----:B------:R-:W-:Y:S01]  /*4cd0*/  IMAD.HI.U32 R7, R2, R46, RZ ;  /* 0x0000002e02077227 */ /* 0x000fe200078e00ff */
[----:B------:R-:W-:-:S02]  /*4ce0*/  ISETP.GT.U32.AND P6, PT, R3, R44, PT ;  /* 0x0000002c0300720c */ /* 0x000fc40003fc4070 */
[----:B------:R-:W-:Y:S01]  /*4cf0*/  IABS R176, R180 ;  /* 0x000000b400b07213 */ /* 0x000fe20000000000 */
[----:B------:R-:W-:Y:S01]  /*4d00*/  @!P5 IMAD.IADD R40, R40, 0x1, -R3 ;  /* 0x000000012828d824 */ /* 0x000fe200078e0a03 */
[----:B------:R-:W-:Y:S01]  /*4d10*/  ISETP.GT.U32.AND P5, PT, R3, R43, PT ;  /* 0x0000002b0300720c */ /* 0x000fe20003fa4070 */
[----:B------:R-:W-:Y:S01]  /*4d20*/  IMAD.MOV R45, RZ, RZ, -R7 ;  /* 0x000000ffff2d7224 */ /* 0x000fe200078e0a07 */
[C---:B------:R-:W-:Y:S01]  /*4d30*/  LOP3.LUT R181, R5.reuse, 0x9c, RZ, 0xfc, !PT ;  /* 0x0000009c05b57812 */ /* 0x040fe200078efcff */
[----:B------:R-:W-:Y:S01]  /*4d40*/  IMAD.HI.U32 R7, R2, R47, RZ ;  /* 0x0000002f02077227 */ /* 0x000fe200078e00ff */
[C---:B------:R-:W-:Y:S02]  /*4d50*/  LOP3.LUT R182, R5.reuse, 0x9a, RZ, 0xfc, !PT ;  /* 0x0000009a05b67812 */ /* 0x040fe400078efcff */
[C---:B------:R-:W-:Y:S01]  /*4d60*/  LOP3.LUT R183, R5.reuse, 0x98, RZ, 0xfc, !PT ;  /* 0x0000009805b77812 */ /* 0x040fe200078efcff */
[----:B------:R-:W-:Y:S01]  /*4d70*/  VIADD R8, R6, 0x19e ;  /* 0x0000019e06087836 */ /* 0x000fe20000000000 */
[C---:B------:R-:W-:Y:S01]  /*4d80*/  LOP3.LUT R184, R5.reuse, 0x96, RZ, 0xfc, !PT ;  /* 0x0000009605b87812 */ /* 0x040fe200078efcff */
[----:B------:R-:W-:Y:S01]  /*4d90*/  @!P6 IMAD.IADD R44, R44, 0x1, -R3 ;  /* 0x000000012c2ce824 */ /* 0x000fe200078e0a03 */
[----:B------:R-:W-:Y:S01]  /*4da0*/  LOP3.LUT R186, R5, 0x92, RZ, 0xfc, !PT ;  /* 0x0000009205ba7812 */ /* 0x000fe200078efcff */
[C---:B------:R-:W-:Y:S01]  /*4db0*/  IMAD R45, R3.reuse, R45, R46 ;  /* 0x0000002d032d7224 */ /* 0x040fe200078e022e */
[----:B------:R-:W-:Y:S01]  /*4dc0*/  IABS R48, R8 ;  /* 0x0000000800307213 */ /* 0x000fe20000000000 */
[----:B------:R-:W-:Y:S01]  /*4dd0*/  IMAD.MOV R46, RZ, RZ, -R7 ;  /* 0x000000ffff2e7224 */ /* 0x000fe200078e0a07 */
[C---:B------:R-:W-:Y:S01]  /*4de0*/  ISETP.GT.U32.AND P6, PT, R3.reuse, R44, PT ;  /* 0x0000002c0300720c */ /* 0x040fe20003fc4070 */
[----:B------:R-:W-:Y:S01]  /*4df0*/  @!P3 IMAD.IADD R42, R42, 0x1, -R3 ;  /* 0x000000012a2ab824 */ /* 0x000fe200078e0a03 */
[----:B------:R-:W-:Y:S01]  /*4e00*/  ISETP.GE.AND P3, PT, R8, RZ, PT ;  /* 0x000000ff0800720c */ /* 0x000fe20003f66270 */
[----:B------:R-:W-:Y:S01]  /*4e10*/  IMAD R46, R3, R46, R47 ;  /* 0x0000002e032e7224 */ /* 0x000fe200078e022f */
[----:B------:R-:W-:Y:S01]  /*4e20*/  LOP3.LUT R187, R5, 0x90, RZ, 0xfc, !PT ;  /* 0x0000009005bb7812 */ /* 0x000fe200078efcff */
[----:B------:R-:W-:Y:S01]  /*4e30*/  @!P2 IMAD.MOV R41, RZ, RZ, -R41 ;  /* 0x000000ffff29a224 */ /* 0x000fe200078e0a29 */
[----:B------:R-:W-:Y:S01]  /*4e40*/  ISETP.GT.U32.AND P2, PT, R3, R45, PT ;  /* 0x0000002d0300720c */ /* 0x000fe20003f44070 */
[----:B------:R-:W-:Y:S01]  /*4e50*/  IMAD.HI.U32 R8, R2, R48, RZ ;  /* 0x0000003002087227 */ /* 0x000fe200078e00ff */
[----:B------:R-:W-:-:S02]  /*4e60*/  LOP3.LUT R188, R5, 0x8c, RZ, 0xfc, !PT ;  /* 0x0000008c05bc7812 */ /* 0x000fc400078efcff */
[----:B------:R-:W-:Y:S01]  /*4e70*/  LOP3.LUT R190, R5, 0x8a, RZ, 0xfc, !PT ;  /* 0x0000008a05be7812 */ /* 0x000fe200078efcff */
[--C-:B------:R-:W-:Y:S01]  /*4e80*/  @!P5 IMAD.IADD R43, R43, 0x1, -R3.reuse ;  /* 0x000000012b2bd824 */ /* 0x100fe200078e0a03 */
[----:B------:R-:W-:Y:S01]  /*4e90*/  IABS R185, R188 ;  /* 0x000000bc00b97213 */ /* 0x000fe20000000000 */
[--C-:B------:R-:W-:Y:S01]  /*4ea0*/  @!P6 IMAD.IADD R44, R44, 0x1, -R3.reuse ;  /* 0x000000012c2ce824 */ /* 0x100fe200078e0a03 */
[C---:B------:R-:W-:Y:S01]  /*4eb0*/  ISETP.GT.U32.AND P6, PT, R3.reuse, R46, PT ;  /* 0x0000002e0300720c */ /* 0x040fe20003fc4070 */
[----:B------:R-:W-:Y:S01]  /*4ec0*/  IMAD.MOV R8, RZ, RZ, -R8 ;  /* 0x000000ffff087224 */ /* 0x000fe200078e0a08 */
[----:B------:R-:W-:Y:S01]  /*4ed0*/  ISETP.GT.U32.AND P5, PT, R3, R43, PT ;  /* 0x0000002b0300720c */ /* 0x000fe20003fa4070 */
[----:B------:R-:W-:Y:S01]  /*4ee0*/  @!P0 IMAD.MOV R40, RZ, RZ, -R40 ;  /* 0x000000ffff288224 */ /* 0x000fe200078e0a28 */
[----:B------:R-:W-:Y:S01]  /*4ef0*/  ISETP.GE.AND P0, PT, R49, RZ, PT ;  /* 0x000000ff3100720c */ /* 0x000fe20003f06270 */
[----:B------:R-:W-:Y:S01]  /*4f00*/  IMAD R47, R3, R8, R48 ;  /* 0x00000008032f7224 */ /* 0x000fe200078e0230 */
[----:B------:R-:W-:Y:S01]  /*4f10*/  LOP3.LUT R8, R5, 0x19c, RZ, 0xfc, !PT ;  /* 0x0000019c05087812 */ /* 0x000fe200078efcff */
[----:B------:R-:W-:Y:S01]  /*4f20*/  @!P2 IMAD.IADD R45, R45, 0x1, -R3 ;  /* 0x000000012d2da824 */ /* 0x000fe200078e0a03 */
[----:B------:R-:W-:Y:S01]  /*4f30*/  LOP3.LUT R191, R5, 0x88, RZ, 0xfc, !PT ;  /* 0x0000008805bf7812 */ /* 0x000fe200078efcff */
[----:B------:R-:W-:Y:S01]  /*4f40*/  @!P4 IMAD.MOV R42, RZ, RZ, -R42 ;  /* 0x000000ffff2ac224 */ /* 0x000fe200078e0a2a */
[----:B------:R-:W-:-:S02]  /*4f50*/  ISETP.GT.U32.AND P2, PT, R3, R47, PT ;  /* 0x0000002f0300720c */ /* 0x000fc40003f44070 */
[----:B------:R-:W-:Y:S01]  /*4f60*/  ISETP.GE.AND P4, PT, R50, RZ, PT ;  /* 0x000000ff3200720c */ /* 0x000fe20003f86270 */
[--C-:B------:R-:W-:Y:S01]  /*4f70*/  @!P6 IMAD.IADD R46, R46, 0x1, -R3.reuse ;  /* 0x000000012e2ee824 */ /* 0x100fe200078e0a03 */
[----:B------:R-:W-:Y:S01]  /*4f80*/  IABS R48, R8 ;  /* 0x0000000800307213 */ /* 0x000fe20000000000 */
[----:B------:R-:W-:Y:S01]  /*4f90*/  @!P5 IMAD.IADD R43, R43, 0x1, -R3 ;  /* 0x000000012b2bd824 */ /* 0x000fe200078e0a03 */
[----:B------:R-:W-:Y:S01]  /*4fa0*/  IABS R50, R52 ;  /* 0x0000003400327213 */ /* 0x000fe20000000000 */
[----:B------:R-:W-:Y:S01]  /*4fb0*/  @!P0 IMAD.MOV R44, RZ, RZ, -R44 ;  /* 0x000000ffff2c8224 */ /* 0x000fe200078e0a2c */
[----:B------:R-:W-:Y:S01]  /*4fc0*/  ISETP.GT.U32.AND P6, PT, R3, R46, PT ;  /* 0x0000002e0300720c */ /* 0x000fe20003fc4070 */
[----:B------:R-:W-:Y:S01]  /*4fd0*/  @!P1 IMAD.MOV R43, RZ, RZ, -R43 ;  /* 0x000000ffff2b9224 */ /* 0x000fe200078e0a2b */
[----:B------:R-:W-:Y:S01]  /*4fe0*/  ISETP.GE.AND P5, PT, R51, RZ, PT ;  /* 0x000000ff3300720c */ /* 0x000fe20003fa6270 */
[----:B------:R-:W-:Y:S01]  /*4ff0*/  IMAD.HI.U32 R7, R2, R48, RZ ;  /* 0x0000003002077227 */ /* 0x000fe200078e00ff */
[----:B------:R-:W-:-:S02]  /*5000*/  ISETP.GE.AND P0, PT, R8, RZ, PT ;  /* 0x000000ff0800720c */ /* 0x000fc40003f06270 */
[----:B------:R-:W-:Y:S01]  /*5010*/  ISETP.GT.U32.AND P1, PT, R3, R45, PT ;  /* 0x0000002d0300720c */ /* 0x000fe20003f24070 */
[----:B------:R-:W-:Y:S01]  /*5020*/  IMAD.HI.U32 R8, R2, R50, RZ ;  /* 0x0000003202087227 */ /* 0x000fe200078e00ff */
[----:B------:R-:W-:Y:S02]  /*5030*/  IABS R51, R53 ;  /* 0x0000003500337213 */ /* 0x000fe40000000000 */
[----:B------:R-:W-:Y:S01]  /*5040*/  LOP3.LUT R192, R5, 0x86, RZ, 0xfc, !PT ;  /* 0x0000008605c07812 */ /* 0x000fe200078efcff */
[----:B------:R-:W-:Y:S01]  /*5050*/  @!P2 IMAD.IADD R47, R47, 0x1, -R3 ;  /* 0x000000012f2fa824 */ /* 0x000fe200078e0a03 */
[C---:B------:R-:W-:Y:S01]  /*5060*/  LOP3.LUT R193, R5.reuse, 0x84, RZ, 0xfc, !PT ;  /* 0x0000008405c17812 */ /* 0x040fe200078efcff */
[----:B------:R-:W-:Y:S01]  /*5070*/  IMAD.MOV R49, RZ, RZ, -R7 ;  /* 0x000000ffff317224 */ /* 0x000fe200078e0a07 */
[----:B------:R-:W-:Y:S01]  /*5080*/  LOP3.LUT R197, R5, 0x82, RZ, 0xfc, !PT ;  /* 0x0000008205c57812 */ /* 0x000fe200078efcff */
[----:B------:R-:W-:Y:S01]  /*5090*/  IMAD.MOV R8, RZ, RZ, -R8 ;  /* 0x000000ffff087224 */ /* 0x000fe200078e0a08 */
[C---:B------:R-:W-:Y:S01]  /*50a0*/  ISETP.GT.U32.AND P2, PT, R3.reuse, R47, PT ;  /* 0x0000002f0300720c */ /* 0x040fe20003f44070 */
[----:B------:R-:W-:Y:S01]  /*50b0*/  IMAD R48, R3, R49, R48 ;  /* 0x0000003103307224 */ /* 0x000fe200078e0230 */
[----:B------:R-:W-:Y:S01]  /*50c0*/  IABS R189, R193 ;  /* 0x000000c100bd7213 */ /* 0x000fe20000000000 */
[----:B------:R-:W-:Y:S01]  /*50d0*/  @!P6 IMAD.IADD R46, R46, 0x1, -R3 ;  /* 0x000000012e2ee824 */ /* 0x000fe200078e0a03 */
[----:B------:R-:W-:Y:S01]  /*50e0*/  LOP3.LUT R198, R5, 0x80, RZ, 0xfc, !PT ;  /* 0x0000008005c67812 */ /* 0x000fe200078efcff */
[C---:B------:R-:W-:Y:S01]  /*50f0*/  IMAD R49, R3.reuse, R8, R50 ;  /* 0x0000000803317224 */ /* 0x040fe200078e0232 */
[----:B------:R-:W-:Y:S01]  /*5100*/  ISETP.GT.U32.AND P6, PT, R3, R48, PT ;  /* 0x000000300300720c */ /* 0x000fe20003fc4070 */
[----:B------:R-:W-:Y:S01]  /*5110*/  IMAD.HI.U32 R7, R2, R51, RZ ;  /* 0x0000003302077227 */ /* 0x000fe200078e00ff */
[----:B------:R-:W-:-:S02]  /*5120*/  LOP3.LUT R199, R5, 0x7c, RZ, 0xfc, !PT ;  /* 0x0000007c05c77812 */ /* 0x000fc400078efcff */
[----:B------:R-:W-:Y:S01]  /*5130*/  LOP3.LUT R201, R5, 0x78, RZ, 0xfc, !PT ;  /* 0x0000007805c97812 */ /* 0x000fe200078efcff */
[----:B------:R-:W-:Y:S01]  /*5140*/  @!P5 IMAD.MOV R46, RZ, RZ, -R46 ;  /* 0x000000ffff2ed224 */ /* 0x000fe200078e0a2e */
[----:B------:R-:W-:Y:S01]  /*5150*/  ISETP.GT.U32.AND P5, PT, R3, R49, PT ;  /* 0x000000310300720c */ /* 0x000fe20003fa4070 */
[----:B------:R-:W-:Y:S01]  /*5160*/  @!P1 IMAD.IADD R45, R45, 0x1, -R3 ;  /* 0x000000012d2d9824 */ /* 0x000fe200078e0a03 */
[----:B------:R-:W-:Y:S01]  /*5170*/  ISETP.GE.AND P1, PT, R52, RZ, PT ;  /* 0x000000ff3400720c */ /* 0x000fe20003f26270 */
[----:B------:R-:W-:Y:S01]  /*5180*/  IMAD.MOV R52, RZ, RZ, -R7 ;  /* 0x000000ffff347224 */ /* 0x000fe200078e0a07 */
[----:B------:R-:W-:Y:S01]  /*5190*/  LOP3.LUT R7, R5, 0x196, RZ, 0xfc, !PT ;  /* 0x0000019605077812 */ /* 0x000fe200078efcff */
[----:B------:R-:W-:Y:S01]  /*51a0*/  @!P2 IMAD.IADD R47, R47, 0x1, -R3 ;  /* 0x000000012f2fa824 */ /* 0x000fe200078e0a03 */
[----:B------:R-:W-:Y:S01]  /*51b0*/  LOP3.LUT R200, R5, 0x7a, RZ, 0xfc, !PT ;  /* 0x0000007a05c87812 */ /* 0x000fe200078efcff */
[----:B------:R-:W-:Y:S01]  /*51c0*/  IMAD R50, R3, R52, R51 ;  /* 0x0000003403327224 */ /* 0x000fe200078e0233 */
[----:B------:R-:W-:Y:S01]  /*51d0*/  IABS R51, R7 ;  /* 0x0000000700337213 */ /* 0x000fe20000000000 */
[----:B------:R-:W-:Y:S01]  /*51e0*/  @!P3 IMAD.MOV R47, RZ, RZ, -R47 ;  /* 0x000000ffff2fb224 */ /* 0x000fe200078e0a2f */
[----:B------:R-:W-:Y:S01]  /*51f0*/  ISETP.GE.AND P2, PT, R7, RZ, PT ;  /* 0x000000ff0700720c */ /* 0x000fe20003f46270 */
[----:B------:R-:W-:Y:S01]  /*5200*/  @!P4 IMAD.MOV R45, RZ, RZ, -R45 ;  /* 0x000000ffff2dc224 */ /* 0x000fe200078e0a2d */
[----:B------:R-:W-:Y:S01]  /*5210*/  ISETP.GT.U32.AND P3, PT, R3, R50, PT ;  /* 0x000000320300720c */ /* 0x000fe20003f64070 */
[----:B------:R-:W-:Y:S01]  /*5220*/  @!P5 IMAD.IADD R49, R49, 0x1, -R3 ;  /* 0x000000013131d824 */ /* 0x000fe200078e0a03 */
[----:B------:R-:W-:Y:S01]  /*5230*/  ISETP.GE.AND P4, PT, R53, RZ, PT ;  /* 0x000000ff3500720c */ /* 0x000fe20003f86270 */
[----:B------:R-:W-:Y:S01]  /*5240*/  IMAD.HI.U32 R7, R2, R51, RZ ;  /* 0x0000003302077227 */ /* 0x000fe200078e00ff */
[----:B------:R-:W-:-:S02]  /*5250*/  IABS R53, R55 ;  /* 0x0000003700357213 */ /* 0x000fc40000000000 */
[C---:B------:R-:W-:Y:S01]  /*5260*/  ISETP.GT.U32.AND P5, PT, R3.reuse, R49, PT ;  /* 0x000000310300720c */ /* 0x040fe20003fa4070 */
[----:B------:R-:W-:Y:S01]  /*5270*/  IMAD.MOV R52, RZ, RZ, -R7 ;  /* 0x000000ffff347224 */ /* 0x000fe200078e0a07 */
[----:B------:R-:W-:Y:S01]  /*5280*/  IABS R194, R199 ;  /* 0x000000c700c27213 */ /* 0x000fe20000000000 */
[----:B------:R-:W-:Y:S01]  /*5290*/  @!P6 IMAD.IADD R48, R48, 0x1, -R3 ;  /* 0x000000013030e824 */ /* 0x000fe200078e0a03 */
[----:B------:R-:W-:Y:S01]  /*52a0*/  IABS R196, R201 ;  /* 0x000000c900c47213 */ /* 0x000fe20000000000 */
[C---:B------:R-:W-:Y:S01]  /*52b0*/  IMAD R51, R3.reuse, R52, R51 ;  /* 0x0000003403337224 */ /* 0x040fe200078e0233 */
[----:B------:R-:W-:Y:S01]  /*52c0*/  IABS R195, R200 ;  /* 0x000000c800c37213 */ /* 0x000fe20000000000 */
[----:B------:R-:W-:Y:S01]  /*52d0*/  @!P3 IMAD.IADD R50, R50, 0x1, -R3 ;  /* 0x000000013232b824 */ /* 0x000fe200078e0a03 */
[----:B------:R-:W-:Y:S01]  /*52e0*/  ISETP.GT.U32.AND P6, PT, R3, R48, PT ;  /* 0x000000300300720c */ /* 0x000fe20003fc4070 */
[----:B------:R-:W-:Y:S01]  /*52f0*/  IMAD.HI.U32 R8, R2, R53, RZ ;  /* 0x0000003502087227 */ /* 0x000fe200078e00ff */
[----:B------:R-:W-:-:S02]  /*5300*/  LOP3.LUT R202, R5, 0x74, RZ, 0xfc, !PT ;  /* 0x0000007405ca7812 */ /* 0x000fc400078efcff */
[----:B------:R-:W-:Y:S01]  /*5310*/  ISETP.GT.U32.AND P3, PT, R3, R50, PT ;  /* 0x000000320300720c */ /* 0x000fe20003f64070 */
[----:B------:R-:W-:Y:S01]  /*5320*/  IMAD.HI.U32 R7, R2, R54, RZ ;  /* 0x0000003602077227 */ /* 0x000fe200078e00ff */
[C---:B------:R-:W-:Y:S02]  /*5330*/  LOP3.LUT R203, R5.reuse, 0x72, RZ, 0xfc, !PT ;  /* 0x0000007205cb7812 */ /* 0x040fe400078efcff */
[----:B------:R-:W-:Y:S01]  /*5340*/  LOP3.LUT R204, R5, 0x70, RZ, 0xfc, !PT ;  /* 0x0000007005cc7812 */ /* 0x000fe200078efcff */
[----:B------:R-:W-:Y:S01]  /*5350*/  @!P5 IMAD.IADD R49, R49, 0x1, -R3 ;  /* 0x000000013131d824 */ /* 0x000fe200078e0a03 */
[----:B------:R-:W-:Y:S01]  /*5360*/  ISETP.GT.U32.AND P5, PT, R3, R51, PT ;  /* 0x000000330300720c */ /* 0x000fe20003fa4070 */
[----:B------:R-:W-:Y:S01]  /*5370*/  IMAD.MOV R8, RZ, RZ, -R8 ;  /* 0x000000ffff087224 */ /* 0x000fe200078e0a08 */
[C---:B------:R-:W-:Y:S01]  /*5380*/  LOP3.LUT R212, R5.reuse, 0x68, RZ, 0xfc, !PT ;  /* 0x0000006805d47812 */ /* 0x040fe200078efcff */
[----:B------:R-:W-:Y:S01]  /*5390*/  IMAD.MOV R7, RZ, RZ, -R7 ;  /* 0x000000ffff077224 */ /* 0x000fe200078e0a07 */
[----:B------:R-:W-:Y:S01]  /*53a0*/  LOP3.LUT R211, R5, 0x66, RZ, 0xfc, !PT ;  /* 0x0000006605d37812 */ /* 0x000fe200078efcff */
[C---:B------:R-:W-:Y:S01]  /*53b0*/  IMAD R52, R3.reuse, R8, R53 ;  /* 0x0000000803347224 */ /* 0x040fe200078e0235 */
[----:B------:R-:W-:Y:S01]  /*53c0*/  IABS R205, R212 ;  /* 0x000000d400cd7213 */ /* 0x000fe20000000000 */
[----:B------:R-:W-:Y:S01]  /*53d0*/  IMAD R53, R3, R7, R54 ;  /* 0x0000000703357224 */ /* 0x000fe200078e0236 */
[----:B------:R-:W-:Y:S01]  /*53e0*/  IABS R207, R211 ;  /* 0x000000d300cf7213 */ /* 0x000fe20000000000 */
[----:B------:R-:W-:Y:S01]  /*53f0*/  @!P3 IMAD.IADD R50, R50, 0x1, -R3 ;  /* 0x000000013232b824 */ /* 0x000fe200078e0a03 */
[----:B------:R-:W-:Y:S01]  /*5400*/  LOP3.LUT R213, R5, 0x62, RZ, 0xfc, !PT ;  /* 0x0000006205d57812 */ /* 0x000fe200078efcff */
[----:B------:R-:W-:Y:S01]  /*5410*/  IMAD.HI.U32 R8, R2, R56, RZ ;  /* 0x0000003802087227 */ /* 0x000fe200078e00ff */
[----:B------:R-:W-:-:S02]  /*5420*/  ISETP.GT.U32.AND P3, PT, R3, R53, PT ;  /* 0x000000350300720c */ /* 0x000fc40003f64070 */
[----:B------:R-:W-:Y:S01]  /*5430*/  LOP3.LUT R210, R5, 0x64, RZ, 0xfc, !PT ;  /* 0x0000006405d27812 */ /* 0x000fe200078efcff */
[--C-:B------:R-:W-:Y:S01]  /*5440*/  @!P5 IMAD.IADD R51, R51, 0x1, -R3.reuse ;  /* 0x000000013333d824 */ /* 0x100fe200078e0a03 */
[----:B------:R-:W-:Y:S01]  /*5450*/  LOP3.LUT R214, R5, 0x60, RZ, 0xfc, !PT ;  /* 0x0000006005d67812 */ /* 0x000fe200078efcff */
[--C-:B------:R-:W-:Y:S01]  /*5460*/  @!P6 IMAD.IADD R48, R48, 0x1, -R3.reuse ;  /* 0x000000013030e824 */ /* 0x100fe200078e0a03 */
[----:B------:R-:W-:Y:S01]  /*5470*/  ISETP.GE.AND P6, PT, R55, RZ, PT ;  /* 0x000000ff3700720c */ /* 0x000fe20003fc6270 */
[----:B------:R-:W-:Y:S01]  /*5480*/  VIADD R55, R6, 0x18e ;  /* 0x0000018e06377836 */ /* 0x000fe20000000000 */
[----:B------:R-:W-:Y:S01]  /*5490*/  ISETP.GT.U32.AND P5, PT, R3, R51, PT ;  /* 0x000000330300720c */ /* 0x000fe20003fa4070 */
[----:B------:R-:W-:Y:S01]  /*54a0*/  IMAD.MOV R8, RZ, RZ, -R8 ;  /* 0x000000ffff087224 */ /* 0x000fe200078e0a08 */
[----:B------:R-:W-:Y:S01]  /*54b0*/  IABS R208, R210 ;  /* 0x000000d200d07213 */ /* 0x000fe20000000000 */
[----:B------:R-:W-:Y:S01]  /*54c0*/  @!P4 IMAD.MOV R50, RZ, RZ, -R50 ;  /* 0x000000ffff32c224 */ /* 0x000fe200078e0a32 */
[----:B------:R-:W-:Y:S01]  /*54d0*/  LOP3.LUT R215, R5, 0x5a, RZ, 0xfc, !PT ;  /* 0x0000005a05d77812 */ /* 0x000fe200078efcff */
[----:B------:R-:W-:Y:S01]  /*54e0*/  IMAD R54, R3, R8, R56 ;  /* 0x0000000803367224 */ /* 0x000fe200078e0238 */
[----:B------:R-:W-:Y:S01]  /*54f0*/  IABS R56, R55 ;  /* 0x0000003700387213 */ /* 0x000fe20000000000 */
[----:B------:R-:W-:Y:S01]  /*5500*/  @!P3 IMAD.IADD R53, R53, 0x1, -R3 ;  /* 0x000000013535b824 */ /* 0x000fe200078e0a03 */
[----:B------:R-:W-:Y:S01]  /*5510*/  LOP3.LUT R217, R5, 0x52, RZ, 0xfc, !PT ;  /* 0x0000005205d97812 */ /* 0x000fe200078efcff */
[----:B------:R-:W-:Y:S01]  /*5520*/  @!P1 IMAD.MOV R49, RZ, RZ, -R49 ;  /* 0x000000ffff319224 */ /* 0x000fe200078e0a31 */
[----:B------:R-:W-:Y:S01]  /*5530*/  ISETP.GT.U32.AND P4, PT, R3, R54, PT ;  /* 0x000000360300720c */ /* 0x000fe20003f84070 */
[----:B------:R-:W-:Y:S01]  /*5540*/  IMAD.HI.U32 R7, R2, R56, RZ ;  /* 0x0000003802077227 */ /* 0x000fe200078e00ff */
[----:B------:R-:W-:-:S02]  /*5550*/  ISETP.GE.AND P1, PT, R55, RZ, PT ;  /* 0x000000ff3700720c */ /* 0x000fc40003f26270 */
[----:B------:R-:W-:Y:S01]  /*5560*/  ISETP.GT.U32.AND P3, PT, R3, R53, PT ;  /* 0x000000350300720c */ /* 0x000fe20003f64070 */
[C---:B------:R-:W-:Y:S01]  /*5570*/  IMAD.HI.U32 R55, R2.reuse, R58, RZ ;  /* 0x0000003a02377227 */ /* 0x040fe200078e00ff */
[C---:B------:R-:W-:Y:S02]  /*5580*/  LOP3.LUT R218, R5.reuse, 0x50, RZ, 0xfc, !PT ;  /* 0x0000005005da7812 */ /* 0x040fe400078efcff */
[C---:B------:R-:W-:Y:S01]  /*5590*/  LOP3.LUT R220, R5.reuse, 0x4c, RZ, 0xfc, !PT ;  /* 0x0000004c05dc7812 */ /* 0x040fe200078efcff */
[----:B------:R-:W-:Y:S01]  /*55a0*/  IMAD.HI.U32 R8, R2, R57, RZ ;  /* 0x0000003902087227 */ /* 0x000fe200078e00ff */
[C---:B------:R-:W-:Y:S02]  /*55b0*/  LOP3.LUT R221, R5.reuse, 0x4a, RZ, 0xfc, !PT ;  /* 0x0000004a05dd7812 */ /* 0x040fe400078efcff */
[C---:B------:R-:W-:Y:S01]  /*55c0*/  LOP3.LUT R222, R5.reuse, 0x48, RZ, 0xfc, !PT ;  /* 0x0000004805de7812 */ /* 0x040fe200078efcff */
[----:B------:R-:W-:Y:S01]  /*55d0*/  IMAD.MOV R7, RZ, RZ, -R7 ;  /* 0x000000ffff077224 */ /* 0x000fe200078e0a07 */
[----:B------:R-:W-:Y:S01]  /*55e0*/  LOP3.LUT R223, R5, 0x46, RZ, 0xfc, !PT ;  /* 0x0000004605df7812 */ /* 0x000fe200078efcff */
[----:B------:R-:W-:Y:S01]  /*55f0*/  @!P5 IMAD.IADD R51, R51, 0x1, -R3 ;  /* 0x000000013333d824 */ /* 0x000fe200078e0a03 */
[----:B------:R-:W-:Y:S01]  /*5600*/  ISETP.GE.AND P5, PT, R59, RZ, PT ;  /* 0x000000ff3b00720c */ /* 0x000fe20003fa6270 */
[----:B------:R-:W-:Y:S01]  /*5610*/  IMAD.MOV R59, RZ, RZ, -R55 ;  /* 0x000000ffff3b7224 */ /* 0x000fe200078e0a37 */
[----:B------:R-:W-:Y:S01]  /*5620*/  IABS R219, R222 ;  /* 0x000000de00db7213 */ /* 0x000fe20000000000 */
[----:B------:R-:W-:Y:S01]  /*5630*/  IMAD.MOV R8, RZ, RZ, -R8 ;  /* 0x000000ffff087224 */ /* 0x000fe200078e0a08 */
[----:B------:R-:W-:Y:S01]  /*5640*/  LOP3.LUT R235, R5, 0x3a, RZ, 0xfc, !PT ;  /* 0x0000003a05eb7812 */ /* 0x000fe200078efcff */
[----:B------:R-:W-:Y:S01]  /*5650*/  IMAD R55, R3, R7, R56 ;  /* 0x0000000703377224 */ /* 0x000fe200078e0238 */
[----:B------:R-:W-:Y:S01]  /*5660*/  LOP3.LUT R7, R5, 0x188, RZ, 0xfc, !PT ;  /* 0x0000018805077812 */ /* 0x000fe200078efcff */
[C---:B------:R-:W-:Y:S01]  /*5670*/  IMAD R56, R3.reuse, R8, R57 ;  /* 0x0000000803387224 */ /* 0x040fe200078e0239 */
[----:B------:R-:W-:Y:S01]  /*5680*/  IABS R229, R235 ;  /* 0x000000eb00e57213 */ /* 0x000fe20000000000 */
[--C-:B------:R-:W-:Y:S01]  /*5690*/  @!P4 IMAD.IADD R54, R54, 0x1, -R3.reuse ;  /* 0x000000013636c824 */ /* 0x100fe200078e0a03 */
[----:B------:R-:W-:Y:S01]  /*56a0*/  ISETP.GT.U32.AND P4, PT, R3, R55, PT ;  /* 0x000000370300720c */ /* 0x000fe20003f84070 */
[----:B------:R-:W-:Y:S01]  /*56b0*/  @!P3 IMAD.IADD R53, R53, 0x1, -R3 ;  /* 0x000000013535b824 */ /* 0x000fe200078e0a03 */
[C---:B------:R-:W-:Y:S01]  /*56c0*/  ISETP.GT.U32.AND P3, PT, R3.reuse, R56, PT ;  /* 0x000000380300720c */ /* 0x040fe20003f64070 */
[----:B------:R-:W-:Y:S01]  /*56d0*/  @!P0 IMAD.MOV R48, RZ, RZ, -R48 ;  /* 0x000000ffff308224 */ /* 0x000fe200078e0a30 */
[C---:B------:R-:W-:Y:S01]  /*56e0*/  ISETP.GT.U32.AND P0, PT, R3.reuse, R52, PT ;  /* 0x000000340300720c */ /* 0x040fe20003f04070 */
[C---:B------:R-:W-:Y:S01]  /*56f0*/  IMAD R57, R3.reuse, R59, R58 ;  /* 0x0000003b03397224 */ /* 0x040fe200078e023a */
[----:B------:R-:W-:Y:S01]  /*5700*/  IABS R58, R7 ;  /* 0x00000007003a7213 */ /* 0x000fe20000000000 */
[----:B------:R-:W-:Y:S01]  /*5710*/  @!P5 IMAD.MOV R53, RZ, RZ, -R53 ;  /* 0x000000ffff35d224 */ /* 0x000fe200078e0a35 */
[----:B------:R-:W-:Y:S01]  /*5720*/  IABS R59, R63 ;  /* 0x0000003f003b7213 */ /* 0x000fe20000000000 */
[----:B------:R-:W-:Y:S01]  /*5730*/  @!P2 IMAD.MOV R51, RZ, RZ, -R51 ;  /* 0x000000ffff33a224 */ /* 0x000fe200078e0a33 */
[----:B------:R-:W-:-:S02]  /*5740*/  ISETP.GT.U32.AND P5, PT, R3, R57, PT ;  /* 0x000000390300720c */ /* 0x000fc40003fa4070 */
[----:B------:R-:W-:Y:S01]  /*5750*/  ISETP.GT.U32.AND P2, PT, R3, R54, PT ;  /* 0x000000360300720c */ /* 0x000fe20003f44070 */
[--C-:B------:R-:W-:Y:S01]  /*5760*/  @!P4 IMAD.IADD R55, R55, 0x1, -R3.reuse ;  /* 0x000000013737c824 */ /* 0x100fe200078e0a03 */
[----:B------:R-:W-:Y:S01]  /*5770*/  ISETP.GE.AND P4, PT, R7, RZ, PT ;  /* 0x000000ff0700720c */ /* 0x000fe20003f86270 */
[--C-:B------:R-:W-:Y:S01]  /*5780*/  @!P3 IMAD.IADD R56, R56, 0x1, -R3.reuse ;  /* 0x000000013838b824 */ /* 0x100fe200078e0a03 */
[----:B------:R-:W-:Y:S01]  /*5790*/  LOP3.LUT R236, R5, 0x38, RZ, 0xfc, !PT ;  /* 0x0000003805ec7812 */ /* 0x000fe200078efcff */
[----:B------:R-:W-:Y:S01]  /*57a0*/  IMAD.HI.U32 R7, R2, R58, RZ ;  /* 0x0000003a02077227 */ /* 0x000fe200078e00ff */
[----:B------:R-:W-:Y:S02]  /*57b0*/  ISETP.GT.U32.AND P3, PT, R3, R55, PT ;  /* 0x000000370300720c */ /* 0x000fe40003f64070 */
[----:B------:R-:W-:Y:S01]  /*57c0*/  IABS R228, R236 ;  /* 0x000000ec00e47213 */ /* 0x000fe20000000000 */
[----:B------:R-:W-:Y:S01]  /*57d0*/  @!P0 IMAD.IADD R52, R52, 0x1, -R3 ;  /* 0x0000000134348824 */ /* 0x000fe200078e0a03 */
[C---:B------:R-:W-:Y:S01]  /*57e0*/  LOP3.LUT R233, R5.reuse, 0x34, RZ, 0xfc, !PT ;  /* 0x0000003405e97812 */ /* 0x040fe200078efcff */
[----:B------:R-:W-:Y:S01]  /*57f0*/  IMAD.MOV R8, RZ, RZ, -R7 ;  /* 0x000000ffff087224 */ /* 0x000fe200078e0a07 */
[----:B------:R-:W-:Y:S01]  /*5800*/  LOP3.LUT R234, R5, 0x32, RZ, 0xfc, !PT ;  /* 0x0000003205ea7812 */ /* 0x000fe200078efcff */
[----:B------:R-:W-:Y:S01]  /*5810*/  @!P5 IMAD.IADD R57, R57, 0x1, -R3 ;  /* 0x000000013939d824 */ /* 0x000fe200078e0a03 */
[C---:B------:R-:W-:Y:S01]  /*5820*/  ISETP.GT.U32.AND P0, PT, R3.reuse, R52, PT ;  /* 0x000000340300720c */ /* 0x040fe20003f04070 */
[C---:B------:R-:W-:Y:S01]  /*5830*/  IMAD R58, R3.reuse, R8, R58 ;  /* 0x00000008033a7224 */ /* 0x040fe200078e023a */
[----:B------:R-:W-:Y:S01]  /*5840*/  ISETP.GT.U32.AND P5, PT, R3, R56, PT ;  /* 0x000000380300720c */ /* 0x000fe20003fa4070 */
[----:B------:R-:W-:Y:S01]  /*5850*/  IMAD.HI.U32 R7, R2, R59, RZ ;  /* 0x0000003b02077227 */ /* 0x000fe200078e00ff */
[----:B------:R-:W-:-:S02]  /*5860*/  IABS R230, R233 ;  /* 0x000000e900e67213 */ /* 0x000fc40000000000 */
[----:B------:R-:W-:Y:S01]  /*5870*/  IABS R231, R234 ;  /* 0x000000ea00e77213 */ /* 0x000fe20000000000 */
[----:B------:R-:W-:Y:S01]  /*5880*/  @!P3 IMAD.IADD R55, R55, 0x1, -R3 ;  /* 0x000000013737b824 */ /* 0x000fe200078e0a03 */
[----:B------:R-:W-:Y:S01]  /*5890*/  ISETP.GT.U32.AND P3, PT, R3, R58, PT ;  /* 0x0000003a0300720c */ /* 0x000fe20003f64070 */
[----:B------:R-:W-:Y:S01]  /*58a0*/  IMAD.MOV R8, RZ, RZ, -R7 ;  /* 0x000000ffff087224 */ /* 0x000fe200078e0a07 */
[----:B------:R-:W-:Y:S01]  /*58b0*/  LOP3.LUT R252, R5, 0x24, RZ, 0xfc, !PT ;  /* 0x0000002405fc7812 */ /* 0x000fe200078efcff */
[--C-:B------:R-:W-:Y:S01]  /*58c0*/  @!P2 IMAD.IADD R54, R54, 0x1, -R3.reuse ;  /* 0x000000013636a824 */ /* 0x100fe200078e0a03 */
[----:B------:R-:W-:Y:S01]  /*58d0*/  ISETP.GE.AND P2, PT, R62, RZ, PT ;  /* 0x000000ff3e00720c */ /* 0x000fe20003f46270 */
[----:B------:R-:W-:Y:S01]  /*58e0*/  @!P0 IMAD.IADD R52, R52, 0x1, -R3 ;  /* 0x0000000134348824 */ /* 0x000fe200078e0a03 */
[----:B------:R-:W-:Y:S01]  /*58f0*/  ISETP.GE.AND P0, PT, R60, RZ, PT ;  /* 0x000000ff3c00720c */ /* 0x000fe20003f06270 */
[----:B------:R-:W-:Y:S01]  /*5900*/  IMAD R59, R3, R8, R59 ;  /* 0x00000008033b7224 */ /* 0x000fe200078e023b */
[----:B------:R-:W-:Y:S01]  /*5910*/  IABS R60, R64 ;  /* 0x00000040003c7213 */ /* 0x000fe20000000000 */
[----:B------:R-:W-:Y:S01]  /*5920*/  @!P6 IMAD.MOV R52, RZ, RZ, -R52 ;  /* 0x000000ffff34e224 */ /* 0x000fe200078e0a34 */
[----:B------:R-:W-:Y:S01]  /*5930*/  ISETP.GE.AND P6, PT, R61, RZ, PT ;  /* 0x000000ff3d00720c */ /* 0x000fe20003fc6270 */
[--C-:B------:R-:W-:Y:S01]  /*5940*/  @!P5 IMAD.IADD R56, R56, 0x1, -R3.reuse ;  /* 0x000000013838d824 */ /* 0x100fe200078e0a03 */
[----:B------:R-:W-:Y:S01]  /*5950*/  IABS R61, R65 ;  /* 0x00000041003d7213 */ /* 0x000fe20000000000 */
[----:B------:R-:W-:Y:S01]  /*5960*/  @!P3 IMAD.IADD R58, R58, 0x1, -R3 ;  /* 0x000000013a3ab824 */ /* 0x000fe200078e0a03 */
[----:B------:R-:W-:Y:S01]  /*5970*/  ISETP.GT.U32.AND P5, PT, R3, R59, PT ;  /* 0x0000003b0300720c */ /* 0x000fe20003fa4070 */
[----:B------:R-:W-:Y:S01]  /*5980*/  IMAD.HI.U32 R7, R2, R60, RZ ;  /* 0x0000003c02077227 */ /* 0x000fe200078e00ff */
[----:B------:R-:W-:-:S02]  /*5990*/  IABS R62, R66 ;  /* 0x00000042003e7213 */ /* 0x000fc40000000000 */
[----:B------:R-:W-:Y:S01]  /*59a0*/  ISETP.GE.AND P3, PT, R64, RZ, PT ;  /* 0x000000ff4000720c */ /* 0x000fe20003f66270 */
[----:B------:R-:W-:Y:S01]  /*59b0*/  @!P1 IMAD.MOV R55, RZ, RZ, -R55 ;  /* 0x000000ffff379224 */ /* 0x000fe200078e0a37 */
[----:B------:R-:W-:Y:S01]  /*59c0*/  ISETP.GT.U32.AND P1, PT, R3, R58, PT ;  /* 0x0000003a0300720c */ /* 0x000fe20003f24070 */
[C---:B------:R-:W-:Y:S01]  /*59d0*/  IMAD.HI.U32 R8, R2.reuse, R61, RZ ;  /* 0x0000003d02087227 */ /* 0x040fe200078e00ff */
[----:B------:R-:W-:Y:S02]  /*59e0*/  IABS R64, R67 ;  /* 0x0000004300407213 */ /* 0x000fe40000000000 */
[C---:B------:R-:W-:Y:S01]  /*59f0*/  LOP3.LUT R251, R5.reuse, 0x20, RZ, 0xfc, !PT ;  /* 0x0000002005fb7812 */ /* 0x040fe200078efcff */
[----:B------:R-:W-:Y:S01]  /*5a00*/  IMAD.MOV R7, RZ, RZ, -R7 ;  /* 0x000000ffff077224 */ /* 0x000fe200078e0a07 */
[C---:B------:R-:W-:Y:S01]  /*5a10*/  LOP3.LUT R0, R5.reuse, 0x1c, RZ, 0xfc, !PT ;  /* 0x0000001c05007812 */ /* 0x040fe200078efcff */
[----:B------:R-:W-:Y:S01]  /*5a20*/  IMAD.MOV R8, RZ, RZ, -R8 ;  /* 0x000000ffff087224 */ /* 0x000fe200078e0a08 */
[----:B------:R-:W-:Y:S01]  /*5a30*/  LOP3.LUT R4, R5, 0x1a, RZ, 0xfc, !PT ;  /* 0x0000001a05047812 */ /* 0x000fe200078efcff */
[----:B------:R-:W-:Y:S01]  /*5a40*/  IMAD R60, R3, R7, R60 ;  /* 0x00000007033c7224 */ /* 0x000fe200078e023c */
[----:B------:R-:W-:Y:S01]  /*5a50*/  IABS R242, R0 ;  /* 0x0000000000f27213 */ /* 0x000fe20000000000 */
[----:B------:R-:W-:Y:S01]  /*5a60*/  IMAD.HI.U32 R7, R2, R62, RZ ;  /* 0x0000003e02077227 */ /* 0x000fe200078e00ff */
[----:B-1----:R-:W-:-:S02]  /*5a70*/  LOP3.LUT R16, R5, 0x16, RZ, 0xfc, !PT ;  /* 0x0000001605107812 */ /* 0x002fc400078efcff */
[----:B------:R-:W-:Y:S01]  /*5a80*/  LOP3.LUT R125, R5, 0x18, RZ, 0xfc, !PT ;  /* 0x00000018057d7812 */ /* 0x000fe200078efcff */
[----:B------:R-:W-:Y:S01]  /*5a90*/  @!P0 IMAD.MOV R54, RZ, RZ, -R54 ;  /* 0x000000ffff368224 */ /* 0x000fe200078e0a36 */
[----:B------:R-:W-:Y:S01]  /*5aa0*/  ISETP.GT.U32.AND P0, PT, R3, R57, PT ;  /* 0x000000390300720c */ /* 0x000fe20003f04070 */
[----:B------:R-:W-:Y:S01]  /*5ab0*/  @!P5 IMAD.IADD R59, R59, 0x1, -R3 ;  /* 0x000000013b3bd824 */ /* 0x000fe200078e0a03 */
[----:B------:R-:W-:Y:S01]  /*5ac0*/  LOP3.LUT R14, R5, 0x14, RZ, 0xfc, !PT ;  /* 0x00000014050e7812 */ /* 0x000fe200078efcff */
[----:B------:R-:W-:Y:S01]  /*5ad0*/  IMAD R61, R3, R8, R61 ;  /* 0x00000008033d7224 */ /* 0x000fe200078e023d */
[----:B------:R-:W-:Y:S01]  /*5ae0*/  LOP3.LUT R13, R5, 0x12, RZ, 0xfc, !PT ;  /* 0x00000012050d7812 */ /* 0x000fe200078efcff */
[----:B------:R-:W-:Y:S01]  /*5af0*/  IMAD.MOV R8, RZ, RZ, -R7 ;  /* 0x000000ffff087224 */ /* 0x000fe200078e0a07 */
[C---:B------:R-:W-:Y:S01]  /*5b00*/  ISETP.GT.U32.AND P5, PT, R3.reuse, R59, PT ;  /* 0x0000003b0300720c */ /* 0x040fe20003fa4070 */
[--C-:B------:R-:W-:Y:S01]  /*5b10*/  @!P1 IMAD.IADD R58, R58, 0x1, -R3.reuse ;  /* 0x000000013a3a9824 */ /* 0x100fe200078e0a03 */
[C---:B------:R-:W-:Y:S01]  /*5b20*/  ISETP.GT.U32.AND P1, PT, R3.reuse, R61, PT ;  /* 0x0000003d0300720c */ /* 0x040fe20003f24070 */
[----:B------:R-:W-:Y:S01]  /*5b30*/  IMAD R62, R3, R8, R62 ;  /* 0x00000008033e7224 */ /* 0x000fe200078e023e */
[C---:B------:R-:W-:Y:S01]  /*5b40*/  LOP3.LUT R11, R5.reuse, 0x10, RZ, 0xfc, !PT ;  /* 0x00000010050b7812 */ /* 0x040fe200078efcff */
[----:B------:R-:W-:Y:S01]  /*5b50*/  @!P4 IMAD.MOV R58, RZ, RZ, -R58 ;  /* 0x000000ffff3ac224 */ /* 0x000fe200078e0a3a */
[----:B------:R-:W-:Y:S01]  /*5b60*/  LOP3.LUT R10, R5, 0xc, RZ, 0xfc, !PT ;  /* 0x0000000c050a7812 */ /* 0x000fe200078efcff */
[----:B------:R-:W-:Y:S01]  /*5b70*/  VIADD R7, R6, 0x17e ;  /* 0x0000017e06077836 */ /* 0x000fe20000000000 */
[----:B------:R-:W-:Y:S01]  /*5b80*/  ISETP.GT.U32.AND P4, PT, R3, R62, PT ;  /* 0x0000003e0300720c */ /* 0x000fe20003f84070 */
[--C-:B------:R-:W-:Y:S01]  /*5b90*/  @!P0 IMAD.IADD R57, R57, 0x1, -R3.reuse ;  /* 0x0000000139398824 */ /* 0x100fe200078e0a03 */
[----:B------:R-:W-:Y:S01]  /*5ba0*/  ISETP.GE.AND P0, PT, R63, RZ, PT ;  /* 0x000000ff3f00720c */ /* 0x000fe20003f06270 */
[----:B------:R-:W-:Y:S01]  /*5bb0*/  @!P6 IMAD.MOV R56, RZ, RZ, -R56 ;  /* 0x000000ffff38e224 */ /* 0x000fe200078e0a38 */
[----:B------:R-:W-:Y:S01]  /*5bc0*/  IABS R63, R7 ;  /* 0x00000007003f7213 */ /* 0x000fe20000000000 */
[--C-:B------:R-:W-:Y:S01]  /*5bd0*/  @!P5 IMAD.IADD R59, R59, 0x1, -R3.reuse ;  /* 0x000000013b3bd824 */ /* 0x100fe200078e0a03 */
[----:B------:R-:W-:Y:S01]  /*5be0*/  ISETP.GT.U32.AND P6, PT, R3, R60, PT ;  /* 0x0000003c0300720c */ /* 0x000fe20003fc4070 */
[----:B------:R-:W-:Y:S01]  /*5bf0*/  @!P1 IMAD.IADD R61, R61, 0x1, -R3 ;  /* 0x000000013d3d9824 */ /* 0x000fe200078e0a03 */
[----:B------:R-:W-:Y:S01]  /*5c00*/  ISETP.GE.AND P5, PT, R7, RZ, PT ;  /* 0x000000ff0700720c */ /* 0x000fe20003fa6270 */
[----:B------:R-:W-:Y:S01]  /*5c10*/  IMAD.HI.U32 R7, R2, R63, RZ ;  /* 0x0000003f02077227 */ /* 0x000fe200078e00ff */
[----:B------:R-:W-:-:S02]  /*5c20*/  IABS R250, R10 ;  /* 0x0000000a00fa7213 */ /* 0x000fc40000000000 */
[----:B------:R-:W-:Y:S01]  /*5c30*/  ISETP.GT.U32.AND P1, PT, R3, R61, PT ;  /* 0x0000003d0300720c */ /* 0x000fe20003f24070 */
[----:B------:R-:W-:Y:S01]  /*5c40*/  @!P2 IMAD.MOV R57, RZ, RZ, -R57 ;  /* 0x000000ffff39a224 */ /* 0x000fe200078e0a39 */
[----:B------:R-:W-:Y:S01]  /*5c50*/  ISETP.GE.AND P2, PT, R65, RZ, PT ;  /* 0x000000ff4100720c */ /* 0x000fe20003f46270 */
[----:B------:R-:W-:Y:S01]  /*5c60*/  @!P4 IMAD.IADD R62, R62, 0x1, -R3 ;  /* 0x000000013e3ec824 */ /* 0x000fe200078e0a03 */
[----:B------:R-:W-:Y:S01]  /*5c70*/  IABS R65, R68 ;  /* 0x0000004400417213 */ /* 0x000fe20000000000 */
[----:B------:R-:W-:Y:S01]  /*5c80*/  IMAD.MOV R8, RZ, RZ, -R7 ;  /* 0x000000ffff087224 */ /* 0x000fe200078e0a07 */
[----:B------:R-:W-:Y:S01]  /*5c90*/  LOP3.LUT R9, R5, 0xa, RZ, 0xfc, !PT ;  /* 0x0000000a05097812 */ /* 0x000fe200078efcff */
[----:B------:R-:W-:Y:S01]  /*5ca0*/  IMAD.HI.U32 R7, R2, R64, RZ ;  /* 0x0000004002077227 */ /* 0x000fe200078e00ff */
[----:B------:R-:W-:Y:S02]  /*5cb0*/  ISETP.GT.U32.AND P4, PT, R3, R62, PT ;  /* 0x0000003e0300720c */ /* 0x000fe40003f84070 */
[----:B------:R-:W-:Y:S01]  /*5cc0*/  LOP3.LUT R12, R5, 0x4, RZ, 0xfc, !PT ;  /* 0x00000004050c7812 */ /* 0x000fe200078efcff */
[----:B------:R-:W-:-:S02]  /*5cd0*/  IMAD R63, R3, R8, R63 ;  /* 0x00000008033f7224 */ /* 0x000fc400078e023f */
[----:B------:R-:W-:-:S04]  /*5ce0*/  IMAD.HI.U32 R8, R2, R65, RZ ;  /* 0x0000004102087227 */ /* 0x000fc800078e00ff */
[----:B------:R-:W-:Y:S02]  /*5cf0*/  @!P6 IMAD.IADD R60, R60, 0x1, -R3 ;  /* 0x000000013c3ce824 */ /* 0x000fe400078e0a03 */
[----:B------:R-:W-:Y:S02]  /*5d00*/  IMAD.MOV R7, RZ, RZ, -R7 ;  /* 0x000000ffff077224 */ /* 0x000fe400078e0a07 */
[----:B------:R-:W-:Y:S01]  /*5d10*/  IMAD.MOV R8, RZ, RZ, -R8 ;  /* 0x000000ffff087224 */ /* 0x000fe200078e0a08 */
[----:B------:R-:W-:Y:S01]  /*5d20*/  ISETP.GT.U32.AND P6, PT, R3, R60, PT ;  /* 0x0000003c0300720c */ /* 0x000fe20003fc4070 */
[----:B------:R-:W-:Y:S01]  /*5d30*/  @!P1 IMAD.IADD R61, R61, 0x1, -R3 ;  /* 0x000000013d3d9824 */ /* 0x000fe200078e0a03 */
[C---:B------:R-:W-:Y:S01]  /*5d40*/  ISETP.GT.U32.AND P1, PT, R3.reuse, R63, PT ;  /* 0x0000003f0300720c */ /* 0x040fe20003f24070 */
[C---:B------:R-:W-:Y:S02]  /*5d50*/  IMAD R64, R3.reuse, R7, R64 ;  /* 0x0000000703407224 */ /* 0x040fe400078e0240 */
[----:B------:R-:W-:-:S02]  /*5d60*/  IMAD R65, R3, R8, R65 ;  /* 0x0000000803417224 */ /* 0x000fc400078e0241 */
[----:B------:R-:W-:Y:S01]  /*5d70*/  @!P4 IMAD.IADD R62, R62, 0x1, -R3 ;  /* 0x000000013e3ec824 */ /* 0x000fe200078e0a03 */
[C---:B------:R-:W-:Y:S01]  /*5d80*/  ISETP.GT.U32.AND P4, PT, R3.reuse, R64, PT ;  /* 0x000000400300720c */ /* 0x040fe20003f84070 */
[----:B------:R-:W-:Y:S01]  /*5d90*/  @!P2 IMAD.MOV R61, RZ, RZ, -R61 ;  /* 0x000000ffff3da224 */ /* 0x000fe200078e0a3d */
[----:B------:R-:W-:Y:S01]  /*5da0*/  ISETP.GT.U32.AND P2, PT, R3, R65, PT ;  /* 0x000000410300720c */ /* 0x000fe20003f44070 */
[----:B------:R-:W-:Y:S01]  /*5db0*/  @!P0 IMAD.MOV R59, RZ, RZ, -R59 ;  /* 0x000000ffff3b8224 */ /* 0x000fe200078e0a3b */
[----:B------:R-:W-:Y:S01]  /*5dc0*/  ISETP.GE.AND P0, PT, R66, RZ, PT ;  /* 0x000000ff4200720c */ /* 0x000fe20003f06270 */
[--C-:B------:R-:W-:Y:S01]  /*5dd0*/  @!P6 IMAD.IADD R60, R60, 0x1, -R3.reuse ;  /* 0x000000013c3ce824 */ /* 0x100fe200078e0a03 */
[----:B------:R-:W-:Y:S01]  /*5de0*/  ISETP.GE.AND P6, PT, R67, RZ, PT ;  /* 0x000000ff4300720c */ /* 0x000fe20003fc6270 */
[----:B------:R-:W-:Y:S01]  /*5df0*/  @!P1 IMAD.IADD R63, R63, 0x1, -R3 ;  /* 0x000000013f3f9824 */ /* 0x000fe200078e0a03 */
[----:B------:R-:W-:Y:S01]  /*5e00*/  LOP3.LUT R67, R5, 0x178, RZ, 0xfc, !PT ;  /* 0x0000017805437812 */ /* 0x000fe200078efcff */
[----:B------:R-:W-:Y:S01]  /*5e10*/  @!P3 IMAD.MOV R60, RZ, RZ, -R60 ;  /* 0x000000ffff3cb224 */ /* 0x000fe200078e0a3c */
[----:B------:R-:W-:Y:S01]  /*5e20*/  ISETP.GE.AND P3, PT, R68, RZ, PT ;  /* 0x000000ff4400720c */ /* 0x000fe20003f66270 */
[----:B------:R-:W-:Y:S01]  /*5e30*/  IMAD.HI.U32 R244, R2, R242, RZ ;  /* 0x000000f202f47227 */ /* 0x000fe200078e00ff */
[----:B------:R-:W-:-:S02]  /*5e40*/  IABS R66, R67 ;  /* 0x0000004300427213 */ /* 0x000fc40000000000 */
[----:B------:R-:W-:Y:S01]  /*5e50*/  IABS R68, R70 ;  /* 0x0000004600447213 */ /* 0x000fe20000000000 */
[--C-:B------:R-:W-:Y:S01]  /*5e60*/  @!P4 IMAD.IADD R64, R64, 0x1, -R3.reuse ;  /* 0x000000014040c824 */ /* 0x100fe200078e0a03 */
[----:B------:R-:W-:Y:S01]  /*5e70*/  ISETP.GT.U32.AND P1, PT, R3, R63, PT ;  /* 0x0000003f0300720c */ /* 0x000fe20003f24070 */
[----:B------:R-:W-:Y:S02]  /*5e80*/  @!P2 IMAD.IADD R65, R65, 0x1, -R3 ;  /* 0x000000014141a824 */ /* 0x000fe400078e0a03 */
[C---:B------:R-:W-:Y:S01]  /*5e90*/  IMAD.HI.U32 R7, R2.reuse, R66, RZ ;  /* 0x0000004202077227 */ /* 0x040fe200078e00ff */
[C---:B------:R-:W-:Y:S02]  /*5ea0*/  ISETP.GT.U32.AND P4, PT, R3.reuse, R64, PT ;  /* 0x000000400300720c */ /* 0x040fe40003f84070 */
[----:B------:R-:W-:Y:S01]  /*5eb0*/  ISETP.GT.U32.AND P2, PT, R3, R65, PT ;  /* 0x000000410300720c */ /* 0x000fe20003f44070 */
[----:B------:R-:W-:-:S04]  /*5ec0*/  IMAD.HI.U32 R8, R2, R68, RZ ;  /* 0x0000004402087227 */ /* 0x000fc800078e00ff */
[----:B------:R-:W-:Y:S01]  /*5ed0*/  @!P0 IMAD.MOV R62, RZ, RZ, -R62 ;  /* 0x000000ffff3e8224 */ /* 0x000fe200078e0a3e */
[----:B------:R-:W-:Y:S01]  /*5ee0*/  ISETP.GE.AND P0, PT, R67, RZ, PT ;  /* 0x000000ff4300720c */ /* 0x000fe20003f06270 */
[----:B------:R-:W-:Y:S02]  /*5ef0*/  IMAD.MOV R67, RZ, RZ, -R7 ;  /* 0x000000ffff437224 */ /* 0x000fe400078e0a07 */
[----:B------:R-:W-:Y:S02]  /*5f00*/  IMAD.MOV R8, RZ, RZ, -R8 ;  /* 0x000000ffff087224 */ /* 0x000fe400078e0a08 */
[----:B------:R-:W-:-:S04]  /*5f10*/  IMAD.HI.U32 R7, R2, R69, RZ ;  /* 0x0000004502077227 */ /* 0x000fc800078e00ff */
[C---:B------:R-:W-:Y:S02]  /*5f20*/  IMAD R66, R3.reuse, R67, R66 ;  /* 0x0000004303427224 */ /* 0x040fe400078e0242 */
[C---:B------:R-:W-:Y:S02]  /*5f30*/  IMAD R67, R3.reuse, R8, R68 ;  /* 0x0000000803437224 */ /* 0x040fe400078e0244 */
[----:B------:R-:W-:Y:S02]  /*5f40*/  IMAD.MOV R68, RZ, RZ, -R7 ;  /* 0x000000ffff447224 */ /* 0x000fe400078e0a07 */
[----:B------:R-:W-:Y:S02]  /*5f50*/  @!P4 IMAD.IADD R64, R64, 0x1, -R3 ;  /* 0x000000014040c824 */ /* 0x000fe400078e0a03 */
[----:B------:R-:W-:Y:S01]  /*5f60*/  IMAD R68, R3, R68, R69 ;  /* 0x0000004403447224 */ /* 0x000fe200078e0245 */
[----:B------:R-:W-:Y:S01]  /*5f70*/  IABS R69, R76 ;  /* 0x0000004c00457213 */ /* 0x000fe20000000000 */
[--C-:B------:R-:W-:Y:S01]  /*5f80*/  @!P2 IMAD.IADD R65, R65, 0x1, -R3.reuse ;  /* 0x000000014141a824 */ /* 0x100fe200078e0a03 */
[C---:B------:R-:W-:Y:S01]  /*5f90*/  ISETP.GT.U32.AND P2, PT, R3.reuse, R67, PT ;  /* 0x000000430300720c */ /* 0x040fe20003f44070 */
[----:B------:R-:W-:Y:S01]  /*5fa0*/  @!P6 IMAD.MOV R64, RZ, RZ, -R64 ;  /* 0x000000ffff40e224 */ /* 0x000fe200078e0a40 */
[----:B------:R-:W-:Y:S01]  /*5fb0*/  ISETP.GT.U32.AND P6, PT, R3, R68, PT ;  /* 0x000000440300720c */ /* 0x000fe20003fc4070 */
[----:B------:R-:W-:Y:S01]  /*5fc0*/  @!P1 IMAD.IADD R63, R63, 0x1, -R3 ;  /* 0x000000013f3f9824 */ /* 0x000fe200078e0a03 */
[----:B------:R-:W-:Y:S01]  /*5fd0*/  ISETP.GE.AND P1, PT, R70, RZ, PT ;  /* 0x000000ff4600720c */ /* 0x000fe20003f26270 */
[----:B------:R-:W-:-:S02]  /*5fe0*/  VIADD R7, R6, 0x16e ;  /* 0x0000016e06077836 */ /* 0x000fc40000000000 */
[----:B------:R-:W-:Y:S01]  /*5ff0*/  @!P5 IMAD.MOV R63, RZ, RZ, -R63 ;  /* 0x000000ffff3fd224 */ /* 0x000fe200078e0a3f */
[----:B------:R-:W-:Y:S01]  /*6000*/  ISETP.GT.U32.AND P5, PT, R3, R66, PT ;  /* 0x000000420300720c */ /* 0x000fe20003fa4070 */
[----:B------:R-:W-:Y:S01]  /*6010*/  IMAD.HI.U32 R8, R2, R71, RZ ;  /* 0x0000004702087227 */ /* 0x000fe200078e00ff */
[----:B------:R-:W-:Y:S02]  /*6020*/  ISETP.GE.AND P4, PT, R7, RZ, PT ;  /* 0x000000ff0700720c */ /* 0x000fe40003f86270 */
[----:B------:R-:W-:Y:S01]  /*6030*/  IABS R72, R7 ;  /* 0x0000000700487213 */ /* 0x000fe20000000000 */
[--C-:B------:R-:W-:Y:S02]  /*6040*/  @!P2 IMAD.IADD R67, R67, 0x1, -R3.reuse ;  /* 0x000000014343a824 */ /* 0x100fe400078e0a03 */
[----:B------:R-:W-:Y:S02]  /*6050*/  @!P6 IMAD.IADD R68, R68, 0x1, -R3 ;  /* 0x000000014444e824 */ /* 0x000fe400078e0a03 */
[----:B------:R-:W-:Y:S01]  /*6060*/  IMAD.HI.U32 R7, R2, R69, RZ ;  /* 0x0000004502077227 */ /* 0x000fe200078e00ff */
[----:B------:R-:W-:-:S02]  /*6070*/  ISETP.GT.U32.AND P2, PT, R3, R67, PT ;  /* 0x000000430300720c */ /* 0x000fc40003f44070 */
[----:B------:R-:W-:Y:S01]  /*6080*/  ISETP.GT.U32.AND P6, PT, R3, R68, PT ;  /* 0x000000440300720c */ /* 0x000fe20003fc4070 */
[----:B------:R-:W-:Y:S02]  /*6090*/  IMAD.MOV R70, RZ, RZ, -R7 ;  /* 0x000000ffff467224 */ /* 0x000fe400078e0a07 */
[----:B------:R-:W-:Y:S02]  /*60a0*/  IMAD.MOV R8, RZ, RZ, -R8 ;  /* 0x000000ffff087224 */ /* 0x000fe400078e0a08 */
[----:B------:R-:W-:Y:S02]  /*60b0*/  @!P5 IMAD.IADD R66, R66, 0x1, -R3 ;  /* 0x000000014242d824 */ /* 0x000fe400078e0a03 */
[----:B------:R-:W-:-:S03]  /*60c0*/  IMAD.HI.U32 R7, R2, R72, RZ ;  /* 0x0000004802077227 */ /* 0x000fc600078e00ff */
[C---:B------:R-:W-:Y:S01]  /*60d0*/  ISETP.GT.U32.AND P5, PT, R3.reuse, R66, PT ;  /* 0x000000420300720c */ /* 0x040fe20003fa4070 */
[C---:B------:R-:W-:Y:S02]  /*60e0*/  IMAD R69, R3.reuse, R70, R69 ;  /* 0x0000004603457224 */ /* 0x040fe400078e0245 */
[----:B------:R-:W-:Y:S01]  /*60f0*/  IMAD R70, R3, R8, R71 ;  /* 0x0000000803467224 */ /* 0x000fe200078e0247 */
[----:B------:R-:W-:Y:S01]  /*6100*/  IABS R8, R78 ;  /* 0x0000004e00087213 */ /* 0x000fe20000000000 */
[----:B------:R-:W-:Y:S02]  /*6110*/  IMAD.MOV R7, RZ, RZ, -R7 ;  /* 0x000000ffff077224 */ /* 0x000fe400078e0a07 */
[--C-:B------:R-:W-:Y:S01]  /*6120*/  @!P2 IMAD.IADD R67, R67, 0x1, -R3.reuse ;  /* 0x000000014343a824 */ /* 0x100fe200078e0a03 */
[C---:B------:R-:W-:Y:S01]  /*6130*/  ISETP.GT.U32.AND P2, PT, R3.reuse, R70, PT ;  /* 0x000000460300720c */ /* 0x040fe20003f44070 */
[----:B------:R-:W-:Y:S02]  /*6140*/  IMAD R71, R3, R7, R72 ;  /* 0x0000000703477224 */ /* 0x000fe400078e0248 */
[----:B------:R-:W-:-:S02]  /*6150*/  @!P6 IMAD.IADD R68, R68, 0x1, -R3 ;  /* 0x000000014444e824 */ /* 0x000fc400078e0a03 */
[----:B------:R-:W-:Y:S01]  /*6160*/  @!P5 IMAD.IADD R66, R66, 0x1, -R3 ;  /* 0x000000014242d824 */ /* 0x000fe200078e0a03 */
[C---:B------:R-:W-:Y:S01]  /*6170*/  ISETP.GT.U32.AND P6, PT, R3.reuse, R71, PT ;  /* 0x000000470300720c */ /* 0x040fe20003fc4070 */
[----:B------:R-:W-:Y:S01]  /*6180*/  IMAD.MOV.U32 R72, RZ, RZ, R8 ;  /* 0x000000ffff487224 */ /* 0x000fe200078e0008 */
[----:B------:R-:W-:Y:S01]  /*6190*/  ISETP.GT.U32.AND P5, PT, R3, R69, PT ;  /* 0x000000450300720c */ /* 0x000fe20003fa4070 */
[----:B------:R-:W-:Y:S01]  /*61a0*/  @!P3 IMAD.MOV R65, RZ, RZ, -R65 ;  /* 0x000000ffff41b224 */ /* 0x000fe200078e0a41 */
[----:B------:R-:W-:Y:S01]  /*61b0*/  ISETP.GE.AND P3, PT, R73, RZ, PT ;  /* 0x000000ff4900720c */ /* 0x000fe20003f66270 */
[----:B------:R-:W-:-:S04]  /*61c0*/  IMAD.HI.U32 R7, R2, R72, RZ ;  /* 0x0000004802077227 */ /* 0x000fc800078e00ff */
[----:B------:R-:W-:Y:S01]  /*61d0*/  @!P2 IMAD.IADD R70, R70, 0x1, -R3 ;  /* 0x000000014646a824 */ /* 0x000fe200078e0a03 */
[----:B------:R-:W-:Y:S01]  /*61e0*/  ISETP.GE.AND P2, PT, R77, RZ, PT ;  /* 0x000000ff4d00720c */ /* 0x000fe20003f46270 */
[----:B------:R-:W-:-:S04]  /*61f0*/  IMAD.HI.U32 R8, R2, R74, RZ ;  /* 0x0000004a02087227 */ /* 0x000fc800078e00ff */
[----:B------:R-:W-:Y:S01]  /*6200*/  @!P6 IMAD.IADD R71, R71, 0x1, -R3 ;  /* 0x000000014747e824 */ /* 0x000fe200078e0a03 */
[----:B------:R-:W-:Y:S01]  /*6210*/  ISETP.GT.U32.AND P6, PT, R3, R70, PT ;  /* 0x000000460300720c */ /* 0x000fe20003fc4070 */
[----:B------:R-:W-:Y:S02]  /*6220*/  IMAD.MOV R73, RZ, RZ, -R7 ;  /* 0x000000ffff497224 */ /* 0x000fe400078e0a07 */
[----:B------:R-:W-:-:S04]  /*6230*/  IMAD.HI.U32 R7, R2, R75, RZ ;  /* 0x0000004b02077227 */ /* 0x000fc800078e00ff */
[----:B------:R-:W-:Y:S01]  /*6240*/  @!P0 IMAD.MOV R66, RZ, RZ, -R66 ;  /* 0x000000ffff428224 */ /* 0x000fe200078e0a42 */
[----:B------:R-:W-:Y:S01]  /*6250*/  ISETP.GE.AND P0, PT, R76, RZ, PT ;  /* 0x000000ff4c00720c */ /* 0x000fe20003f06270 */
[----:B------:R-:W-:Y:S02]  /*6260*/  IMAD.MOV R8, RZ, RZ, -R8 ;  /* 0x000000ffff087224 */ /* 0x000fe400078e0a08 */
[----:B------:R-:W-:Y:S02]  /*6270*/  @!P5 IMAD.IADD R69, R69, 0x1, -R3 ;  /* 0x000000014545d824 */ /* 0x000fe400078e0a03 */
[----:B------:R-:W-:Y:S02]  /*6280*/  IMAD.MOV R76, RZ, RZ, -R7 ;  /* 0x000000ffff4c7224 */ /* 0x000fe400078e0a07 */
[C---:B------:R-:W-:Y:S01]  /*6290*/  IMAD R72, R3.reuse, R73, R72 ;  /* 0x0000004903487224 */ /* 0x040fe200078e0248 */
[C---:B------:R-:W-:Y:S01]  /*62a0*/  ISETP.GT.U32.AND P5, PT, R3.reuse, R69, PT ;  /* 0x000000450300720c */ /* 0x040fe20003fa4070 */
[----:B------:R-:W-:-:S02]  /*62b0*/  IMAD R73, R3, R8, R74 ;  /* 0x0000000803497224 */ /* 0x000fc400078e024a */
[C---:B------:R-:W-:Y:S01]  /*62c0*/  IMAD R74, R3.reuse, R76, R75 ;  /* 0x0000004c034a7224 */ /* 0x040fe200078e024b */
[----:B------:R-:W-:Y:S01]  /*62d0*/  IABS R76, R81 ;  /* 0x00000051004c7213 */ /* 0x000fe20000000000 */
[----:B------:R-:W-:Y:S02]  /*62e0*/  @!P6 IMAD.IADD R70, R70, 0x1, -R3 ;  /* 0x000000014646e824 */ /* 0x000fe400078e0a03 */
[----:B------:R-:W-:Y:S01]  /*62f0*/  @!P3 IMAD.MOV R68, RZ, RZ, -R68 ;  /* 0x000000ffff44b224 */ /* 0x000fe200078e0a44 */
[----:B------:R-:W-:Y:S01]  /*6300*/  ISETP.GT.U32.AND P6, PT, R3, R74, PT ;  /* 0x0000004a0300720c */ /* 0x000fe20003fc4070 */
[----:B------:R-:W-:Y:S01]  /*6310*/  @!P1 IMAD.MOV R67, RZ, RZ, -R67 ;  /* 0x000000ffff439224 */ /* 0x000fe200078e0a43 */
[----:B------:R-:W-:Y:S01]  /*6320*/  ISETP.GE.AND P3, PT, R78, RZ, PT ;  /* 0x000000ff4e00720c */ /* 0x000fe20003f66270 */
[----:B------:R-:W-:Y:S01]  /*6330*/  @!P2 IMAD.MOV R70, RZ, RZ, -R70 ;  /* 0x000000ffff46a224 */ /* 0x000fe200078e0a46 */
[----:B------:R-:W-:Y:S01]  /*6340*/  LOP3.LUT R78, R5, 0x166, RZ, 0xfc, !PT ;  /* 0x00000166054e7812 */ /* 0x000fe200078efcff */
[----:B------:R-:W-:Y:S01]  /*6350*/  @!P5 IMAD.IADD R69, R69, 0x1, -R3 ;  /* 0x000000014545d824 */ /* 0x000fe200078e0a03 */
[----:B------:R-:W-:-:S02]  /*6360*/  ISETP.GT.U32.AND P1, PT, R3, R71, PT ;  /* 0x000000470300720c */ /* 0x000fc40003f24070 */
[----:B------:R-:W-:Y:S01]  /*6370*/  IABS R75, R78 ;  /* 0x0000004e004b7213 */ /* 0x000fe20000000000 */
[----:B------:R-:W-:Y:S01]  /*6380*/  @!P0 IMAD.MOV R69, RZ, RZ, -R69 ;  /* 0x000000ffff458224 */ /* 0x000fe200078e0a45 */
[C---:B------:R-:W-:Y:S02]  /*6390*/  ISETP.GT.U32.AND P5, PT, R3.reuse, R72, PT ;  /* 0x000000480300720c */ /* 0x040fe40003fa4070 */
[----:B------:R-:W-:Y:S01]  /*63a0*/  ISETP.GT.U32.AND P0, PT, R3, R73, PT ;  /* 0x000000490300720c */ /* 0x000fe20003f04070 */
[----:B------:R-:W-:Y:S02]  /*63b0*/  @!P6 IMAD.IADD R74, R74, 0x1, -R3 ;  /* 0x000000014a4ae824 */ /* 0x000fe400078e0a03 */
[----:B------:R-:W-:-:S03]  /*63c0*/  IMAD.HI.U32 R7, R2, R75, RZ ;  /* 0x0000004b02077227 */ /* 0x000fc600078e00ff */
[----:B------:R-:W-:Y:S01]  /*63d0*/  ISETP.GT.U32.AND P2, PT, R3, R74, PT ;  /* 0x0000004a0300720c */ /* 0x000fe20003f44070 */
[----:B------:R-:W-:Y:S02]  /*63e0*/  IMAD.MOV R8, RZ, RZ, -R7 ;  /* 0x000000ffff087224 */ /* 0x000fe400078e0a07 */
[----:B------:R-:W-:-:S04]  /*63f0*/  IMAD.HI.U32 R7, R2, R76, RZ ;  /* 0x0000004c02077227 */ /* 0x000fc800078e00ff */
[--C-:B------:R-:W-:Y:S01]  /*6400*/  @!P1 IMAD.IADD R71, R71, 0x1, -R3.reuse ;  /* 0x0000000147479824 */ /* 0x100fe200078e0a03 */
[----:B------:R-:W-:Y:S01]  /*6410*/  ISETP.GE.AND P1, PT, R79, RZ, PT ;  /* 0x000000ff4f00720c */ /* 0x000fe20003f26270 */
[----:B------:R-:W-:Y:S01]  /*6420*/  @!P5 IMAD.IADD R72, R72, 0x1, -R3 ;  /* 0x000000014848d824 */ /* 0x000fe200078e0a03 */
[----:B------:R-:W-:Y:S01]  /*6430*/  LOP3.LUT R79, R5, 0x162, RZ, 0xfc, !PT ;  /* 0x00000162054f7812 */ /* 0x000fe200078efcff */
[----:B------:R-:W-:Y:S01]  /*6440*/  IMAD R75, R3, R8, R75 ;  /* 0x00000008034b7224 */ /* 0x000fe200078e024b */
[----:B------:R-:W-:Y:S01]  /*6450*/  ISETP.GE.AND P5, PT, R80, RZ, PT ;  /* 0x000000ff5000720c */ /* 0x000fe20003fa6270 */
[----:B------:R-:W-:Y:S01]  /*6460*/  IMAD.MOV R7, RZ, RZ, -R7 ;  /* 0x000000ffff077224 */ /* 0x000fe200078e0a07 */
[----:B------:R-:W-:Y:S01]  /*6470*/  IABS R77, R79 ;  /* 0x0000004f004d7213 */ /* 0x000fe20000000000 */
[----:B------:R-:W-:Y:S01]  /*6480*/  @!P0 IMAD.IADD R73, R73, 0x1, -R3 ;  /* 0x0000000149498824 */ /* 0x000fe200078e0a03 */
[C---:B------:R-:W-:Y:S01]  /*6490*/  ISETP.GT.U32.AND P0, PT, R3.reuse, R72, PT ;  /* 0x000000480300720c */ /* 0x040fe20003f04070 */
[----:B------:R-:W-:Y:S01]  /*64a0*/  @!P4 IMAD.MOV R71, RZ, RZ, -R71 ;  /* 0x000000ffff47c224 */ /* 0x000fe200078e0a47 */
[C---:B------:R-:W-:Y:S01]  /*64b0*/  ISETP.GT.U32.AND P4, PT, R3.reuse, R75, PT ;  /* 0x0000004b0300720c */ /* 0x040fe20003f84070 */
[C---:B------:R-:W-:Y:S01]  /*64c0*/  IMAD R76, R3.reuse, R7, R76 ;  /* 0x00000007034c7224 */ /* 0x040fe200078e024c */
[----:B------:R-:W-:Y:S01]  /*64d0*/  ISETP.GT.U32.AND P6, PT, R3, R73, PT ;  /* 0x000000490300720c */ /* 0x000fe20003fc4070 */
[----:B------:R-:W-:Y:S01]  /*64e0*/  @!P2 IMAD.IADD R74, R74, 0x1, -R3 ;  /* 0x000000014a4aa824 */ /* 0x000fe200078e0a03 */
[----:B------:R-:W-:Y:S01]  /*64f0*/  LOP3.LUT R80, R5, 0x160, RZ, 0xfc, !PT ;  /* 0x0000016005507812 */ /* 0x000fe200078efcff */
[----:B------:R-:W-:Y:S01]  /*6500*/  IMAD.HI.U32 R7, R2, R77, RZ ;  /* 0x0000004d02077227 */ /* 0x000fe200078e00ff */
[----:B------:R-:W-:-:S03]  /*6510*/  ISETP.GT.U32.AND P2, PT, R3, R76, PT ;  /* 0x0000004c0300720c */ /* 0x000fc60003f44070 */
[----:B------:R-:W-:Y:S02]  /*6520*/  IMAD.MOV R8, RZ, RZ, -R7 ;  /* 0x000000ffff087224 */ /* 0x000fe400078e0a07 */
[--C-:B------:R-:W-:Y:S01]  /*6530*/  @!P0 IMAD.IADD R72, R72, 0x1, -R3.reuse ;  /* 0x0000000148488824 */ /* 0x100fe200078e0a03 */
[----:B------:R-:W-:Y:S01]  /*6540*/  ISETP.GE.AND P0, PT, R78, RZ, PT ;  /* 0x000000ff4e00720c */ /* 0x000fe20003f06270 */
[----:B------:R-:W-:Y:S01]  /*6550*/  @!P4 IMAD.IADD R75, R75, 0x1, -R3 ;  /* 0x000000014b4bc824 */ /* 0x000fe200078e0a03 */
[----:B------:R-:W-:Y:S01]  /*6560*/  IABS R78, R80 ;  /* 0x00000050004e7213 */ /* 0x000fe20000000000 */
[----:B------:R-:W-:Y:S01]  /*6570*/  IMAD R77, R3, R8, R77 ;  /* 0x00000008034d7224 */ /* 0x000fe200078e024d */
[----:B------:R-:W-:Y:S01]  /*6580*/  ISETP.GE.AND P4, PT, R79, RZ, PT ;  /* 0x000000ff4f00720c */ /* 0x000fe20003f86270 */
[--C-:B------:R-:W-:Y:S01]  /*6590*/  @!P6 IMAD.IADD R73, R73, 0x1, -R3.reuse ;  /* 0x000000014949e824 */ /* 0x100fe200078e0a03 */
[----:B------:R-:W-:Y:S01]  /*65a0*/  ISETP.GE.AND P6, PT, R81, RZ, PT ;  /* 0x000000ff5100720c */ /* 0x000fe20003fc6270 */
[----:B------:R-:W-:Y:S01]  /*65b0*/  @!P3 IMAD.MOV R72, RZ, RZ, -R72 ;  /* 0x000000ffff48b224 */ /* 0x000fe200078e0a48 */
[----:B------:R-:W-:Y:S01]  /*65c0*/  ISETP.GT.U32.AND P3, PT, R3, R75, PT ;  /* 0x0000004b0300720c */ /* 0x000fe20003f64070 */
[----:B------:R-:W-:-:S02]  /*65d0*/  @!P2 IMAD.IADD R76, R76, 0x1, -R3 ;  /* 0x000000014c4ca824 */ /* 0x000fc400078e0a03 */
[----:B------:R-:W-:Y:S01]  /*65e0*/  @!P5 IMAD.MOV R74, RZ, RZ, -R74 ;  /* 0x000000ffff4ad224 */ /* 0x000fe200078e0a4a */
[C---:B------:R-:W-:Y:S01]  /*65f0*/  ISETP.GT.U32.AND P5, PT, R3.reuse, R77, PT ;  /* 0x0000004d0300720c */ /* 0x040fe20003fa4070 */
[----:B------:R-:W-:Y:S01]  /*6600*/  @!P1 IMAD.MOV R73, RZ, RZ, -R73 ;  /* 0x000000ffff499224 */ /* 0x000fe200078e0a49 */
[----:B------:R-:W-:Y:S01]  /*6610*/  ISETP.GT.U32.AND P1, PT, R3, R76, PT ;  /* 0x0000004c0300720c */ /* 0x000fe20003f24070 */
[----:B------:R-:W-:Y:S02]  /*6620*/  VIADD R8, R6, 0x15e ;  /* 0x0000015e06087836 */ /* 0x000fe40000000000 */
[----:B------:R-:W-:-:S03]  /*6630*/  IMAD.HI.U32 R7, R2, R78, RZ ;  /* 0x0000004e02077227 */ /* 0x000fc600078e00ff */
[----:B------:R-:W-:Y:S01]  /*6640*/  ISETP.GE.AND P2, PT, R8, RZ, PT ;  /* 0x000000ff0800720c */ /* 0x000fe20003f46270 */
[----:B------:R-:W-:Y:S01]  /*6650*/  IMAD.MOV R7, RZ, RZ, -R7 ;  /* 0x000000ffff077224 */ /* 0x000fe200078e0a07 */
[----:B------:R-:W-:Y:S01]  /*6660*/  IABS R79, R8 ;  /* 0x00000008004f7213 */ /* 0x000fe20000000000 */
[--C-:B------:R-:W-:Y:S01]  /*6670*/  @!P3 IMAD.IADD R75, R75, 0x1, -R3.reuse ;  /* 0x000000014b4bb824 */ /* 0x100fe200078e0a03 */
[----:B------:R-:W-:Y:S01]  /*6680*/  LOP3.LUT R8, R5, 0x15c, RZ, 0xfc, !PT ;  /* 0x0000015c05087812 */ /* 0x000fe200078efcff */
[----:B------:R-:W-:Y:S01]  /*6690*/  IMAD R78, R3, R7, R78 ;  /* 0x00000007034e7224 */ /* 0x000fe200078e024e */
[----:B------:R-:W-:Y:S01]  /*66a0*/  ISETP.GE.AND P3, PT, R80, RZ, PT ;  /* 0x000000ff5000720c */ /* 0x000fe20003f66270 */
[----:B------:R-:W-:Y:S01]  /*66b0*/  @!P5 IMAD.IADD R77, R77, 0x1, -R3 ;  /* 0x000000014d4dd824 */ /* 0x000fe200078e0a03 */
[----:B------:R-:W-:Y:S01]  /*66c0*/  IABS R80, R8 ;  /* 0x0000000800507213 */ /* 0x000fe20000000000 */
[----:B------:R-:W-:Y:S01]  /*66d0*/  IMAD.HI.U32 R7, R2, R79, RZ ;  /* 0x0000004f02077227 */ /* 0x000fe200078e00ff */
[----:B------:R-:W-:-:S03]  /*66e0*/  ISETP.GT.U32.AND P5, PT, R3, R78, PT ;  /* 0x0000004e0300720c */ /* 0x000fc60003fa4070 */
[----:B------:R-:W-:Y:S01]  /*66f0*/  @!P1 IMAD.IADD R76, R76, 0x1, -R3 ;  /* 0x000000014c4c9824 */ /* 0x000fe200078e0a03 */
[----:B------:R-:W-:Y:S01]  /*6700*/  ISETP.GE.AND P1, PT, R8, RZ, PT ;  /* 0x000000ff0800720c */ /* 0x000fe20003f26270 */
[----:B------:R-:W-:Y:S01]  /*6710*/  @!P0 IMAD.MOV R75, RZ, RZ, -R75 ;  /* 0x000000ffff4b8224 */ /* 0x000fe200078e0a4b */
[----:B------:R-:W-:Y:S01]  /*6720*/  ISETP.GT.U32.AND P0, PT, R3, R77, PT ;  /* 0x0000004d0300720c */ /* 0x000fe20003f04070 */
[----:B------:R-:W-:Y:S02]  /*6730*/  IMAD.MOV R8, RZ, RZ, -R7 ;  /* 0x000000ffff087224 */ /* 0x000fe400078e0a07 */
[----:B------:R-:W-:-:S04]  /*6740*/  IMAD.HI.U32 R7, R2, R80, RZ ;  /* 0x0000005002077227 */ /* 0x000fc800078e00ff */
[C---:B------:R-:W-:Y:S02]  /*6750*/  IMAD R79, R3.reuse, R8, R79 ;  /* 0x00000008034f7224 */ /* 0x040fe400078e024f */
[----:B------:R-:W-:Y:S02]  /*6760*/  IMAD.MOV R81, RZ, RZ, -R7 ;  /* 0x000000ffff517224 */ /* 0x000fe400078e0a07 */
[----:B------:R-:W-:Y:S01]  /*6770*/  @!P6 IMAD.MOV R76, RZ, RZ, -R76 ;  /* 0x000000ffff4ce224 */ /* 0x000fe200078e0a4c */
[C---:B------:R-:W-:Y:S01]  /*6780*/  ISETP.GT.U32.AND P6, PT, R3.reuse, R79, PT ;  /* 0x0000004f0300720c */ /* 0x040fe20003fc4070 */
[----:B------:R-:W-:Y:S02]  /*6790*/  IMAD R80, R3, R81, R80 ;  /* 0x0000005103507224 */ /* 0x000fe400078e0250 */
[----:B------:R-:W-:Y:S02]  /*67a0*/  @!P0 IMAD.IADD R77, R77, 0x1, -R3 ;  /* 0x000000014d4d8824 */ /* 0x000fe400078e0a03 */
[----:B------:R-:W-:Y:S01]  /*67b0*/  IMAD.HI.U32 R8, R2, R82, RZ ;  /* 0x0000005202087227 */ /* 0x000fe200078e00ff */
[----:B------:R-:W-:-:S03]  /*67c0*/  ISETP.GT.U32.AND P0, PT, R3, R80, PT ;  /* 0x000000500300720c */ /* 0x000fc60003f04070 */
[----:B------:R-:W-:-:S04]  /*67d0*/  IMAD.HI.U32 R7, R2, R84, RZ ;  /* 0x0000005402077227 */ /* 0x000fc800078e00ff */
[----:B------:R-:W-:Y:S01]  /*67e0*/  @!P6 IMAD.IADD R79, R79, 0x1, -R3 ;  /* 0x000000014f4fe824 */ /* 0x000fe200078e0a03 */
[----:B------:R-:W-:Y:S01]  /*67f0*/  ISETP.GE.AND P6, PT, R87, RZ, PT ;  /* 0x000000ff5700720c */ /* 0x000fe20003fc6270 */
[----:B------:R-:W-:Y:S02]  /*6800*/  IMAD.MOV R83, RZ, RZ, -R8 ;  /* 0x000000ffff537224 */ /* 0x000fe400078e0a08 */
[----:B------:R-:W-:Y:S02]  /*6810*/  IMAD.MOV R7, RZ, RZ, -R7 ;  /* 0x000000ffff077224 */ /* 0x000fe400078e0a07 */
[----:B------:R-:W-:Y:S01]  /*6820*/  @!P0 IMAD.IADD R80, R80, 0x1, -R3 ;  /* 0x0000000150508824 */ /* 0x000fe200078e0a03 */
[----:B------:R-:W-:Y:S01]  /*6830*/  ISETP.GT.U32.AND P0, PT, R3, R79, PT ;  /* 0x0000004f0300720c */ /* 0x000fe20003f04070 */
[----:B------:R-:W-:-:S04]  /*6840*/  IMAD.HI.U32 R8, R2, R85, RZ ;  /* 0x0000005502087227 */ /* 0x000fc800078e00ff */
[C---:B------:R-:W-:Y:S02]  /*6850*/  IMAD R81, R3.reuse, R83, R82 ;  /* 0x0000005303517224 */ /* 0x040fe400078e0252 */
[----:B------:R-:W-:Y:S01]  /*6860*/  @!P4 IMAD.MOV R77, RZ, RZ, -R77 ;  /* 0x000000ffff4dc224 */ /* 0x000fe200078e0a4d */
[C---:B------:R-:W-:Y:S01]  /*6870*/  ISETP.GT.U32.AND P4, PT, R3.reuse, R80, PT ;  /* 0x000000500300720c */ /* 0x040fe20003f84070 */
[C---:B------:R-:W-:Y:S02]  /*6880*/  IMAD R82, R3.reuse, R7, R84 ;  /* 0x0000000703527224 */ /* 0x040fe400078e0254 */
[----:B------:R-:W-:Y:S02]  /*6890*/  @!P5 IMAD.IADD R78, R78, 0x1, -R3 ;  /* 0x000000014e4ed824 */ /* 0x000fe400078e0a03 */
[----:B------:R-:W-:Y:S02]  /*68a0*/  IMAD.MOV R8, RZ, RZ, -R8 ;  /* 0x000000ffff087224 */ /* 0x000fe400078e0a08 */
[----:B------:R-:W-:Y:S01]  /*68b0*/  IMAD.HI.U32 R7, R2, R86, RZ ;  /* 0x0000005602077227 */ /* 0x000fe200078e00ff */
[----:B------:R-:W-:-:S03]  /*68c0*/  ISETP.GT.U32.AND P5, PT, R3, R78, PT ;  /* 0x0000004e0300720c */ /* 0x000fc60003fa4070 */
[----:B------:R-:W-:Y:S01]  /*68d0*/  IMAD R83, R3, R8, R85 ;  /* 0x0000000803537224 */ /* 0x000fe200078e0255 */
[----:B------:R-:W-:Y:S01]  /*68e0*/  IABS R85, R91 ;  /* 0x0000005b00557213 */ /* 0x000fe20000000000 */
[----:B------:R-:W-:Y:S02]  /*68f0*/  IMAD.MOV R7, RZ, RZ, -R7 ;  /* 0x000000ffff077224 */ /* 0x000fe400078e0a07 */
[--C-:B------:R-:W-:Y:S01]  /*6900*/  @!P0 IMAD.IADD R79, R79, 0x1, -R3.reuse ;  /* 0x000000014f4f8824 */ /* 0x100fe200078e0a03 */
[C---:B------:R-:W-:Y:S01]  /*6910*/  ISETP.GT.U32.AND P0, PT, R3.reuse, R83, PT ;  /* 0x000000530300720c */ /* 0x040fe20003f04070 */
[C---:B------:R-:W-:Y:S01]  /*6920*/  IMAD R84, R3.reuse, R7, R86 ;  /* 0x0000000703547224 */ /* 0x040fe200078e0256 */
[----:B------:R-:W-:Y:S01]  /*6930*/  IABS R86, R92 ;  /* 0x0000005c00567213 */ /* 0x000fe20000000000 */
[--C-:B------:R-:W-:Y:S02]  /*6940*/  @!P4 IMAD.IADD R80, R80, 0x1, -R3.reuse ;  /* 0x000000015050c824 */ /* 0x100fe400078e0a03 */
[----:B------:R-:W-:Y:S01]  /*6950*/  @!P5 IMAD.IADD R78, R78, 0x1, -R3 ;  /* 0x000000014e4ed824 */ /* 0x000fe200078e0a03 */
[C---:B------:R-:W-:Y:S01]  /*6960*/  ISETP.GT.U32.AND P4, PT, R3.reuse, R84, PT ;  /* 0x000000540300720c */ /* 0x040fe20003f84070 */
[----:B------:R-:W-:Y:S01]  /*6970*/  IMAD.HI.U32 R7, R2, R85, RZ ;  /* 0x0000005502077227 */ /* 0x000fe200078e00ff */
[----:B------:R-:W-:-:S03]  /*6980*/  ISETP.GT.U32.AND P5, PT, R3, R81, PT ;  /* 0x000000510300720c */ /* 0x000fc60003fa4070 */
[----:B------:R-:W-:Y:S02]  /*6990*/  IMAD.MOV R8, RZ, RZ, -R7 ;  /* 0x000000ffff087224 */ /* 0x000fe400078e0a07 */
[----:B------:R-:W-:Y:S02]  /*69a0*/  @!P0 IMAD.IADD R83, R83, 0x1, -R3 ;  /* 0x0000000153538824 */ /* 0x000fe400078e0a03 */
[----:B------:R-:W-:-:S04]  /*69b0*/  IMAD.HI.U32 R7, R2, R86, RZ ;  /* 0x0000005602077227 */ /* 0x000fc800078e00ff */
[--C-:B------:R-:W-:Y:S01]  /*69c0*/  @!P4 IMAD.IADD R84, R84, 0x1, -R3.reuse ;  /* 0x000000015454c824 */ /* 0x100fe200078e0a03 */
[----:B------:R-:W-:Y:S01]  /*69d0*/  ISETP.GT.U32.AND P4, PT, R3, R83, PT ;  /* 0x000000530300720c */ /* 0x000fe20003f84070 */
[----:B------:R-:W-:Y:S02]  /*69e0*/  @!P5 IMAD.IADD R81, R81, 0x1, -R3 ;  /* 0x000000015151d824 */ /* 0x000fe400078e0a03 */
[----:B------:R-:W-:Y:S02]  /*69f0*/  IMAD.MOV R7, RZ, RZ, -R7 ;  /* 0x000000ffff077224 */ /* 0x000fe400078e0a07 */
[----:B------:R-:W-:Y:S01]  /*6a00*/  @!P3 IMAD.MOV R78, RZ, RZ, -R78 ;  /* 0x000000ffff4eb224 */ /* 0x000fe200078e0a4e */
[C---:B------:R-:W-:Y:S01]  /*6a10*/  ISETP.GT.U32.AND P3, PT, R3.reuse, R82, PT ;  /* 0x000000520300720c */ /* 0x040fe20003f64070 */
[C---:B------:R-:W-:Y:S01]  /*6a20*/  IMAD R86, R3.reuse, R7, R86 ;  /* 0x0000000703567224 */ /* 0x040fe200078e0256 */
[C---:B------:R-:W-:Y:S01]  /*6a30*/  ISETP.GT.U32.AND P5, PT, R3.reuse, R81, PT ;  /* 0x000000510300720c */ /* 0x040fe20003fa4070 */
[----:B------:R-:W-:-:S02]  /*6a40*/  IMAD R85, R3, R8, R85 ;  /* 0x0000000803557224 */ /* 0x000fc400078e0255 */
[----:B------:R-:W-:Y:S02]  /*6a50*/  VIADD R8, R6, 0x14e ;  /* 0x0000014e06087836 */ /* 0x000fe40000000000 */
[----:B------:R-:W-:Y:S01]  /*6a60*/  @!P4 IMAD.IADD R83, R83, 0x1, -R3 ;  /* 0x000000015353c824 */ /* 0x000fe200078e0a03 */
[----:B------:R-:W-:Y:S01]  /*6a70*/  ISETP.GT.U32.AND P4, PT, R3, R86, PT ;  /* 0x000000560300720c */ /* 0x000fe20003f84070 */
[----:B------:R-:W-:Y:S01]  /*6a80*/  @!P1 IMAD.MOV R80, RZ, RZ, -R80 ;  /* 0x000000ffff509224 */ /* 0x000fe200078e0a50 */
[----:B------:R-:W-:Y:S01]  /*6a90*/  IABS R87, R8 ;  /* 0x0000000800577213 */ /* 0x000fe20000000000 */
[----:B------:R-:W-:Y:S01]  /*6aa0*/  @!P2 IMAD.MOV R79, RZ, RZ, -R79 ;  /* 0x000000ffff4fa224 */ /* 0x000fe200078e0a4f */
[----:B------:R-:W-:Y:S01]  /*6ab0*/  ISETP.GE.AND P1, PT, R8, RZ, PT ;  /* 0x000000ff0800720c */ /* 0x000fe20003f26270 */
[--C-:B------:R-:W-:Y:S01]  /*6ac0*/  @!P3 IMAD.IADD R82, R82, 0x1, -R3.reuse ;  /* 0x000000015252b824 */ /* 0x100fe200078e0a03 */
[----:B------:R-:W-:Y:S01]  /*6ad0*/  ISETP.GE.AND P3, PT, R89, RZ, PT ;  /* 0x000000ff5900720c */ /* 0x000fe20003f66270 */
[----:B------:R-:W-:Y:S01]  /*6ae0*/  @!P5 IMAD.IADD R81, R81, 0x1, -R3 ;  /* 0x000000015151d824 */ /* 0x000fe200078e0a03 */
[----:B------:R-:W-:Y:S01]  /*6af0*/  LOP3.LUT R89, R5, 0x14c, RZ, 0xfc, !PT ;  /* 0x0000014c05597812 */ /* 0x000fe200078efcff */
[----:B------:R-:W-:Y:S01]  /*6b00*/  IMAD.HI.U32 R7, R2, R87, RZ ;  /* 0x0000005702077227 */ /* 0x000fe200078e00ff */
[----:B------:R-:W-:-:S02]  /*6b10*/  ISETP.GE.AND P5, PT, R88, RZ, PT ;  /* 0x000000ff5800720c */ /* 0x000fc40003fa6270 */
[C---:B------:R-:W-:Y:S01]  /*6b20*/  ISETP.GT.U32.AND P0, PT, R3.reuse, R82, PT ;  /* 0x000000520300720c */ /* 0x040fe20003f04070 */
[----:B------:R-:W-:Y:S01]  /*6b30*/  @!P6 IMAD.MOV R81, RZ, RZ, -R81 ;  /* 0x000000ffff51e224 */ /* 0x000fe200078e0a51 */
[C---:B------:R-:W-:Y:S01]  /*6b40*/  ISETP.GT.U32.AND P6, PT, R3.reuse, R85, PT ;  /* 0x000000550300720c */ /* 0x040fe20003fc4070 */
[----:B------:R-:W-:Y:S01]  /*6b50*/  @!P4 IMAD.IADD R86, R86, 0x1, -R3 ;  /* 0x000000015656c824 */ /* 0x000fe200078e0a03 */
[----:B------:R-:W-:Y:S01]  /*6b60*/  IABS R88, R89 ;  /* 0x0000005900587213 */ /* 0x000fe20000000000 */
[----:B------:R-:W-:Y:S01]  /*6b70*/  IMAD.MOV R8, RZ, RZ, -R7 ;  /* 0x000000ffff087224 */ /* 0x000fe200078e0a07 */
[C---:B------:R-:W-:Y:S01]  /*6b80*/  ISETP.GT.U32.AND P2, PT, R3.reuse, R84, PT ;  /* 0x000000540300720c */ /* 0x040fe20003f44070 */
[----:B------:R-:W-:Y:S01]  /*6b90*/  @!P3 IMAD.MOV R83, RZ, RZ, -R83 ;  /* 0x000000ffff53b224 */ /* 0x000fe200078e0a53 */
[----:B------:R-:W-:Y:S01]  /*6ba0*/  ISETP.GT.U32.AND P4, PT, R3, R86, PT ;  /* 0x000000560300720c */ /* 0x000fe20003f84070 */
[----:B------:R-:W-:Y:S01]  /*6bb0*/  IMAD.HI.U32 R7, R2, R88, RZ ;  /* 0x0000005802077227 */ /* 0x000fe200078e00ff */
[----:B------:R-:W-:-:S02]  /*6bc0*/  ISETP.GE.AND P3, PT, R89, RZ, PT ;  /* 0x000000ff5900720c */ /* 0x000fc40003f66270 */
[----:B------:R-:W-:Y:S01]  /*6bd0*/  IABS R89, R93 ;  /* 0x0000005d00597213 */ /* 0x000fe20000000000 */
[----:B------:R-:W-:Y:S02]  /*6be0*/  IMAD.MOV R7, RZ, RZ, -R7 ;  /* 0x000000ffff077224 */ /* 0x000fe400078e0a07 */
[--C-:B------:R-:W-:Y:S01]  /*6bf0*/  @!P0 IMAD.IADD R82, R82, 0x1, -R3.reuse ;  /* 0x0000000152528824 */ /* 0x100fe200078e0a03 */
[----:B------:R-:W-:Y:S01]  /*6c00*/  ISETP.GE.AND P0, PT, R90, RZ, PT ;  /* 0x000000ff5a00720c */ /* 0x000fe20003f06270 */
[--C-:B------:R-:W-:Y:S01]  /*6c10*/  @!P6 IMAD.IADD R85, R85, 0x1, -R3.reuse ;  /* 0x000000015555e824 */ /* 0x100fe200078e0a03 */
[----:B------:R-:W-:Y:S01]  /*6c20*/  ISETP.GE.AND P6, PT, R92, RZ, PT ;  /* 0x000000ff5c00720c */ /* 0x000fe20003fc6270 */
[C---:B------:R-:W-:Y:S01]  /*6c30*/  IMAD R88, R3.reuse, R7, R88 ;  /* 0x0000000703587224 */ /* 0x040fe200078e0258 */
[----:B------:R-:W-:Y:S01]  /*6c40*/  IABS R92, R95 ;  /* 0x0000005f005c7213 */ /* 0x000fe20000000000 */
[----:B------:R-:W-:Y:S01]  /*6c50*/  @!P5 IMAD.MOV R82, RZ, RZ, -R82 ;  /* 0x000000ffff52d224 */ /* 0x000fe200078e0a52 */
[C---:B------:R-:W-:Y:S01]  /*6c60*/  ISETP.GT.U32.AND P5, PT, R3.reuse, R85, PT ;  /* 0x000000550300720c */ /* 0x040fe20003fa4070 */
[----:B------:R-:W-:Y:S01]  /*6c70*/  @!P4 IMAD.IADD R86, R86, 0x1, -R3 ;  /* 0x000000015656c824 */ /* 0x000fe200078e0a03 */
[C---:B------:R-:W-:Y:S01]  /*6c80*/  ISETP.GT.U32.AND P4, PT, R3.reuse, R88, PT ;  /* 0x000000580300720c */ /* 0x040fe20003f84070 */
[----:B------:R-:W-:-:S02]  /*6c90*/  IMAD R87, R3, R8, R87 ;  /* 0x0000000803577224 */ /* 0x000fc400078e0257 */
[----:B------:R-:W-:Y:S01]  /*6ca0*/  @!P2 IMAD.IADD R84, R84, 0x1, -R3 ;  /* 0x000000015454a824 */ /* 0x000fe200078e0a03 */
[----:B------:R-:W-:Y:S01]  /*6cb0*/  ISETP.GE.AND P2, PT, R91, RZ, PT ;  /* 0x000000ff5b00720c */ /* 0x000fe20003f46270 */
[----:B------:R-:W-:Y:S01]  /*6cc0*/  IMAD.HI.U32 R7, R2, R89, RZ ;  /* 0x0000005902077227 */ /* 0x000fe200078e00ff */
[----:B------:R-:W-:-:S03]  /*6cd0*/  IABS R91, R94 ;  /* 0x0000005e005b7213 */ /* 0x000fc60000000000 */
[----:B------:R-:W-:Y:S02]  /*6ce0*/  IMAD.MOV R90, RZ, RZ, -R7 ;  /* 0x000000ffff5a7224 */ /* 0x000fe400078e0a07 */
[--C-:B------:R-:W-:Y:S01]  /*6cf0*/  @!P5 IMAD.IADD R85, R85, 0x1, -R3.reuse ;  /* 0x000000015555d824 */ /* 0x100fe200078e0a03 */
[----:B------:R-:W-:Y:S01]  /*6d00*/  ISETP.GT.U32.AND P5, PT, R3, R87, PT ;  /* 0x000000570300720c */ /* 0x000fe20003fa4070 */
[----:B------:R-:W-:Y:S02]  /*6d10*/  @!P4 IMAD.IADD R88, R88, 0x1, -R3 ;  /* 0x000000015858c824 */ /* 0x000fe400078e0a03 */
[----:B------:R-:W-:-:S03]  /*6d20*/  IMAD.HI.U32 R8, R2, R91, RZ ;  /* 0x0000005b02087227 */ /* 0x000fc600078e00ff */
[C---:B------:R-:W-:Y:S01]  /*6d30*/  ISETP.GT.U32.AND P4, PT, R3.reuse, R88, PT ;  /* 0x000000580300720c */ /* 0x040fe20003f84070 */
[C---:B------:R-:W-:Y:S02]  /*6d40*/  IMAD R89, R3.reuse, R90, R89 ;  /* 0x0000005a03597224 */ /* 0x040fe400078e0259 */
[----:B------:R-:W-:Y:S02]  /*6d50*/  IMAD.MOV R8, RZ, RZ, -R8 ;  /* 0x000000ffff087224 */ /* 0x000fe400078e0a08 */
[----:B------:R-:W-:Y:S01]  /*6d60*/  @!P2 IMAD.MOV R85, RZ, RZ, -R85 ;  /* 0x000000ffff55a224 */ /* 0x000fe200078e0a55 */
[----:B------:R-:W-:Y:S01]  /*6d70*/  ISETP.GT.U32.AND P2, PT, R3, R89, PT ;  /* 0x000000590300720c */ /* 0x000fe20003f44070 */
[----:B------:R-:W-:Y:S02]  /*6d80*/  @!P5 IMAD.IADD R87, R87, 0x1, -R3 ;  /* 0x000000015757d824 */ /* 0x000fe400078e0a03 */
[C---:B------:R-:W-:Y:S02]  /*6d90*/  IMAD R90, R3.reuse, R8, R91 ;  /* 0x00000008035a7224 */ /* 0x040fe400078e025b */
[----:B------:R-:W-:Y:S01]  /*6da0*/  IMAD.HI.U32 R7, R2, R92, RZ ;  /* 0x0000005c02077227 */ /* 0x000fe200078e00ff */
[----:B------:R-:W-:-:S03]  /*6db0*/  ISETP.GT.U32.AND P5, PT, R3, R87, PT ;  /* 0x000000570300720c */ /* 0x000fc60003fa4070 */
[----:B------:R-:W-:Y:S01]  /*6dc0*/  @!P4 IMAD.IADD R88, R88, 0x1, -R3 ;  /* 0x000000015858c824 */ /* 0x000fe200078e0a03 */
[----:B------:R-:W-:Y:S01]  /*6dd0*/  ISETP.GT.U32.AND P4, PT, R3, R90, PT ;  /* 0x0000005a0300720c */ /* 0x000fe20003f84070 */
[----:B------:R-:W-:Y:S02]  /*6de0*/  IMAD.MOV R7, RZ, RZ, -R7 ;  /* 0x000000ffff077224 */ /* 0x000fe400078e0a07 */
[--C-:B------:R-:W-:Y:S02]  /*6df0*/  @!P2 IMAD.IADD R89, R89, 0x1, -R3.reuse ;  /* 0x000000015959a824 */ /* 0x100fe400078e0a03 */
[----:B------:R-:W-:Y:S01]  /*6e00*/  IMAD R91, R3, R7, R92 ;  /* 0x00000007035b7224 */ /* 0x000fe200078e025c */
[----:B------:R-:W-:Y:S01]  /*6e10*/  LOP3.LUT R7, R5, 0x144, RZ, 0xfc, !PT ;  /* 0x0000014405077812 */ /* 0x000fe200078efcff */
[----:B------:R-:W-:Y:S01]  /*6e20*/  @!P0 IMAD.MOV R84, RZ, RZ, -R84 ;  /* 0x000000ffff548224 */ /* 0x000fe200078e0a54 */
[----:B------:R-:W-:Y:S01]  /*6e30*/  ISETP.GT.U32.AND P2, PT, R3, R89, PT ;  /* 0x000000590300720c */ /* 0x000fe20003f44070 */
[--C-:B------:R-:W-:Y:S01]  /*6e40*/  @!P5 IMAD.IADD R87, R87, 0x1, -R3.reuse ;  /* 0x000000015757d824 */ /* 0x100fe200078e0a03 */
[----:B------:R-:W-:Y:S01]  /*6e50*/  ISETP.GE.AND P0, PT, R93, RZ, PT ;  /* 0x000000ff5d00720c */ /* 0x000fe20003f06270 */
[----:B------:R-:W-:Y:S01]  /*6e60*/  @!P6 IMAD.MOV R86, RZ, RZ, -R86 ;  /* 0x000000ffff56e224 */ /* 0x000fe200078e0a56 */
[----:B------:R-:W-:Y:S01]  /*6e70*/  IABS R93, R7 ;  /* 0x00000007005d7213 */ /* 0x000fe20000000000 */
[----:B------:R-:W-:Y:S01]  /*6e80*/  @!P4 IMAD.IADD R90, R90, 0x1, -R3 ;  /* 0x000000015a5ac824 */ /* 0x000fe200078e0a03 */
[----:B------:R-:W-:Y:S01]  /*6e90*/  ISETP.GE.AND P5, PT, R95, RZ, PT ;  /* 0x000000ff5f00720c */ /* 0x000fe20003fa6270 */
[----:B------:R-:W-:Y:S01]  /*6ea0*/  @!P1 IMAD.MOV R87, RZ, RZ, -R87 ;  /* 0x000000ffff579224 */ /* 0x000fe200078e0a57 */
[----:B------:R-:W-:Y:S01]  /*6eb0*/  ISETP.GE.AND P1, PT, R7, RZ, PT ;  /* 0x000000ff0700720c */ /* 0x000fe20003f26270 */
[----:B------:R-:W-:Y:S01]  /*6ec0*/  IMAD.HI.U32 R7, R2, R93, RZ ;  /* 0x0000005d02077227 */ /* 0x000fe200078e00ff */
[----:B------:R-:W-:-:S02]  /*6ed0*/  IABS R95, R98 ;  /* 0x00000062005f7213 */ /* 0x000fc40000000000 */
[----:B------:R-:W-:Y:S01]  /*6ee0*/  ISETP.GT.U32.AND P4, PT, R3, R90, PT ;  /* 0x0000005a0300720c */ /* 0x000fe20003f84070 */
[----:B------:R-:W-:Y:S01]  /*6ef0*/  VIADD R92, R6, 0x13e ;  /* 0x0000013e065c7836 */ /* 0x000fe20000000000 */
[----:B------:R-:W-:Y:S01]  /*6f00*/  ISETP.GE.AND P6, PT, R94, RZ, PT ;  /* 0x000000ff5e00720c */ /* 0x000fe20003fc6270 */
[----:B------:R-:W-:-:S03]  /*6f10*/  IMAD.HI.U32 R8, R2, R95, RZ ;  /* 0x0000005f02087227 */ /* 0x000fc600078e00ff */
[----:B------:R-:W-:Y:S01]  /*6f20*/  IABS R97, R92 ;  /* 0x0000005c00617213 */ /* 0x000fe20000000000 */
[----:B------:R-:W-:Y:S02]  /*6f30*/  IMAD.MOV R94, RZ, RZ, -R7 ;  /* 0x000000ffff5e7224 */ /* 0x000fe400078e0a07 */
[----:B------:R-:W-:Y:S01]  /*6f40*/  @!P2 IMAD.IADD R89, R89, 0x1, -R3 ;  /* 0x000000015959a824 */ /* 0x000fe200078e0a03 */
[----:B------:R-:W-:Y:S01]  /*6f50*/  ISETP.GE.AND P2, PT, R92, RZ, PT ;  /* 0x000000ff5c00720c */ /* 0x000fe20003f46270 */
[----:B------:R-:W-:Y:S02]  /*6f60*/  IMAD.MOV R8, RZ, RZ, -R8 ;  /* 0x000000ffff087224 */ /* 0x000fe400078e0a08 */
[C---:B------:R-:W-:Y:S02]  /*6f70*/  IMAD R92, R3.reuse, R94, R93 ;  /* 0x0000005e035c7224 */ /* 0x040fe400078e025d */
[C---:B------:R-:W-:Y:S02]  /*6f80*/  IMAD R93, R3.reuse, R8, R95 ;  /* 0x00000008035d7224 */ /* 0x040fe400078e025f */
[----:B------:R-:W-:Y:S01]  /*6f90*/  @!P4 IMAD.IADD R90, R90, 0x1, -R3 ;  /* 0x000000015a5ac824 */ /* 0x000fe200078e0a03 */
[C---:B------:R-:W-:Y:S01]  /*6fa0*/  ISETP.GT.U32.AND P4, PT, R3.reuse, R92, PT ;  /* 0x0000005c0300720c */ /* 0x040fe20003f84070 */
[----:B------:R-:W-:Y:S01]  /*6fb0*/  @!P3 IMAD.MOV R88, RZ, RZ, -R88 ;  /* 0x000000ffff58b224 */ /* 0x000fe200078e0a58 */
[C---:B------:R-:W-:Y:S01]  /*6fc0*/  ISETP.GT.U32.AND P3, PT, R3.reuse, R91, PT ;  /* 0x0000005b0300720c */ /* 0x040fe20003f64070 */
[----:B------:R-:W-:Y:S01]  /*6fd0*/  @!P6 IMAD.MOV R90, RZ, RZ, -R90 ;  /* 0x000000ffff5ae224 */ /* 0x000fe200078e0a5a */
[----:B------:R-:W-:Y:S01]  /*6fe0*/  ISETP.GT.U32.AND P6, PT, R3, R93, PT ;  /* 0x0000005d0300720c */ /* 0x000fe20003fc4070 */
[----:B------:R-:W-:-:S04]  /*6ff0*/  IMAD.HI.U32 R7, R2, R96, RZ ;  /* 0x0000006002077227 */ /* 0x000fc800078e00ff */
[----:B------:R-:W-:Y:S02]  /*7000*/  IMAD.MOV.U32 R95, RZ, RZ, R97 ;  /* 0x000000ffff5f7224 */ /* 0x000fe400078e0061 */
[----:B------:R-:W-:Y:S02]  /*7010*/  IMAD.MOV R94, RZ, RZ, -R7 ;  /* 0x000000ffff5e7224 */ /* 0x000fe400078e0a07 */
[--C-:B------:R-:W-:Y:S02]  /*7020*/  @!P4 IMAD.IADD R92, R92, 0x1, -R3.reuse ;  /* 0x000000015c5cc824 */ /* 0x100fe400078e0a03 */
[--C-:B------:R-:W-:Y:S02]  /*7030*/  @!P3 IMAD.IADD R91, R91, 0x1, -R3.reuse ;  /* 0x000000015b5bb824 */ /* 0x100fe400078e0a03 */
[----:B------:R-:W-:Y:S01]  /*7040*/  @!P6 IMAD.IADD R93, R93, 0x1, -R3 ;  /* 0x000000015d5de824 */ /* 0x000fe200078e0a03 */
[C---:B------:R-:W-:Y:S01]  /*7050*/  ISETP.GT.U32.AND P6, PT, R3.reuse, R92, PT ;  /* 0x0000005c0300720c */ /* 0x040fe20003fc4070 */
[----:B------:R-:W-:Y:S01]  /*7060*/  IMAD.HI.U32 R7, R2, R95, RZ ;  /* 0x0000005f02077227 */ /* 0x000fe200078e00ff */
[----:B------:R-:W-:-:S03]  /*7070*/  ISETP.GT.U32.AND P3, PT, R3, R91, PT ;  /* 0x0000005b0300720c */ /* 0x000fc60003f64070 */
[----:B------:R-:W-:Y:S02]  /*7080*/  IMAD.MOV R8, RZ, RZ, -R7 ;  /* 0x000000ffff087224 */ /* 0x000fe400078e0a07 */
[----:B------:R-:W-:Y:S01]  /*7090*/  @!P0 IMAD.MOV R89, RZ, RZ, -R89 ;  /* 0x000000ffff598224 */ /* 0x000fe200078e0a59 */
[----:B------:R-:W-:Y:S01]  /*70a0*/  ISETP.GE.AND P0, PT, R98, RZ, PT ;  /* 0x000000ff6200720c */ /* 0x000fe20003f06270 */
[----:B------:R-:W-:Y:S01]  /*70b0*/  IMAD R95, R3, R8, R95 ;  /* 0x00000008035f7224 */ /* 0x000fe200078e025f */
[----:B------:R-:W-:Y:S01]  /*70c0*/  LOP3.LUT R98, R5, 0x13c, RZ, 0xfc, !PT ;  /* 0x0000013c05627812 */ /* 0x000fe200078efcff */
[C---:B------:R-:W-:Y:S02]  /*70d0*/  IMAD R94, R3.reuse, R94, R96 ;  /* 0x0000005e035e7224 */ /* 0x040fe400078e0260 */
[--C-:B------:R-:W-:Y:S01]  /*70e0*/  @!P6 IMAD.IADD R92, R92, 0x1, -R3.reuse ;  /* 0x000000015c5ce824 */ /* 0x100fe200078e0a03 */
[----:B------:R-:W-:Y:S01]  /*70f0*/  ISETP.GT.U32.AND P6, PT, R3, R95, PT ;  /* 0x0000005f0300720c */ /* 0x000fe20003fc4070 */
[----:B------:R-:W-:Y:S01]  /*7100*/  @!P3 IMAD.IADD R91, R91, 0x1, -R3 ;  /* 0x000000015b5bb824 */ /* 0x000fe200078e0a03 */
[----:B------:R-:W-:Y:S01]  /*7110*/  IABS R97, R98 ;  /* 0x0000006200617213 */ /* 0x000fe20000000000 */
[----:B------:R-:W-:Y:S01]  /*7120*/  IMAD.HI.U32 R96, R2, R101, RZ ;  /* 0x0000006502607227 */ /* 0x000fe200078e00ff */
[----:B------:R-:W-:-:S02]  /*7130*/  ISETP.GE.AND P3, PT, R99, RZ, PT ;  /* 0x000000ff6300720c */ /* 0x000fc40003f66270 */
[----:B------:R-:W-:Y:S01]  /*7140*/  IABS R99, R104 ;  /* 0x0000006800637213 */ /* 0x000fe20000000000 */
[----:B------:R-:W-:Y:S01]  /*7150*/  @!P5 IMAD.MOV R91, RZ, RZ, -R91 ;  /* 0x000000ffff5bd224 */ /* 0x000fe200078e0a5b */
[C---:B------:R-:W-:Y:S01]  /*7160*/  ISETP.GT.U32.AND P5, PT, R3.reuse, R93, PT ;  /* 0x0000005d0300720c */ /* 0x040fe20003fa4070 */
[----:B------:R-:W-:Y:S01]  /*7170*/  IMAD.HI.U32 R7, R2, R97, RZ ;  /* 0x0000006102077227 */ /* 0x000fe200078e00ff */
[----:B------:R-:W-:-:S03]  /*7180*/  ISETP.GT.U32.AND P4, PT, R3, R94, PT ;  /* 0x0000005e0300720c */ /* 0x000fc60003f84070 */
[----:B------:R-:W-:Y:S02]  /*7190*/  IMAD.MOV R100, RZ, RZ, -R7 ;  /* 0x000000ffff647224 */ /* 0x000fe400078e0a07 */
[----:B------:R-:W-:Y:S02]  /*71a0*/  @!P6 IMAD.IADD R95, R95, 0x1, -R3 ;  /* 0x000000015f5fe824 */ /* 0x000fe400078e0a03 */
[----:B------:R-:W-:-:S04]  /*71b0*/  IMAD.HI.U32 R8, R2, R99, RZ ;  /* 0x0000006302087227 */ /* 0x000fc800078e00ff */
[----:B------:R-:W-:Y:S02]  /*71c0*/  IMAD.MOV R102, RZ, RZ, -R96 ;  /* 0x000000ffff667224 */ /* 0x000fe400078e0a60 */
[C---:B------:R-:W-:Y:S02]  /*71d0*/  IMAD R96, R3.reuse, R100, R97 ;  /* 0x0000006403607224 */ /* 0x040fe400078e0261 */
[----:B------:R-:W-:Y:S01]  /*71e0*/  @!P1 IMAD.MOV R92, RZ, RZ, -R92 ;  /* 0x000000ffff5c9224 */ /* 0x000fe200078e0a5c */
[C---:B------:R-:W-:Y:S01]  /*71f0*/  ISETP.GT.U32.AND P1, PT, R3.reuse, R95, PT ;  /* 0x0000005f0300720c */ /* 0x040fe20003f24070 */
[----:B------:R-:W-:Y:S01]  /*7200*/  IMAD.MOV R8, RZ, RZ, -R8 ;  /* 0x000000ffff087224 */ /* 0x000fe200078e0a08 */
[----:B------:R-:W-:Y:S01]  /*7210*/  ISETP.GT.U32.AND P6, PT, R3, R96, PT ;  /* 0x000000600300720c */ /* 0x000fe20003fc4070 */
[----:B------:R-:W-:Y:S01]  /*7220*/  @!P5 IMAD.IADD R93, R93, 0x1, -R3 ;  /* 0x000000015d5dd824 */ /* 0x000fe200078e0a03 */
[----:B------:R-:W-:Y:S01]  /*7230*/  ISETP.GE.AND P5, PT, R98, RZ, PT ;  /* 0x000000ff6200720c */ /* 0x000fe20003fa6270 */
[----:B------:R-:W-:-:S04]  /*7240*/  IMAD.HI.U32 R98, R2, R103, RZ ;  /* 0x0000006702627227 */ /* 0x000fc800078e00ff */
[C---:B------:R-:W-:Y:S02]  /*7250*/  IMAD R97, R3.reuse, R8, R99 ;  /* 0x0000000803617224 */ /* 0x040fe400078e0263 */
[----:B------:R-:W-:Y:S02]  /*7260*/  @!P4 IMAD.IADD R94, R94, 0x1, -R3 ;  /* 0x000000015e5ec824 */ /* 0x000fe400078e0a03 */
[----:B------:R-:W-:Y:S02]  /*7270*/  IMAD.MOV R8, RZ, RZ, -R98 ;  /* 0x000000ffff087224 */ /* 0x000fe400078e0a62 */
[C---:B------:R-:W-:Y:S01]  /*7280*/  IMAD R98, R3.reuse, R102, R101 ;  /* 0x0000006603627224 */ /* 0x040fe200078e0265 */
[C---:B------:R-:W-:Y:S01]  /*7290*/  ISETP.GT.U32.AND P4, PT, R3.reuse, R94, PT ;  /* 0x0000005e0300720c */ /* 0x040fe20003f84070 */
[----:B------:R-:W-:Y:S01]  /*72a0*/  @!P0 IMAD.MOV R93, RZ, RZ, -R93 ;  /* 0x000000ffff5d8224 */ /* 0x000fe200078e0a5d */
[----:B------:R-:W-:Y:S01]  /*72b0*/  ISETP.GT.U32.AND P0, PT, R3, R97, PT ;  /* 0x000000610300720c */ /* 0x000fe20003f04070 */
[--C-:B------:R-:W-:Y:S01]  /*72c0*/  @!P1 IMAD.IADD R95, R95, 0x1, -R3.reuse ;  /* 0x000000015f5f9824 */ /* 0x100fe200078e0a03 */
[C---:B------:R-:W-:Y:S01]  /*72d0*/  ISETP.GT.U32.AND P1, PT, R3.reuse, R98, PT ;  /* 0x000000620300720c */ /* 0x040fe20003f24070 */
[----:B------:R-:W-:Y:S01]  /*72e0*/  @!P6 IMAD.IADD R96, R96, 0x1, -R3 ;  /* 0x000000016060e824 */ /* 0x000fe200078e0a03 */
[----:B------:R-:W-:Y:S01]  /*72f0*/  IABS R101, R108 ;  /* 0x0000006c00657213 */ /* 0x000fe20000000000 */
[C---:B------:R-:W-:Y:S01]  /*7300*/  IMAD R99, R3.reuse, R8, R103 ;  /* 0x0000000803637224 */ /* 0x040fe200078e0267 */
[----:B------:R-:W-:Y:S01]  /*7310*/  IABS R103, R109 ;  /* 0x0000006d00677213 */ /* 0x000fe20000000000 */
[----:B------:R-:W-:Y:S01]  /*7320*/  VIADD R100, R6, 0x12e ;  /* 0x0000012e06647836 */ /* 0x000fe20000000000 */
[----:B------:R-:W-:Y:S01]  /*7330*/  ISETP.GT.U32.AND P6, PT, R3, R96, PT ;  /* 0x000000600300720c */ /* 0x000fe20003fc4070 */
[----:B------:R-:W-:-:S03]  /*7340*/  IMAD.HI.U32 R7, R2, R101, RZ ;  /* 0x0000006502077227 */ /* 0x000fc600078e00ff */
[----:B------:R-:W-:Y:S01]  /*7350*/  IABS R105, R100 ;  /* 0x0000006400697213 */ /* 0x000fe20000000000 */
[--C-:B------:R-:W-:Y:S01]  /*7360*/  @!P0 IMAD.IADD R97, R97, 0x1, -R3.reuse ;  /* 0x0000000161618824 */ /* 0x100fe200078e0a03 */
[----:B------:R-:W-:Y:S01]  /*7370*/  ISETP.GE.AND P0, PT, R106, RZ, PT ;  /* 0x000000ff6a00720c */ /* 0x000fe20003f06270 */
[--C-:B------:R-:W-:Y:S01]  /*7380*/  @!P4 IMAD.IADD R94, R94, 0x1, -R3.reuse ;  /* 0x000000015e5ec824 */ /* 0x100fe200078e0a03 */
[----:B------:R-:W-:Y:S01]  /*7390*/  ISETP.GE.AND P4, PT, R104, RZ, PT ;  /* 0x000000ff6800720c */ /* 0x000fe20003f86270 */
[----:B------:R-:W-:Y:S01]  /*73a0*/  @!P1 IMAD.IADD R98, R98, 0x1, -R3 ;  /* 0x0000000162629824 */ /* 0x000fe200078e0a03 */
[----:B------:R-:W-:Y:S01]  /*73b0*/  IABS R104, R110 ;  /* 0x0000006e00687213 */ /* 0x000fe20000000000 */
[----:B------:R-:W-:Y:S01]  /*73c0*/  IMAD.HI.U32 R8, R2, R103, RZ ;  /* 0x0000006702087227 */ /* 0x000fe200078e00ff */
[----:B------:R-:W-:Y:S02]  /*73d0*/  ISETP.GT.U32.AND P1, PT, R3, R97, PT ;  /* 0x000000610300720c */ /* 0x000fe40003f24070 */
[----:B------:R-:W-:Y:S01]  /*73e0*/  IABS R106, R113 ;  /* 0x00000071006a7213 */ /* 0x000fe20000000000 */
[----:B------:R-:W-:Y:S01]  /*73f0*/  @!P3 IMAD.MOV R94, RZ, RZ, -R94 ;  /* 0x000000ffff5eb224 */ /* 0x000fe200078e0a5e */
[----:B------:R-:W-:Y:S01]  /*7400*/  ISETP.GE.AND P3, PT, R100, RZ, PT ;  /* 0x000000ff6400720c */ /* 0x000fe20003f66270 */
[----:B------:R-:W-:-:S04]  /*7410*/  IMAD.HI.U32 R100, R2, R104, RZ ;  /* 0x0000006802647227 */ /* 0x000fc800078e00ff */
[----:B------:R-:W-:Y:S02]  /*7420*/  IMAD.MOV R102, RZ, RZ, -R7 ;  /* 0x000000ffff667224 */ /* 0x000fe400078e0a07 */
[----:B------:R-:W-:Y:S02]  /*7430*/  IMAD.MOV R8, RZ, RZ, -R8 ;  /* 0x000000ffff087224 */ /* 0x000fe400078e0a08 */
[----:B------:R-:W-:Y:S01]  /*7440*/  @!P6 IMAD.IADD R96, R96, 0x1, -R3 ;  /* 0x000000016060e824 */ /* 0x000fe200078e0a03 */
[C---:B------:R-:W-:Y:S01]  /*7450*/  ISETP.GT.U32.AND P6, PT, R3.reuse, R99, PT ;  /* 0x000000630300720c */ /* 0x040fe20003fc4070 */
[----:B------:R-:W-:Y:S02]  /*7460*/  IMAD.MOV R7, RZ, RZ, -R100 ;  /* 0x000000ffff077224 */ /* 0x000fe400078e0a64 */
[----:B------:R-:W-:Y:S01]  /*7470*/  @!P2 IMAD.MOV R95, RZ, RZ, -R95 ;  /* 0x000000ffff5fa224 */ /* 0x000fe200078e0a5f */
[C---:B------:R-:W-:Y:S01]  /*7480*/  ISETP.GT.U32.AND P2, PT, R3.reuse, R98, PT ;  /* 0x000000620300720c */ /* 0x040fe20003f44070 */
[----:B------:R-:W-:-:S02]  /*7490*/  IMAD R100, R3, R102, R101 ;  /* 0x0000006603647224 */ /* 0x000fc400078e0265 */
[----:B------:R-:W-:Y:S02]  /*74a0*/  IMAD R101, R3, R8, R103 ;  /* 0x0000000803657224 */ /* 0x000fe400078e0267 */
[----:B------:R-:W-:Y:S02]  /*74b0*/  @!P1 IMAD.IADD R97, R97, 0x1, -R3 ;  /* 0x0000000161619824 */ /* 0x000fe400078e0a03 */
[C---:B------:R-:W-:Y:S01]  /*74c0*/  IMAD R102, R3.reuse, R7, R104 ;  /* 0x0000000703667224 */ /* 0x040fe200078e0268 */
[C---:B------:R-:W-:Y:S01]  /*74d0*/  ISETP.GT.U32.AND P1, PT, R3.reuse, R101, PT ;  /* 0x000000650300720c */ /* 0x040fe20003f24070 */
[----:B------:R-:W-:Y:S01]  /*74e0*/  @!P5 IMAD.MOV R96, RZ, RZ, -R96 ;  /* 0x000000ffff60d224 */ /* 0x000fe200078e0a60 */
[----:B------:R-:W-:Y:S01]  /*74f0*/  ISETP.GT.U32.AND P5, PT, R3, R100, PT ;  /* 0x000000640300720c */ /* 0x000fe20003fa4070 */
[----:B------:R-:W-:Y:S01]  /*7500*/  IMAD.HI.U32 R7, R2, R105, RZ ;  /* 0x0000006902077227 */ /* 0x000fe200078e00ff */
[----:B------:R-:W-:-:S03]  /*7510*/  IABS R104, R111 ;  /* 0x0000006f00687213 */ /* 0x000fc60000000000 */
[--C-:B------:R-:W-:Y:S02]  /*7520*/  @!P6 IMAD.IADD R99, R99, 0x1, -R3.reuse ;  /* 0x000000016363e824 */ /* 0x100fe400078e0a03 */
[----:B------:R-:W-:Y:S01]  /*7530*/  @!P2 IMAD.IADD R98, R98, 0x1, -R3 ;  /* 0x000000016262a824 */ /* 0x000fe200078e0a03 */
[C---:B------:R-:W-:Y:S01]  /*7540*/  ISETP.GT.U32.AND P2, PT, R3.reuse, R102, PT ;  /* 0x000000660300720c */ /* 0x040fe20003f44070 */
[----:B------:R-:W-:Y:S01]  /*7550*/  IMAD.MOV R8, RZ, RZ, -R7 ;  /* 0x000000ffff087224 */ /* 0x000fe200078e0a07 */
[----:B------:R-:W-:Y:S01]  /*7560*/  ISETP.GT.U32.AND P6, PT, R3, R99, PT ;  /* 0x000000630300720c */ /* 0x000fe20003fc4070 */
[----:B------:R-:W-:Y:S01]  /*7570*/  @!P1 IMAD.IADD R101, R101, 0x1, -R3 ;  /* 0x0000000165659824 */ /* 0x000fe200078e0a03 */
[----:B------:R-:W-:Y:S01]  /*7580*/  ISETP.GE.AND P1, PT, R108, RZ, PT ;  /* 0x000000ff6c00720c */ /* 0x000fe20003f26270 */
[----:B------:R-:W-:Y:S01]  /*7590*/  IMAD R103, R3, R8, R105 ;  /* 0x0000000803677224 */ /* 0x000fe200078e0269 */
[----:B------:R-:W-:Y:S01]  /*75a0*/  IABS R105, R112 ;  /* 0x0000007000697213 */ /* 0x000fe20000000000 */
[----:B------:R-:W-:-:S04]  /*75b0*/  IMAD.HI.U32 R7, R2, R104, RZ ;  /* 0x0000006802077227 */ /* 0x000fc800078e00ff */
[----:B------:R-:W-:Y:S01]  /*75c0*/  @!P5 IMAD.IADD R100, R100, 0x1, -R3 ;  /* 0x000000016464d824 */ /* 0x000fe200078e0a03 */
[C---:B------:R-:W-:Y:S01]  /*75d0*/  ISETP.GT.U32.AND P5, PT, R3.reuse, R103, PT ;  /* 0x000000670300720c */ /* 0x040fe20003fa4070 */
[----:B------:R-:W-:Y:S01]  /*75e0*/  @!P4 IMAD.MOV R97, RZ, RZ, -R97 ;  /* 0x000000ffff61c224 */ /* 0x000fe200078e0a61 */
[----:B------:R-:W-:Y:S01]  /*75f0*/  ISETP.GT.U32.AND P4, PT, R3, R101, PT ;  /* 0x000000650300720c */ /* 0x000fe20003f84070 */
[----:B------:R-:W-:Y:S02]  /*7600*/  IMAD.MOV R8, RZ, RZ, -R7 ;  /* 0x000000ffff087224 */ /* 0x000fe400078e0a07 */
[----:B------:R-:W-:-:S04]  /*7610*/  IMAD.HI.U32 R7, R2, R105, RZ ;  /* 0x0000006902077227 */ /* 0x000fc800078e00ff */
[----:B------:R-:W-:Y:S01]  /*7620*/  @!P2 IMAD.IADD R102, R102, 0x1, -R3 ;  /* 0x000000016666a824 */ /* 0x000fe200078e0a03 */
[C---:B------:R-:W-:Y:S01]  /*7630*/  ISETP.GT.U32.AND P2, PT, R3.reuse, R100, PT ;  /* 0x000000640300720c */ /* 0x040fe20003f44070 */
[----:B------:R-:W-:Y:S02]  /*7640*/  IMAD R104, R3, R8, R104 ;  /* 0x0000000803687224 */ /* 0x000fe400078e0268 */
[----:B------:R-:W-:Y:S02]  /*7650*/  IMAD.MOV R8, RZ, RZ, -R7 ;  /* 0x000000ffff087224 */ /* 0x000fe400078e0a07 */
[----:B------:R-:W-:Y:S01]  /*7660*/  @!P6 IMAD.IADD R99, R99, 0x1, -R3 ;  /* 0x000000016363e824 */ /* 0x000fe200078e0a03 */
[----:B------:R-:W-:Y:S01]  /*7670*/  ISETP.GE.AND P6, PT, R107, RZ, PT ;  /* 0x000000ff6b00720c */ /* 0x000fe20003fc6270 */
[----:B------:R-:W-:Y:S01]  /*7680*/  IMAD R105, R3, R8, R105 ;  /* 0x0000000803697224 */ /* 0x000fe200078e0269 */
[----:B------:R-:W-:Y:S01]  /*7690*/  LOP3.LUT R8, R5, 0x126, RZ, 0xfc, !PT ;  /* 0x0000012605087812 */ /* 0x000fe200078efcff */
[----:B------:R-:W-:-:S02]  /*76a0*/  @!P4 IMAD.IADD R101, R101, 0x1, -R3 ;  /* 0x000000016565c824 */ /* 0x000fc400078e0a03 */
[----:B------:R-:W-:Y:S01]  /*76b0*/  IMAD.HI.U32 R7, R2, R106, RZ ;  /* 0x0000006a02077227 */ /* 0x000fe200078e00ff */
[----:B------:R-:W-:Y:S02]  /*76c0*/  ISETP.GT.U32.AND P4, PT, R3, R105, PT ;  /* 0x000000690300720c */ /* 0x000fe40003f84070 */
[----:B------:R-:W-:Y:S01]  /*76d0*/  IABS R107, R8 ;  /* 0x00000008006b7213 */ /* 0x000fe20000000000 */
[----:B------:R-:W-:Y:S01]  /*76e0*/  @!P2 IMAD.IADD R100, R100, 0x1, -R3 ;  /* 0x000000016464a824 */ /* 0x000fe200078e0a03 */
[----:B------:R-:W-:Y:S01]  /*76f0*/  ISETP.GE.AND P2, PT, R109, RZ, PT ;  /* 0x000000ff6d00720c */ /* 0x000fe20003f46270 */
[----:B------:R-:W-:Y:S02]  /*7700*/  IMAD.MOV R7, RZ, RZ, -R7 ;  /* 0x000000ffff077224 */ /* 0x000fe400078e0a07 */
[----:B------:R-:W-:Y:S01]  /*7710*/  @!P6 IMAD.MOV R99, RZ, RZ, -R99 ;  /* 0x000000ffff63e224 */ /* 0x000fe200078e0a63 */
[----:B------:R-:W-:Y:S01]  /*7720*/  ISETP.GT.U32.AND P6, PT, R3, R104, PT ;  /* 0x000000680300720c */ /* 0x000fe20003fc4070 */
[----:B------:R-:W-:Y:S01]  /*7730*/  @!P5 IMAD.IADD R103, R103, 0x1, -R3 ;  /* 0x000000016767d824 */ /* 0x000fe200078e0a03 */
[C---:B------:R-:W-:Y:S01]  /*7740*/  ISETP.GT.U32.AND P5, PT, R3.reuse, R102, PT ;  /* 0x000000660300720c */ /* 0x040fe20003fa4070 */
[----:B------:R-:W-:-:S02]  /*7750*/  IMAD R106, R3, R7, R106 ;  /* 0x00000007036a7224 */ /* 0x000fc400078e026a */
[----:B------:R-:W-:Y:S02]  /*7760*/  @!P4 IMAD.IADD R105, R105, 0x1, -R3 ;  /* 0x000000016969c824 */ /* 0x000fe400078e0a03 */
[----:B------:R-:W-:Y:S01]  /*7770*/  @!P0 IMAD.MOV R98, RZ, RZ, -R98 ;  /* 0x000000ffff628224 */ /* 0x000fe200078e0a62 */
[C---:B------:R-:W-:Y:S01]  /*7780*/  ISETP.GT.U32.AND P0, PT, R3.reuse, R103, PT ;  /* 0x000000670300720c */ /* 0x040fe20003f04070 */
[----:B------:R-:W-:Y:S01]  /*7790*/  @!P2 IMAD.MOV R101, RZ, RZ, -R101 ;  /* 0x000000ffff65a224 */ /* 0x000fe200078e0a65 */
[C---:B------:R-:W-:Y:S01]  /*77a0*/  ISETP.GT.U32.AND P2, PT, R3.reuse, R105, PT ;  /* 0x000000690300720c */ /* 0x040fe20003f44070 */
[----:B------:R-:W-:Y:S01]  /*77b0*/  IMAD.HI.U32 R7, R2, R107, RZ ;  /* 0x0000006b02077227 */ /* 0x000fe200078e00ff */
[----:B------:R-:W-:-:S03]  /*77c0*/  ISETP.GT.U32.AND P4, PT, R3, R106, PT ;  /* 0x0000006a0300720c */ /* 0x000fc60003f84070 */
[----:B------:R-:W-:Y:S01]  /*77d0*/  @!P6 IMAD.IADD R104, R104, 0x1, -R3 ;  /* 0x000000016868e824 */ /* 0x000fe200078e0a03 */
[----:B------:R-:W-:Y:S01]  /*77e0*/  ISETP.GE.AND P6, PT, R112, RZ, PT ;  /* 0x000000ff7000720c */ /* 0x000fe20003fc6270 */
[----:B------:R-:W-:Y:S01]  /*77f0*/  IMAD.MOV R108, RZ, RZ, -R7 ;  /* 0x000000ffff6c7224 */ /* 0x000fe200078e0a07 */
[----:B------:R-:W-:Y:S01]  /*7800*/  LOP3.LUT R7, R5, 0x124, RZ, 0xfc, !PT ;  /* 0x0000012405077812 */ /* 0x000fe200078efcff */
[----:B------:R-:W-:Y:S01]  /*7810*/  @!P1 IMAD.MOV R100, RZ, RZ, -R100 ;  /* 0x000000ffff649224 */ /* 0x000fe200078e0a64 */
[C---:B------:R-:W-:Y:S01]  /*7820*/  ISETP.GT.U32.AND P1, PT, R3.reuse, R104, PT ;  /* 0x000000680300720c */ /* 0x040fe20003f24070 */
[----:B------:R-:W-:Y:S01]  /*7830*/  @!P5 IMAD.IADD R102, R102, 0x1, -R3 ;  /* 0x000000016666d824 */ /* 0x000fe200078e0a03 */
[----:B------:R-:W-:Y:S01]  /*7840*/  ISETP.GE.AND P5, PT, R110, RZ, PT ;  /* 0x000000ff6e00720c */ /* 0x000fe20003fa6270 */
[----:B------:R-:W-:Y:S01]  /*7850*/  IMAD R107, R3, R108, R107 ;  /* 0x0000006c036b7224 */ /* 0x000fe200078e026b */
[----:B------:R-:W-:Y:S01]  /*7860*/  IABS R109, R7 ;  /* 0x00000007006d7213 */ /* 0x000fe20000000000 */
[--C-:B------:R-:W-:Y:S01]  /*7870*/  @!P2 IMAD.IADD R105, R105, 0x1, -R3.reuse ;  /* 0x000000016969a824 */ /* 0x100fe200078e0a03 */
[----:B------:R-:W-:Y:S01]  /*7880*/  ISETP.GE.AND P2, PT, R7, RZ, PT ;  /* 0x000000ff0700720c */ /* 0x000fe20003f46270 */
[--C-:B------:R-:W-:Y:S01]  /*7890*/  @!P0 IMAD.IADD R103, R103, 0x1, -R3.reuse ;  /* 0x0000000167678824 */ /* 0x100fe200078e0a03 */
[----:B------:R-:W-:Y:S01]  /*78a0*/  ISETP.GE.AND P0, PT, R111, RZ, PT ;  /* 0x000000ff6f00720c */ /* 0x000fe20003f06270 */
[----:B------:R-:W-:Y:S01]  /*78b0*/  @!P4 IMAD.IADD R106, R106, 0x1, -R3 ;  /* 0x000000016a6ac824 */ /* 0x000fe200078e0a03 */
[----:B------:R-:W-:Y:S01]  /*78c0*/  LOP3.LUT R108, R5, 0x120, RZ, 0xfc, !PT ;  /* 0x00000120056c7812 */ /* 0x000fe200078efcff */
[----:B------:R-:W-:Y:S01]  /*78d0*/  @!P6 IMAD.MOV R105, RZ, RZ, -R105 ;  /* 0x000000ffff69e224 */ /* 0x000fe200078e0a69 */
[C---:B------:R-:W-:Y:S01]  /*78e0*/  ISETP.GT.U32.AND P6, PT, R3.reuse, R107, PT ;  /* 0x0000006b0300720c */ /* 0x040fe20003fc4070 */
[----:B------:R-:W-:Y:S01]  /*78f0*/  @!P3 IMAD.MOV R103, RZ, RZ, -R103 ;  /* 0x000000ffff67b224 */ /* 0x000fe200078e0a67 */
[----:B------:R-:W-:Y:S01]  /*7900*/  ISETP.GE.AND P3, PT, R8, RZ, PT ;  /* 0x000000ff0800720c */ /* 0x000fe20003f66270 */
[----:B------:R-:W-:Y:S01]  /*7910*/  VIADD R8, R6, 0x11e ;  /* 0x0000011e06087836 */ /* 0x000fe20000000000 */
[----:B------:R-:W-:Y:S01]  /*7920*/  ISETP.GT.U32.AND P4, PT, R3, R106, PT ;  /* 0x0000006a0300720c */ /* 0x000fe20003f84070 */
[----:B------:R-:W-:-:S02]  /*7930*/  @!P1 IMAD.IADD R104, R104, 0x1, -R3 ;  /* 0x0000000168689824 */ /* 0x000fc400078e0a03 */
[----:B------:R-:W-:Y:S01]  /*7940*/  @!P5 IMAD.MOV R102, RZ, RZ, -R102 ;  /* 0x000000ffff66d224 */ /* 0x000fe200078e0a66 */
[----:B------:R-:W-:Y:S01]  /*7950*/  ISETP.GE.AND P1, PT, R8, RZ, PT ;  /* 0x000000ff0800720c */ /* 0x000fe20003f26270 */
[----:B------:R-:W-:Y:S01]  /*7960*/  IMAD.HI.U32 R7, R2, R109, RZ ;  /* 0x0000006d02077227 */ /* 0x000fe200078e00ff */
[----:B------:R-:W-:Y:S02]  /*7970*/  IABS R114, R8 ;  /* 0x0000000800727213 */ /* 0x000fe40000000000 */
[----:B------:R-:W-:Y:S01]  /*7980*/  ISETP.GE.AND P5, PT, R113, RZ, PT ;  /* 0x000000ff7100720c */ /* 0x000fe20003fa6270 */
[----:B------:R-:W-:Y:S01]  /*7990*/  @!P0 IMAD.MOV R104, RZ, RZ, -R104 ;  /* 0x000000ffff688224 */ /* 0x000fe200078e0a68 */
[----:B------:R-:W-:Y:S01]  /*79a0*/  LOP3.LUT R8, R5, 0x122, RZ, 0xfc, !PT ;  /* 0x0000012205087812 */ /* 0x000fe200078efcff */
[--C-:B------:R-:W-:Y:S01]  /*79b0*/  @!P6 IMAD.IADD R107, R107, 0x1, -R3.reuse ;  /* 0x000000016b6be824 */ /* 0x100fe200078e0a03 */
[----:B------:R-:W-:Y:S01]  /*79c0*/  IABS R113, R108 ;  /* 0x0000006c00717213 */ /* 0x000fe20000000000 */
[----:B------:R-:W-:Y:S01]  /*79d0*/  @!P4 IMAD.IADD R106, R106, 0x1, -R3 ;  /* 0x000000016a6ac824 */ /* 0x000fe200078e0a03 */
[----:B------:R-:W-:Y:S01]  /*79e0*/  ISETP.GE.AND P0, PT, R8, RZ, PT ;  /* 0x000000ff0800720c */ /* 0x000fe20003f06270 */
[----:B------:R-:W-:Y:S01]  /*79f0*/  IMAD.HI.U32 R110, R2, R115, RZ ;  /* 0x00000073026e7227 */ /* 0x000fe200078e00ff */
[----:B------:R-:W-:-:S02]  /*7a00*/  IABS R111, R8 ;  /* 0x00000008006f7213 */ /* 0x000fc40000000000 */
[----:B------:R-:W-:Y:S01]  /*7a10*/  ISETP.GE.AND P4, PT, R108, RZ, PT ;  /* 0x000000ff6c00720c */ /* 0x000fe20003f86270 */
[----:B------:R-:W-:Y:S01]  /*7a20*/  IMAD.MOV R8, RZ, RZ, -R7 ;  /* 0x000000ffff087224 */ /* 0x000fe200078e0a07 */
[----:B------:R-:W-:Y:S01]  /*7a30*/  ISETP.GT.U32.AND P6, PT, R3, R107, PT ;  /* 0x0000006b0300720c */ /* 0x000fe20003fc4070 */
[----:B------:R-:W-:-:S04]  /*7a40*/  IMAD.HI.U32 R7, R2, R111, RZ ;  /* 0x0000006f02077227 */ /* 0x000fc800078e00ff */
[----:B------:R-:W-:Y:S02]  /*7a50*/  IMAD R108, R3, R8, R109 ;  /* 0x00000008036c7224 */ /* 0x000fe400078e026d */
[----:B------:R-:W-:-:S04]  /*7a60*/  IMAD.HI.U32 R109, R2, R114, RZ ;  /* 0x00000072026d7227 */ /* 0x000fc800078e00ff */
[----:B------:R-:W-:Y:S02]  /*7a70*/  IMAD.MOV R112, RZ, RZ, -R7 ;  /* 0x000000ffff707224 */ /* 0x000fe400078e0a07 */
[----:B------:R-:W-:Y:S01]  /*7a80*/  @!P5 IMAD.MOV R106, RZ, RZ, -R106 ;  /* 0x000000ffff6ad224 */ /* 0x000fe200078e0a6a */
[----:B------:R-:W-:Y:S01]  /*7a90*/  ISETP.GT.U32.AND P5, PT, R3, R108, PT ;  /* 0x0000006c0300720c */ /* 0x000fe20003fa4070 */
[----:B------:R-:W-:-:S04]  /*7aa0*/  IMAD.HI.U32 R8, R2, R113, RZ ;  /* 0x0000007102087227 */ /* 0x000fc800078e00ff */
[----:B------:R-:W-:Y:S02]  /*7ab0*/  IMAD.MOV R7, RZ, RZ, -R109 ;  /* 0x000000ffff077224 */ /* 0x000fe400078e0a6d */
[----:B------:R-:W-:Y:S02]  /*7ac0*/  IMAD R109, R3, R112, R111 ;  /* 0x00000070036d7224 */ /* 0x000fe400078e026f */
[----:B------:R-:W-:Y:S02]  /*7ad0*/  IMAD.MOV R8, RZ, RZ, -R8 ;  /* 0x000000ffff087224 */ /* 0x000fe400078e0a08 */
[----:B------:R-:W-:Y:S01]  /*7ae0*/  @!P6 IMAD.IADD R107, R107, 0x1, -R3 ;  /* 0x000000016b6be824 */ /* 0x000fe200078e0a03 */
[C---:B------:R-:W-:Y:S01]  /*7af0*/  ISETP.GT.U32.AND P6, PT, R3.reuse, R109, PT ;  /* 0x0000006d0300720c */ /* 0x040fe20003fc4070 */
[----:B------:R-:W-:Y:S02]  /*7b00*/  IMAD.MOV R116, RZ, RZ, -R110 ;  /* 0x000000ffff747224 */ /* 0x000fe400078e0a6e */
[----:B------:R-:W-:Y:S01]  /*7b10*/  IMAD R110, R3, R8, R113 ;  /* 0x00000008036e7224 */ /* 0x000fe200078e0271 */
[----:B------:R-:W-:Y:S01]  /*7b20*/  IABS R113, R121 ;  /* 0x0000007900717213 */ /* 0x000fe20000000000 */
[----:B------:R-:W-:-:S02]  /*7b30*/  @!P5 IMAD.IADD R108, R108, 0x1, -R3 ;  /* 0x000000016c6cd824 */ /* 0x000fc400078e0a03 */
[C---:B------:R-:W-:Y:S01]  /*7b40*/  IMAD R111, R3.reuse, R7, R114 ;  /* 0x00000007036f7224 */ /* 0x040fe200078e0272 */
[C---:B------:R-:W-:Y:S01]  /*7b50*/  ISETP.GT.U32.AND P5, PT, R3.reuse, R110, PT ;  /* 0x0000006e0300720c */ /* 0x040fe20003fa4070 */
[----:B------:R-:W-:Y:S01]  /*7b60*/  IMAD R112, R3, R116, R115 ;  /* 0x0000007403707224 */ /* 0x000fe200078e0273 */
[----:B------:R-:W-:Y:S01]  /*7b70*/  IABS R115, R122 ;  /* 0x0000007a00737213 */ /* 0x000fe20000000000 */
[----:B------:R-:W-:Y:S01]  /*7b80*/  IMAD.HI.U32 R7, R2, R113, RZ ;  /* 0x0000007102077227 */ /* 0x000fe200078e00ff */
[----:B------:R-:W-:-:S03]  /*7b90*/  IABS R116, R123 ;  /* 0x0000007b00747213 */ /* 0x000fc60000000000 */
[----:B------:R-:W-:Y:S01]  /*7ba0*/  @!P6 IMAD.IADD R109, R109, 0x1, -R3 ;  /* 0x000000016d6de824 */ /* 0x000fe200078e0a03 */
[----:B------:R-:W-:Y:S01]  /*7bb0*/  ISETP.GT.U32.AND P6, PT, R3, R108, PT ;  /* 0x0000006c0300720c */ /* 0x000fe20003fc4070 */
[----:B------:R-:W-:-:S04]  /*7bc0*/  IMAD.HI.U32 R8, R2, R115, RZ ;  /* 0x0000007302087227 */ /* 0x000fc800078e00ff */
[----:B------:R-:W-:Y:S02]  /*7bd0*/  @!P5 IMAD.IADD R110, R110, 0x1, -R3 ;  /* 0x000000016e6ed824 */ /* 0x000fe400078e0a03 */
[----:B------:R-:W-:Y:S02]  /*7be0*/  IMAD.MOV R114, RZ, RZ, -R7 ;  /* 0x000000ffff727224 */ /* 0x000fe400078e0a07 */
[----:B------:R-:W-:Y:S01]  /*7bf0*/  @!P3 IMAD.MOV R107, RZ, RZ, -R107 ;  /* 0x000000ffff6bb224 */ /* 0x000fe200078e0a6b */
[C---:B------:R-:W-:Y:S01]  /*7c00*/  ISETP.GT.U32.AND P5, PT, R3.reuse, R110, PT ;  /* 0x0000006e0300720c */ /* 0x040fe20003fa4070 */
[----:B------:R-:W-:Y:S01]  /*7c10*/  IMAD.MOV R8, RZ, RZ, -R8 ;  /* 0x000000ffff087224 */ /* 0x000fe200078e0a08 */
[C---:B------:R-:W-:Y:S01]  /*7c20*/  ISETP.GT.U32.AND P3, PT, R3.reuse, R109, PT ;  /* 0x0000006d0300720c */ /* 0x040fe20003f64070 */
[----:B------:R-:W-:Y:S01]  /*7c30*/  @!P6 IMAD.IADD R108, R108, 0x1, -R3 ;  /* 0x000000016c6ce824 */ /* 0x000fe200078e0a03 */
[C---:B------:R-:W-:Y:S01]  /*7c40*/  ISETP.GT.U32.AND P6, PT, R3.reuse, R111, PT ;  /* 0x0000006f0300720c */ /* 0x040fe20003fc4070 */
[----:B------:R-:W-:-:S02]  /*7c50*/  IMAD R113, R3, R114, R113 ;  /* 0x0000007203717224 */ /* 0x000fc400078e0271 */
[----:B------:R-:W-:Y:S02]  /*7c60*/  IMAD R114, R3, R8, R115 ;  /* 0x0000000803727224 */ /* 0x000fe400078e0273 */
[----:B------:R-:W-:Y:S02]  /*7c70*/  @!P2 IMAD.MOV R108, RZ, RZ, -R108 ;  /* 0x000000ffff6ca224 */ /* 0x000fe400078e0a6c */
[----:B------:R-:W-:-:S04]  /*7c80*/  IMAD.HI.U32 R7, R2, R116, RZ ;  /* 0x0000007402077227 */ /* 0x000fc800078e00ff */
[--C-:B------:R-:W-:Y:S01]  /*7c90*/  @!P5 IMAD.IADD R110, R110, 0x1, -R3.reuse ;  /* 0x000000016e6ed824 */ /* 0x100fe200078e0a03 */
[----:B------:R-:W-:Y:S01]  /*7ca0*/  ISETP.GT.U32.AND P5, PT, R3, R113, PT ;  /* 0x000000710300720c */ /* 0x000fe20003fa4070 */
[--C-:B------:R-:W-:Y:S01]  /*7cb0*/  @!P6 IMAD.IADD R111, R111, 0x1, -R3.reuse ;  /* 0x000000016f6fe824 */ /* 0x100fe200078e0a03 */
[----:B------:R-:W-:Y:S01]  /*7cc0*/  ISETP.GT.U32.AND P6, PT, R3, R114, PT ;  /* 0x000000720300720c */ /* 0x000fe20003fc4070 */
[----:B------:R-:W-:Y:S01]  /*7cd0*/  @!P3 IMAD.IADD R109, R109, 0x1, -R3 ;  /* 0x000000016d6db824 */ /* 0x000fe200078e0a03 */
[C---:B------:R-:W-:Y:S01]  /*7ce0*/  ISETP.GT.U32.AND P3, PT, R3.reuse, R112, PT ;  /* 0x000000700300720c */ /* 0x040fe20003f64070 */
[----:B------:R-:W-:Y:S01]  /*7cf0*/  IMAD.HI.U32 R8, R2, R117, RZ ;  /* 0x0000007502087227 */ /* 0x000fe200078e00ff */
[----:B------:R-:W-:-:S03]  /*7d00*/  ISETP.GT.U32.AND P2, PT, R3, R111, PT ;  /* 0x0000006f0300720c */ /* 0x000fc60003f44070 */
[----:B------:R-:W-:-:S04]  /*7d10*/  IMAD.HI.U32 R115, R2, R118, RZ ;  /* 0x0000007602737227 */ /* 0x000fc800078e00ff */
[--C-:B------:R-:W-:Y:S02]  /*7d20*/  @!P5 IMAD.IADD R113, R113, 0x1, -R3.reuse ;  /* 0x000000017171d824 */ /* 0x100fe400078e0a03 */
[----:B------:R-:W-:Y:S02]  /*7d30*/  @!P6 IMAD.IADD R114, R114, 0x1, -R3 ;  /* 0x000000017272e824 */ /* 0x000fe400078e0a03 */
[----:B------:R-:W-:Y:S01]  /*7d40*/  IMAD.MOV R7, RZ, RZ, -R7 ;  /* 0x000000ffff077224 */ /* 0x000fe200078e0a07 */
[C---:B------:R-:W-:Y:S01]  /*7d50*/  ISETP.GT.U32.AND P6, PT, R3.reuse, R113, PT ;  /* 0x000000710300720c */ /* 0x040fe20003fc4070 */
[----:B------:R-:W-:Y:S02]  /*7d60*/  IMAD.MOV R8, RZ, RZ, -R8 ;  /* 0x000000ffff087224 */ /* 0x000fe400078e0a08 */
[----:B------:R-:W-:Y:S02]  /*7d70*/  IMAD.MOV R119, RZ, RZ, -R115 ;  /* 0x000000ffff777224 */ /* 0x000fe400078e0a73 */
[----:B------:R-:W-:Y:S01]  /*7d80*/  @!P3 IMAD.IADD R112, R112, 0x1, -R3 ;  /* 0x000000017070b824 */ /* 0x000fe200078e0a03 */
[----:B------:R-:W-:Y:S01]  /*7d90*/  ISETP.GE.AND P3, PT, R120, RZ, PT ;  /* 0x000000ff7800720c */ /* 0x000fe20003f66270 */
[----:B------:R-:W-:-:S02]  /*7da0*/  IMAD R115, R3, R7, R116 ;  /* 0x0000000703737224 */ /* 0x000fc400078e0274 */
[C---:B------:R-:W-:Y:S01]  /*7db0*/  IMAD R116, R3.reuse, R8, R117 ;  /* 0x0000000803747224 */ /* 0x040fe200078e0275 */
[C---:B------:R-:W-:Y:S01]  /*7dc0*/  ISETP.GT.U32.AND P5, PT, R3.reuse, R112, PT ;  /* 0x000000700300720c */ /* 0x040fe20003fa4070 */
[----:B------:R-:W-:Y:S01]  /*7dd0*/  IMAD R117, R3, R119, R118 ;  /* 0x0000007703757224 */ /* 0x000fe200078e0276 */
[----:B------:R-:W-:Y:S01]  /*7de0*/  IABS R118, R127 ;  /* 0x0000007f00767213 */ /* 0x000fe20000000000 */
[--C-:B------:R-:W-:Y:S01]  /*7df0*/  @!P2 IMAD.IADD R111, R111, 0x1, -R3.reuse ;  /* 0x000000016f6fa824 */ /* 0x100fe200078e0a03 */
[----:B------:R-:W-:Y:S01]  /*7e00*/  ISETP.GT.U32.AND P2, PT, R3, R116, PT ;  /* 0x000000740300720c */ /* 0x000fe20003f44070 */
[----:B------:R-:W-:Y:S01]  /*7e10*/  @!P6 IMAD.IADD R113, R113, 0x1, -R3 ;  /* 0x000000017171e824 */ /* 0x000fe200078e0a03 */
[C---:B------:R-:W-:Y:S01]  /*7e20*/  ISETP.GT.U32.AND P6, PT, R3.reuse, R117, PT ;  /* 0x000000750300720c */ /* 0x040fe20003fc4070 */
[----:B------:R-:W-:Y:S02]  /*7e30*/  VIADD R7, R6, 0x10e ;  /* 0x0000010e06077836 */ /* 0x000fe40000000000 */
[----:B------:R-:W-:Y:S01]  /*7e40*/  @!P4 IMAD.MOV R110, RZ, RZ, -R110 ;  /* 0x000000ffff6ec224 */ /* 0x000fe200078e0a6e */
[----:B------:R-:W-:Y:S01]  /*7e50*/  ISETP.GT.U32.AND P4, PT, R3, R115, PT ;  /* 0x000000730300720c */ /* 0x000fe20003f84070 */
[----:B------:R-:W-:Y:S01]  /*7e60*/  @!P0 IMAD.MOV R109, RZ, RZ, -R109 ;  /* 0x000000ffff6d8224 */ /* 0x000fe200078e0a6d */
[----:B------:R-:W-:Y:S01]  /*7e70*/  IABS R119, R7 ;  /* 0x0000000700777213 */ /* 0x000fe20000000000 */
[----:B------:R-:W-:Y:S01]  /*7e80*/  @!P5 IMAD.IADD R112, R112, 0x1, -R3 ;  /* 0x000000017070d824 */ /* 0x000fe200078e0a03 */
[----:B------:R-:W-:Y:S01]  /*7e90*/  ISETP.GE.AND P5, PT, R7, RZ, PT ;  /* 0x000000ff0700720c */ /* 0x000fe20003fa6270 */
[----:B------:R-:W-:Y:S01]  /*7ea0*/  IMAD.HI.U32 R7, R2, R118, RZ ;  /* 0x0000007602077227 */ /* 0x000fe200078e00ff */
[----:B------:R-:W-:-:S03]  /*7eb0*/  ISETP.GT.U32.AND P0, PT, R3, R114, PT ;  /* 0x000000720300720c */ /* 0x000fc60003f04070 */
[--C-:B------:R-:W-:Y:S01]  /*7ec0*/  @!P2 IMAD.IADD R116, R116, 0x1, -R3.reuse ;  /* 0x000000017474a824 */ /* 0x100fe200078e0a03 */
[----:B------:R-:W-:Y:S01]  /*7ed0*/  ISETP.GE.AND P2, PT, R123, RZ, PT ;  /* 0x000000ff7b00720c */ /* 0x000fe20003f46270 */
[----:B------:R-:W-:Y:S01]  /*7ee0*/  @!P6 IMAD.IADD R117, R117, 0x1, -R3 ;  /* 0x000000017575e824 */ /* 0x000fe200078e0a03 */
[----:B------:R-:W-:Y:S01]  /*7ef0*/  LOP3.LUT R123, R5, 0x10a, RZ, 0xfc, !PT ;  /* 0x0000010a057b7812 */ /* 0x000fe200078efcff */
[----:B------:R-:W-:Y:S01]  /*7f00*/  IMAD.MOV R8, RZ, RZ, -R7 ;  /* 0x000000ffff087224 */ /* 0x000fe200078e0a07 */
[----:B------:R-:W-:Y:S01]  /*7f10*/  ISETP.GT.U32.AND P6, PT, R3, R116, PT ;  /* 0x000000740300720c */ /* 0x000fe20003fc4070 */
[----:B------:R-:W-:-:S04]  /*7f20*/  IMAD.HI.U32 R7, R2, R119, RZ ;  /* 0x0000007702077227 */ /* 0x000fc800078e00ff */
[----:B------:R-:W-:Y:S02]  /*7f30*/  IMAD R118, R3, R8, R118 ;  /* 0x0000000803767224 */ /* 0x000fe400078e0276 */
[----:B------:R-:W-:Y:S02]  /*7f40*/  IMAD.MOV R8, RZ, RZ, -R7 ;  /* 0x000000ffff087224 */ /* 0x000fe400078e0a07 */
[----:B------:R-:W-:Y:S01]  /*7f50*/  @!P4 IMAD.IADD R115, R115, 0x1, -R3 ;  /* 0x000000017373c824 */ /* 0x000fe200078e0a03 */
[----:B------:R-:W-:Y:S01]  /*7f60*/  ISETP.GE.AND P4, PT, R122, RZ, PT ;  /* 0x000000ff7a00720c */ /* 0x000fe20003f86270 */
[----:B------:R-:W-:Y:S01]  /*7f70*/  IMAD R119, R3, R8, R119 ;  /* 0x0000000803777224 */ /* 0x000fe200078e0277 */
[----:B------:R-:W-:Y:S01]  /*7f80*/  LOP3.LUT R122, R5, 0x10c, RZ, 0xfc, !PT ;  /* 0x0000010c057a7812 */ /* 0x000fe200078efcff */
[--C-:B------:R-:W-:Y:S02]  /*7f90*/  @!P6 IMAD.IADD R116, R116, 0x1, -R3.reuse ;  /* 0x000000017474e824 */ /* 0x100fe400078e0a03 */
[----:B------:R-:W-:Y:S01]  /*7fa0*/  @!P0 IMAD.IADD R114, R114, 0x1, -R3 ;  /* 0x0000000172728824 */ /* 0x000fe200078e0a03 */
[----:B------:R-:W-:Y:S01]  /*7fb0*/  ISETP.GT.U32.AND P6, PT, R3, R119, PT ;  /* 0x000000770300720c */ /* 0x000fe20003fc4070 */
[----:B------:R-:W-:Y:S01]  /*7fc0*/  @!P1 IMAD.MOV R111, RZ, RZ, -R111 ;  /* 0x000000ffff6f9224 */ /* 0x000fe200078e0a6f */
[----:B------:R-:W-:Y:S01]  /*7fd0*/  IABS R120, R122 ;  /* 0x0000007a00787213 */ /* 0x000fe20000000000 */
[----:B------:R-:W-:Y:S01]  /*7fe0*/  @!P3 IMAD.MOV R112, RZ, RZ, -R112 ;  /* 0x000000ffff70b224 */ /* 0x000fe200078e0a70 */
[----:B------:R-:W-:-:S02]  /*7ff0*/  ISETP.GE.AND P0, PT, R121, RZ, PT ;  /* 0x000000ff7900720c */ /* 0x000fc40003f06270 */
[----:B------:R-:W-:Y:S01]  /*8000*/  IABS R121, R123 ;  /* 0x0000007b00797213 */ /* 0x000fe20000000000 */
[----:B------:R-:W-:Y:S01]  /*8010*/  @!P4 IMAD.MOV R114, RZ, RZ, -R114 ;  /* 0x000000ffff72c224 */ /* 0x000fe200078e0a72 */
[C---:B------:R-:W-:Y:S01]  /*8020*/  ISETP.GT.U32.AND P4, PT, R3.reuse, R118, PT ;  /* 0x000000760300720c */ /* 0x040fe20003f84070 */
[C---:B------:R-:W-:Y:S01]  /*8030*/  IMAD.HI.U32 R7, R2.reuse, R120, RZ ;  /* 0x0000007802077227 */ /* 0x040fe200078e00ff */
[C---:B------:R-:W-:Y:S02]  /*8040*/  ISETP.GT.U32.AND P1, PT, R3.reuse, R115, PT ;  /* 0x000000730300720c */ /* 0x040fe40003f24070 */
[----:B------:R-:W-:Y:S01]  /*8050*/  ISETP.GT.U32.AND P3, PT, R3, R117, PT ;  /* 0x000000750300720c */ /* 0x000fe20003f64070 */
[----:B------:R-:W-:Y:S02]  /*8060*/  @!P6 IMAD.IADD R119, R119, 0x1, -R3 ;  /* 0x000000017777e824 */ /* 0x000fe400078e0a03 */
[----:B------:R-:W-:Y:S02]  /*8070*/  IMAD.MOV R8, RZ, RZ, -R7 ;  /* 0x000000ffff087224 */ /* 0x000fe400078e0a07 */
[----:B------:R-:W-:Y:S01]  /*8080*/  IMAD.HI.U32 R7, R2, R121, RZ ;  /* 0x0000007902077227 */ /* 0x000fe200078e00ff */
[----:B------:R-:W-:-:S03]  /*8090*/  ISETP.GT.U32.AND P6, PT, R3, R119, PT ;  /* 0x000000770300720c */ /* 0x000fc60003fc4070 */
[C---:B------:R-:W-:Y:S02]  /*80a0*/  IMAD R120, R3.reuse, R8, R120 ;  /* 0x0000000803787224 */ /* 0x040fe400078e0278 */
[----:B------:R-:W-:Y:S02]  /*80b0*/  IMAD.MOV R8, RZ, RZ, -R7 ;  /* 0x000000ffff087224 */ /* 0x000fe400078e0a07 */
[----:B------:R-:W-:Y:S02]  /*80c0*/  @!P4 IMAD.IADD R118, R118, 0x1, -R3 ;  /* 0x000000017676c824 */ /* 0x000fe400078e0a03 */
[----:B------:R-:W-:Y:S02]  /*80d0*/  IMAD R121, R3, R8, R121 ;  /* 0x0000000803797224 */ /* 0x000fe400078e0279 */
[----:B------:R-:W-:Y:S01]  /*80e0*/  @!P0 IMAD.MOV R113, RZ, RZ, -R113 ;  /* 0x000000ffff718224 */ /* 0x000fe200078e0a71 */
[----:B------:R-:W-:Y:S01]  /*80f0*/  ISETP.GE.AND P0, PT, R124, RZ, PT ;  /* 0x000000ff7c00720c */ /* 0x000fe20003f06270 */
[--C-:B------:R-:W-:Y:S01]  /*8100*/  @!P1 IMAD.IADD R115, R115, 0x1, -R3.reuse ;  /* 0x0000000173739824 */ /* 0x100fe200078e0a03 */
[----:B------:R-:W-:Y:S01]  /*8110*/  ISETP.GT.U32.AND P4, PT, R3, R118, PT ;  /* 0x000000760300720c */ /* 0x000fe20003f84070 */
[--C-:B------:R-:W-:Y:S01]  /*8120*/  @!P3 IMAD.IADD R117, R117, 0x1, -R3.reuse ;  /* 0x000000017575b824 */ /* 0x100fe200078e0a03 */
[----:B------:R-:W-:Y:S01]  /*8130*/  ISETP.GE.AND P3, PT, R127, RZ, PT ;  /* 0x000000ff7f00720c */ /* 0x000fe20003f66270 */
[----:B------:R-:W-:Y:S01]  /*8140*/  @!P6 IMAD.IADD R119, R119, 0x1, -R3 ;  /* 0x000000017777e824 */ /* 0x000fe200078e0a03 */
[----:B------:R-:W-:Y:S01]  /*8150*/  LOP3.LUT R127, R5, 0x108, RZ, 0xfc, !PT ;  /* 0x00000108057f7812 */ /* 0x000fe200078efcff */
[----:B------:R-:W-:Y:S01]  /*8160*/  @!P2 IMAD.MOV R115, RZ, RZ, -R115 ;  /* 0x000000ffff73a224 */ /* 0x000fe200078e0a73 */
[----:B------:R-:W-:Y:S01]  /*8170*/  ISETP.GT.U32.AND P6, PT, R3, R121, PT ;  /* 0x000000790300720c */ /* 0x000fe20003fc4070 */
[----:B------:R-:W-:Y:S01]  /*8180*/  @!P5 IMAD.MOV R119, RZ, RZ, -R119 ;  /* 0x000000ffff77d224 */ /* 0x000fe200078e0a77 */
[----:B------:R-:W-:-:S02]  /*8190*/  ISETP.GE.AND P2, PT, R122, RZ, PT ;  /* 0x000000ff7a00720c */ /* 0x000fc40003f46270 */
[----:B------:R-:W-:Y:S01]  /*81a0*/  IABS R122, R127 ;  /* 0x0000007f007a7213 */ /* 0x000fe20000000000 */
[----:B------:R-:W-:Y:S01]  /*81b0*/  @!P0 IMAD.MOV R116, RZ, RZ, -R116 ;  /* 0x000000ffff748224 */ /* 0x000fe200078e0a74 */
[----:B------:R-:W-:Y:S01]  /*81c0*/  ISETP.GE.AND P0, PT, R123, RZ, PT ;  /* 0x000000ff7b00720c */ /* 0x000fe20003f06270 */
[----:B------:R-:W-:Y:S01]  /*81d0*/  @!P4 IMAD.IADD R118, R118, 0x1, -R3 ;  /* 0x000000017676c824 */ /* 0x000fe200078e0a03 */
[----:B------:R-:W-:Y:S01]  /*81e0*/  ISETP.GT.U32.AND P4, PT, R3, R120, PT ;  /* 0x000000780300720c */ /* 0x000fe20003f84070 */
[----:B------:R-:W-:Y:S01]  /*81f0*/  IMAD.HI.U32 R7, R2, R122, RZ ;  /* 0x0000007a02077227 */ /* 0x000fe200078e00ff */
[----:B------:R-:W-:Y:S02]  /*8200*/  IABS R124, R128 ;  /* 0x00000080007c7213 */ /* 0x000fe40000000000 */
[----:B------:R-:W-:Y:S01]  /*8210*/  ISETP.GE.AND P1, PT, R126, RZ, PT ;  /* 0x000000ff7e00720c */ /* 0x000fe20003f26270 */
[----:B------:R-:W-:Y:S01]  /*8220*/  IMAD.MOV R123, RZ, RZ, -R7 ;  /* 0x000000ffff7b7224 */ /* 0x000fe200078e0a07 */
[----:B------:R-:W-:Y:S01]  /*8230*/  IABS R126, R129 ;  /* 0x00000081007e7213 */ /* 0x000fe20000000000 */
[----:B------:R-:W-:Y:S01]  /*8240*/  @!P6 IMAD.IADD R121, R121, 0x1, -R3 ;  /* 0x000000017979e824 */ /* 0x000fe200078e0a03 */
[----:B------:R-:W-:Y:S01]  /*8250*/  ISETP.GE.AND P5, PT, R128, RZ, PT ;  /* 0x000000ff8000720c */ /* 0x000fe20003fa6270 */
[C---:B------:R-:W-:Y:S01]  /*8260*/  IMAD R122, R3.reuse, R123, R122 ;  /* 0x0000007b037a7224 */ /* 0x040fe200078e027a */
[----:B------:R-:W-:Y:S01]  /*8270*/  IABS R128, R131 ;  /* 0x0000008300807213 */ /* 0x000fe20000000000 */
[----:B------:R-:W-:Y:S01]  /*8280*/  IMAD.HI.U32 R8, R2, R124, RZ ;  /* 0x0000007c02087227 */ /* 0x000fe200078e00ff */
[----:B------:R-:W-:-:S03]  /*8290*/  ISETP.GT.U32.AND P6, PT, R3, R121, PT ;  /* 0x000000790300720c */ /* 0x000fc60003fc4070 */
[----:B------:R-:W-:Y:S01]  /*82a0*/  @!P3 IMAD.MOV R118, RZ, RZ, -R118 ;  /* 0x000000ffff76b224 */ /* 0x000fe200078e0a76 */
[C---:B------:R-:W-:Y:S01]  /*82b0*/  ISETP.GT.U32.AND P3, PT, R3.reuse, R122, PT ;  /* 0x0000007a0300720c */ /* 0x040fe20003f64070 */
[----:B------:R-:W-:Y:S02]  /*82c0*/  IMAD.MOV R8, RZ, RZ, -R8 ;  /* 0x000000ffff087224 */ /* 0x000fe400078e0a08 */
[----:B------:R-:W-:Y:S02]  /*82d0*/  @!P4 IMAD.IADD R120, R120, 0x1, -R3 ;  /* 0x000000017878c824 */ /* 0x000fe400078e0a03 */
[C---:B------:R-:W-:Y:S02]  /*82e0*/  IMAD R123, R3.reuse, R8, R124 ;  /* 0x00000008037b7224 */ /* 0x040fe400078e027c */
[----:B------:R-:W-:Y:S01]  /*82f0*/  IMAD.HI.U32 R7, R2, R126, RZ ;  /* 0x0000007e02077227 */ /* 0x000fe200078e00ff */
[----:B------:R-:W-:-:S03]  /*8300*/  ISETP.GT.U32.AND P4, PT, R3, R120, PT ;  /* 0x000000780300720c */ /* 0x000fc60003f84070 */
[--C-:B------:R-:W-:Y:S01]  /*8310*/  @!P6 IMAD.IADD R121, R121, 0x1, -R3.reuse ;  /* 0x000000017979e824 */ /* 0x100fe200078e0a03 */
[C---:B------:R-:W-:Y:S01]  /*8320*/  ISETP.GT.U32.AND P6, PT, R3.reuse, R123, PT ;  /* 0x0000007b0300720c */ /* 0x040fe20003fc4070 */
[----:B------:R-:W-:Y:S02]  /*8330*/  @!P3 IMAD.IADD R122, R122, 0x1, -R3 ;  /* 0x000000017a7ab824 */ /* 0x000fe400078e0a03 */
[----:B------:R-:W-:Y:S02]  /*8340*/  IMAD.MOV R7, RZ, RZ, -R7 ;  /* 0x000000ffff077224 */ /* 0x000fe400078e0a07 */
[----:B------:R-:W-:Y:S01]  /*8350*/  @!P1 IMAD.MOV R117, RZ, RZ, -R117 ;  /* 0x000000ffff759224 */ /* 0x000fe200078e0a75 */
[C---:B------:R-:W-:Y:S01]  /*8360*/  ISETP.GT.U32.AND P3, PT, R3.reuse, R122, PT ;  /* 0x0000007a0300720c */ /* 0x040fe20003f64070 */
[----:B------:R-:W-:Y:S01]  /*8370*/  IMAD R124, R3, R7, R126 ;  /* 0x00000007037c7224 */ /* 0x000fe200078e027e */
[----:B------:R-:W-:Y:S01]  /*8380*/  ISETP.GE.AND P1, PT, R127, RZ, PT ;  /* 0x000000ff7f00720c */ /* 0x000fe20003f26270 */
[----:B------:R-:W-:Y:S01]  /*8390*/  @!P4 IMAD.IADD R120, R120, 0x1, -R3 ;  /* 0x000000017878c824 */ /* 0x000fe200078e0a03 */
[----:B------:R-:W-:Y:S01]  /*83a0*/  LOP3.LUT R127, R5, 0x102, RZ, 0xfc, !PT ;  /* 0x00000102057f7812 */ /* 0x000fe200078efcff */
[----:B------:R-:W-:Y:S01]  /*83b0*/  VIADD R7, R6, 0xfe ;  /* 0x000000fe06077836 */ /* 0x000fe20000000000 */
[----:B------:R-:W-:Y:S01]  /*83c0*/  ISETP.GE.AND P4, PT, R129, RZ, PT ;  /* 0x000000ff8100720c */ /* 0x000fe20003f86270 */
[----:B------:R-:W-:Y:S01]  /*83d0*/  @!P0 IMAD.MOV R121, RZ, RZ, -R121 ;  /* 0x000000ffff798224 */ /* 0x000fe200078e0a79 */
[----:B------:R-:W-:Y:S01]  /*83e0*/  IABS R126, R127 ;  /* 0x0000007f007e7213 */ /* 0x000fe20000000000 */
[--C-:B------:R-:W-:Y:S01]  /*83f0*/  @!P6 IMAD.IADD R123, R123, 0x1, -R3.reuse ;  /* 0x000000017b7be824 */ /* 0x100fe200078e0a03 */
[----:B------:R-:W-:Y:S01]  /*8400*/  ISETP.GT.U32.AND P0, PT, R3, R124, PT ;  /* 0x0000007c0300720c */ /* 0x000fe20003f04070 */
[----:B------:R-:W-:Y:S01]  /*8410*/  @!P2 IMAD.MOV R120, RZ, RZ, -R120 ;  /* 0x000000ffff78a224 */ /* 0x000fe200078e0a78 */
[----:B------:R-:W-:Y:S01]  /*8420*/  ISETP.GE.AND P2, PT, R7, RZ, PT ;  /* 0x000000ff0700720c */ /* 0x000fe20003f46270 */
[----:B------:R-:W-:Y:S01]  /*8430*/  @!P3 IMAD.IADD R122, R122, 0x1, -R3 ;  /* 0x000000017a7ab824 */ /* 0x000fe200078e0a03 */
[----:B------:R-:W-:Y:S01]  /*8440*/  IABS R129, R7 ;  /* 0x0000000700817213 */ /* 0x000fe20000000000 */
[----:B------:R-:W-:Y:S01]  /*8450*/  IMAD.HI.U32 R7, R2, R126, RZ ;  /* 0x0000007e02077227 */ /* 0x000fe200078e00ff */
[----:B------:R-:W-:-:S02]  /*8460*/  ISETP.GT.U32.AND P6, PT, R3, R123, PT ;  /* 0x0000007b0300720c */ /* 0x000fc40003fc4070 */
[----:B------:R-:W-:Y:S01]  /*8470*/  ISETP.GE.AND P3, PT, R127, RZ, PT ;  /* 0x000000ff7f00720c */ /* 0x000fe20003f66270 */
[----:B------:R-:W-:-:S04]  /*8480*/  IMAD.HI.U32 R8, R2, R128, RZ ;  /* 0x0000008002087227 */ /* 0x000fc800078e00ff */
[----:B------:R-:W-:Y:S02]  /*8490*/  IMAD.MOV R127, RZ, RZ, -R7 ;  /* 0x000000ffff7f7224 */ /* 0x000fe400078e0a07 */
[----:B------:R-:W-:Y:S02]  /*84a0*/  IMAD.MOV R8, RZ, RZ, -R8 ;  /* 0x000000ffff087224 */ /* 0x000fe400078e0a08 */
[--C-:B------:R-:W-:Y:S02]  /*84b0*/  @!P0 IMAD.IADD R124, R124, 0x1, -R3.reuse ;  /* 0x000000017c7c8824 */ /* 0x100fe400078e0a03 */
[C---:B------:R-:W-:Y:S02]  /*84c0*/  IMAD R126, R3.reuse, R127, R126 ;  /* 0x0000007f037e7224 */ /* 0x040fe400078e027e */
[C---:B------:R-:W-:Y:S01]  /*84d0*/  IMAD R127, R3.reuse, R8, R128 ;  /* 0x00000008037f7224 */ /* 0x040fe200078e0280 */
[----:B------:R-:W-:Y:S01]  /*84e0*/  ISETP.GT.U32.AND P0, PT, R3, R124, PT ;  /* 0x0000007c0300720c */ /* 0x000fe20003f04070 */
[----:B------:R-:W-:Y:S01]  /*84f0*/  @!P6 IMAD.IADD R123, R123, 0x1, -R3 ;  /* 0x000000017b7be824 */ /* 0x000fe200078e0a03 */
[----:B------:R-:W-:Y:S01]  /*8500*/  ISETP.GT.U32.AND P6, PT, R3, R126, PT ;  /* 0x0000007e0300720c */ /* 0x000fe20003fc4070 */
[----:B------:R-:W-:-:S04]  /*8510*/  IMAD.HI.U32 R7, R2, R129, RZ ;  /* 0x0000008102077227 */ /* 0x000fc800078e00ff */
[----:B------:R-:W-:Y:S01]  /*8520*/  @!P5 IMAD.MOV R123, RZ, RZ, -R123 ;  /* 0x000000ffff7bd224 */ /* 0x000fe200078e0a7b */
[----:B------:R-:W-:Y:S01]  /*8530*/  ISETP.GT.U32.AND P5, PT, R3, R127, PT ;  /* 0x0000007f0300720c */ /* 0x000fe20003fa4070 */
[----:B------:R-:W-:Y:S02]  /*8540*/  IMAD.MOV R128, RZ, RZ, -R7 ;  /* 0x000000ffff807224 */ /* 0x000fe400078e0a07 */
[----:B------:R-:W-:Y:S02]  /*8550*/  IMAD.MOV.U32 R8, RZ, RZ, R130 ;  /* 0x000000ffff087224 */ /* 0x000fe400078e0082 */
[--C-:B------:R-:W-:Y:S01]  /*8560*/  @!P0 IMAD.IADD R124, R124, 0x1, -R3.reuse ;  /* 0x000000017c7c8824 */ /* 0x100fe200078e0a03 */
[----:B------:R-:W-:Y:S01]  /*8570*/  ISETP.GE.AND P0, PT, R132, RZ, PT ;  /* 0x000000ff8400720c */ /* 0x000fe20003f06270 */
[----:B------:R-:W-:Y:S01]  /*8580*/  @!P6 IMAD.IADD R126, R126, 0x1, -R3 ;  /* 0x000000017e7ee824 */ /* 0x000fe200078e0a03 */
[----:B------:R-:W-:Y:S01]  /*8590*/  LOP3.LUT R132, R5, 0xfa, RZ, 0xfc, !PT ;  /* 0x000000fa05847812 */ /* 0x000fe200078efcff */
[----:B------:R-:W-:-:S02]  /*85a0*/  IMAD R128, R3, R128, R129 ;  /* 0x0000008003807224 */ /* 0x000fc400078e0281 */
[----:B------:R-:W-:Y:S01]  /*85b0*/  @!P4 IMAD.MOV R124, RZ, RZ, -R124 ;  /* 0x000000ffff7cc224 */ /* 0x000fe200078e0a7c */
[----:B------:R-:W-:Y:S01]  /*85c0*/  ISETP.GT.U32.AND P4, PT, R3, R126, PT ;  /* 0x0000007e0300720c */ /* 0x000fe20003f84070 */
[----:B------:R-:W-:Y:S01]  /*85d0*/  @!P5 IMAD.IADD R127, R127, 0x1, -R3 ;  /* 0x000000017f7fd824 */ /* 0x000fe200078e0a03 */
[C---:B------:R-:W-:Y:S01]  /*85e0*/  ISETP.GT.U32.AND P6, PT, R3.reuse, R128, PT ;  /* 0x000000800300720c */ /* 0x040fe20003fc4070 */
[----:B------:R-:W-:Y:S01]  /*85f0*/  IMAD.HI.U32 R7, R2, R8, RZ ;  /* 0x0000000802077227 */ /* 0x000fe200078e00ff */
[----:B------:R-:W-:Y:S02]  /*8600*/  IABS R130, R132 ;  /* 0x0000008400827213 */ /* 0x000fe40000000000 */
[----:B------:R-:W-:Y:S01]  /*8610*/  ISETP.GT.U32.AND P5, PT, R3, R127, PT ;  /* 0x0000007f0300720c */ /* 0x000fe20003fa4070 */
[----:B------:R-:W-:Y:S02]  /*8620*/  IMAD.MOV R7, RZ, RZ, -R7 ;  /* 0x000000ffff077224 */ /* 0x000fe400078e0a07 */
[----:B------:R-:W-:Y:S01]  /*8630*/  @!P1 IMAD.MOV R122, RZ, RZ, -R122 ;  /* 0x000000ffff7a9224 */ /* 0x000fe200078e0a7a */
[----:B------:R-:W-:Y:S01]  /*8640*/  ISETP.GE.AND P1, PT, R131, RZ, PT ;  /* 0x000000ff8300720c */ /* 0x000fe20003f26270 */
[----:B------:R-:W-:Y:S01]  /*8650*/  IMAD R129, R3, R7, R8 ;  /* 0x0000000703817224 */ /* 0x000fe200078e0208 */
[----:B------:R-:W-:Y:S01]  /*8660*/  IABS R131, R137 ;  /* 0x0000008900837213 */ /* 0x000fe20000000000 */
[----:B------:R-:W-:-:S02]  /*8670*/  @!P4 IMAD.IADD R126, R126, 0x1, -R3 ;  /* 0x000000017e7ec824 */ /* 0x000fc400078e0a03 */
[----:B------:R-:W-:Y:S01]  /*8680*/  @!P6 IMAD.IADD R128, R128, 0x1, -R3 ;  /* 0x000000018080e824 */ /* 0x000fe200078e0a03 */
[----:B------:R-:W-:Y:S01]  /*8690*/  ISETP.GT.U32.AND P4, PT, R3, R129, PT ;  /* 0x000000810300720c */ /* 0x000fe20003f84070 */
[----:B------:R-:W-:-:S03]  /*86a0*/  IMAD.HI.U32 R8, R2, R131, RZ ;  /* 0x0000008302087227 */ /* 0x000fc600078e00ff */
[----:B------:R-:W-:Y:S01]  /*86b0*/  ISETP.GT.U32.AND P6, PT, R3, R128, PT ;  /* 0x000000800300720c */ /* 0x000fe20003fc4070 */
[----:B------:R-:W-:Y:S01]  /*86c0*/  @!P5 IMAD.IADD R127, R127, 0x1, -R3 ;  /* 0x000000017f7fd824 */ /* 0x000fe200078e0a03 */
[----:B------:R-:W-:Y:S01]  /*86d0*/  ISETP.GE.AND P5, PT, R132, RZ, PT ;  /* 0x000000ff8400720c */ /* 0x000fe20003fa6270 */
[----:B------:R-:W-:Y:S02]  /*86e0*/  IMAD.MOV R132, RZ, RZ, -R8 ;  /* 0x000000ffff847224 */ /* 0x000fe400078e0a08 */
[----:B------:R-:W-:-:S04]  /*86f0*/  IMAD.HI.U32 R7, R2, R130, RZ ;  /* 0x0000008202077227 */ /* 0x000fc800078e00ff */
[----:B------:R-:W-:Y:S02]  /*8700*/  IMAD R131, R3, R132, R131 ;  /* 0x0000008403837224 */ /* 0x000fe400078e0283 */
[----:B------:R-:W-:Y:S02]  /*8710*/  IMAD.MOV R7, RZ, RZ, -R7 ;  /* 0x000000ffff077224 */ /* 0x000fe400078e0a07 */
[--C-:B------:R-:W-:Y:S01]  /*8720*/  @!P4 IMAD.IADD R129, R129, 0x1, -R3.reuse ;  /* 0x000000018181c824 */ /* 0x100fe200078e0a03 */
[C---:B------:R-:W-:Y:S01]  /*8730*/  ISETP.GT.U32.AND P4, PT, R3.reuse, R131, PT ;  /* 0x000000830300720c */ /* 0x040fe20003f84070 */
[C---:B------:R-:W-:Y:S02]  /*8740*/  IMAD R130, R3.reuse, R7, R130 ;  /* 0x0000000703827224 */ /* 0x040fe400078e0282 */
[----:B------:R-:W-:Y:S02]  /*8750*/  @!P6 IMAD.IADD R128, R128, 0x1, -R3 ;  /* 0x000000018080e824 */ /* 0x000fe400078e0a03 */
[----:B------:R-:W-:Y:S01]  /*8760*/  IMAD.HI.U32 R7, R2, R133, RZ ;  /* 0x0000008502077227 */ /* 0x000fe200078e00ff */
[----:B------:R-:W-:-:S03]  /*8770*/  ISETP.GT.U32.AND P6, PT, R3, R130, PT ;  /* 0x000000820300720c */ /* 0x000fc60003fc4070 */
[----:B------:R-:W-:-:S04]  /*8780*/  IMAD.HI.U32 R8, R2, R134, RZ ;  /* 0x0000008602087227 */ /* 0x000fc800078e00ff */
[----:B------:R-:W-:Y:S01]  /*8790*/  @!P3 IMAD.MOV R126, RZ, RZ, -R126 ;  /* 0x000000ffff7eb224 */ /* 0x000fe200078e0a7e */
[----:B------:R-:W-:Y:S01]  /*87a0*/  ISETP.GT.U32.AND P3, PT, R3, R129, PT ;  /* 0x000000810300720c */ /* 0x000fe20003f64070 */
[----:B------:R-:W-:Y:S02]  /*87b0*/  @!P4 IMAD.IADD R131, R131, 0x1, -R3 ;  /* 0x000000018383c824 */ /* 0x000fe400078e0a03 */
[----:B------:R-:W-:Y:S01]  /*87c0*/  IMAD.MOV R132, RZ, RZ, -R7 ;  /* 0x000000ffff847224 */ /* 0x000fe200078e0a07 */
[----:B------:R-:W-:Y:S01]  /*87d0*/  IABS R7, R140 ;  /* 0x0000008c00077213 */ /* 0x000fe20000000000 */
[----:B------:R-:W-:Y:S01]  /*87e0*/  IMAD.MOV R8, RZ, RZ, -R8 ;  /* 0x000000ffff087224 */ /* 0x000fe200078e0a08 */
[C---:B------:R-:W-:Y:S01]  /*87f0*/  ISETP.GT.U32.AND P4, PT, R3.reuse, R131, PT ;  /* 0x000000830300720c */ /* 0x040fe20003f84070 */
[C---:B------:R-:W-:Y:S02]  /*8800*/  IMAD R132, R3.reuse, R132, R133 ;  /* 0x0000008403847224 */ /* 0x040fe400078e0285 */
[----:B------:R-:W-:-:S02]  /*8810*/  IMAD R133, R3, R8, R134 ;  /* 0x0000000803857224 */ /* 0x000fc400078e0286 */
[----:B------:R-:W-:Y:S02]  /*8820*/  @!P6 IMAD.IADD R130, R130, 0x1, -R3 ;  /* 0x000000018282e824 */ /* 0x000fe400078e0a03 */
[----:B------:R-:W-:Y:S02]  /*8830*/  IMAD.MOV.U32 R134, RZ, RZ, R7 ;  /* 0x000000ffff867224 */ /* 0x000fe400078e0007 */
[----:B------:R-:W-:Y:S01]  /*8840*/  @!P2 IMAD.MOV R128, RZ, RZ, -R128 ;  /* 0x000000ffff80a224 */ /* 0x000fe200078e0a80 */
[C---:B------:R-:W-:Y:S01]  /*8850*/  ISETP.GT.U32.AND P2, PT, R3.reuse, R132, PT ;  /* 0x000000840300720c */ /* 0x040fe20003f44070 */
[----:B------:R-:W-:Y:S01]  /*8860*/  @!P1 IMAD.MOV R127, RZ, RZ, -R127 ;  /* 0x000000ffff7f9224 */ /* 0x000fe200078e0a7f */
[----:B------:R-:W-:Y:S01]  /*8870*/  ISETP.GT.U32.AND P1, PT, R3, R130, PT ;  /* 0x000000820300720c */ /* 0x000fe20003f24070 */
[----:B------:R-:W-:-:S04]  /*8880*/  IMAD.HI.U32 R7, R2, R134, RZ ;  /* 0x0000008602077227 */ /* 0x000fc800078e00ff */
[----:B------:R-:W-:Y:S01]  /*8890*/  @!P3 IMAD.IADD R129, R129, 0x1, -R3 ;  /* 0x000000018181b824 */ /* 0x000fe200078e0a03 */
[----:B------:R-:W-:Y:S01]  /*88a0*/  ISETP.GT.U32.AND P3, PT, R3, R133, PT ;  /* 0x000000850300720c */ /* 0x000fe20003f64070 */
[----:B------:R-:W-:Y:S02]  /*88b0*/  IMAD.MOV R7, RZ, RZ, -R7 ;  /* 0x000000ffff077224 */ /* 0x000fe400078e0a07 */
[----:B------:R-:W-:Y:S02]  /*88c0*/  VIADD R8, R6, 0xee ;  /* 0x000000ee06087836 */ /* 0x000fe40000000000 */
[----:B------:R-:W-:Y:S01]  /*88d0*/  @!P4 IMAD.IADD R131, R131, 0x1, -R3 ;  /* 0x000000018383c824 */ /* 0x000fe200078e0a03 */
[----:B------:R-:W-:Y:S01]  /*88e0*/  ISETP.GE.AND P4, PT, R137, RZ, PT ;  /* 0x000000ff8900720c */ /* 0x000fe20003f86270 */
[----:B------:R-:W-:Y:S01]  /*88f0*/  IMAD R134, R3, R7, R134 ;  /* 0x0000000703867224 */ /* 0x000fe200078e0286 */
[----:B------:R-:W-:Y:S01]  /*8900*/  ISETP.GE.AND P6, PT, R8, RZ, PT ;  /* 0x000000ff0800720c */ /* 0x000fe20003fc6270 */
[----:B------:R-:W-:Y:S01]  /*8910*/  IMAD.HI.U32 R7, R2, R135, RZ ;  /* 0x0000008702077227 */ /* 0x000fe200078e00ff */
[----:B------:R-:W-:-:S02]  /*8920*/  IABS R136, R8 ;  /* 0x0000000800887213 */ /* 0x000fc40000000000 */
[----:B------:R-:W-:Y:S01]  /*8930*/  IABS R137, R142 ;  /* 0x0000008e00897213 */ /* 0x000fe20000000000 */
[--C-:B------:R-:W-:Y:S01]  /*8940*/  @!P2 IMAD.IADD R132, R132, 0x1, -R3.reuse ;  /* 0x000000018484a824 */ /* 0x100fe200078e0a03 */
[----:B------:R-:W-:Y:S01]  /*8950*/  ISETP.GE.AND P2, PT, R138, RZ, PT ;  /* 0x000000ff8a00720c */ /* 0x000fe20003f46270 */
[----:B------:R-:W-:Y:S01]  /*8960*/  @!P1 IMAD.IADD R130, R130, 0x1, -R3 ;  /* 0x0000000182829824 */ /* 0x000fe200078e0a03 */
[----:B------:R-:W-:Y:S01]  /*8970*/  ISETP.GT.U32.AND P1, PT, R3, R134, PT ;  /* 0x000000860300720c */ /* 0x000fe20003f24070 */
[----:B------:R-:W-:Y:S02]  /*8980*/  IMAD.MOV R8, RZ, RZ, -R7 ;  /* 0x000000ffff087224 */ /* 0x000fe400078e0a07 */
[----:B------:R-:W-:Y:S01]  /*8990*/  @!P3 IMAD.IADD R133, R133, 0x1, -R3 ;  /* 0x000000018585b824 */ /* 0x000fe200078e0a03 */
[C---:B------:R-:W-:Y:S01]  /*89a0*/  ISETP.GT.U32.AND P3, PT, R3.reuse, R132, PT ;  /* 0x000000840300720c */ /* 0x040fe20003f64070 */
[C---:B------:R-:W-:Y:S02]  /*89b0*/  IMAD R135, R3.reuse, R8, R135 ;  /* 0x0000000803877224 */ /* 0x040fe400078e0287 */
[----:B------:R-:W-:Y:S01]  /*89c0*/  @!P0 IMAD.MOV R129, RZ, RZ, -R129 ;  /* 0x000000ffff818224 */ /* 0x000fe200078e0a81 */
[C---:B------:R-:W-:Y:S01]  /*89d0*/  ISETP.GT.U32.AND P0, PT, R3.reuse, R133, PT ;  /* 0x000000850300720c */ /* 0x040fe20003f04070 */
[----:B------:R-:W-:Y:S01]  /*89e0*/  @!P4 IMAD.MOV R131, RZ, RZ, -R131 ;  /* 0x000000ffff83c224 */ /* 0x000fe200078e0a83 */
[----:B------:R-:W-:Y:S01]  /*89f0*/  ISETP.GT.U32.AND P4, PT, R3, R135, PT ;  /* 0x000000870300720c */ /* 0x000fe20003f84070 */
[----:B------:R-:W-:-:S04]  /*8a00*/  IMAD.HI.U32 R7, R2, R136, RZ ;  /* 0x0000008802077227 */ /* 0x000fc800078e00ff */
[----:B------:R-:W-:Y:S02]  /*8a10*/  IMAD.MOV R7, RZ, RZ, -R7 ;  /* 0x000000ffff077224 */ /* 0x000fe400078e0a07 */
[--C-:B------:R-:W-:Y:S02]  /*8a20*/  @!P1 IMAD.IADD R134, R134, 0x1, -R3.reuse ;  /* 0x0000000186869824 */ /* 0x100fe400078e0a03 */
[----:B------:R-:W-:Y:S02]  /*8a30*/  IMAD R136, R3, R7, R136 ;  /* 0x0000000703887224 */ /* 0x000fe400078e0288 */
[--C-:B------:R-:W-:Y:S01]  /*8a40*/  @!P3 IMAD.IADD R132, R132, 0x1, -R3.reuse ;  /* 0x000000018484b824 */ /* 0x100fe200078e0a03 */
[----:B------:R-:W-:Y:S01]  /*8a50*/  ISETP.GE.AND P3, PT, R140, RZ, PT ;  /* 0x000000ff8c00720c */ /* 0x000fe20003f66270 */
[--C-:B------:R-:W-:Y:S01]  /*8a60*/  @!P0 IMAD.IADD R133, R133, 0x1, -R3.reuse ;  /* 0x0000000185858824 */ /* 0x100fe200078e0a03 */
[----:B------:R-:W-:Y:S01]  /*8a70*/  ISETP.GT.U32.AND P1, PT, R3, R134, PT ;  /* 0x000000860300720c */ /* 0x000fe20003f24070 */
[----:B------:R-:W-:Y:S01]  /*8a80*/  @!P4 IMAD.IADD R135, R135, 0x1, -R3 ;  /* 0x000000018787c824 */ /* 0x000fe200078e0a03 */
[----:B------:R-:W-:Y:S01]  /*8a90*/  LOP3.LUT R140, R5, 0xea, RZ, 0xfc, !PT ;  /* 0x000000ea058c7812 */ /* 0x000fe200078efcff */
[----:B------:R-:W-:Y:S01]  /*8aa0*/  IMAD.HI.U32 R7, R2, R137, RZ ;  /* 0x0000008902077227 */ /* 0x000fe200078e00ff */
[----:B------:R-:W-:-:S02]  /*8ab0*/  ISETP.GT.U32.AND P0, PT, R3, R136, PT ;  /* 0x000000880300720c */ /* 0x000fc40003f04070 */
[----:B------:R-:W-:Y:S01]  /*8ac0*/  IABS R138, R140 ;  /* 0x0000008c008a7213 */ /* 0x000fe20000000000 */
[----:B------:R-:W-:Y:S01]  /*8ad0*/  @!P2 IMAD.MOV R132, RZ, RZ, -R132 ;  /* 0x000000ffff84a224 */ /* 0x000fe200078e0a84 */
[----:B------:R-:W-:Y:S01]  /*8ae0*/  ISETP.GT.U32.AND P2, PT, R3, R135, PT ;  /* 0x000000870300720c */ /* 0x000fe20003f44070 */
[----:B------:R-:W-:Y:S01]  /*8af0*/  IMAD.MOV R8, RZ, RZ, -R7 ;  /* 0x000000ffff087224 */ /* 0x000fe200078e0a07 */
[----:B------:R-:W-:Y:S01]  /*8b00*/  ISETP.GE.AND P4, PT, R142, RZ, PT ;  /* 0x000000ff8e00720c */ /* 0x000fe20003f86270 */
[----:B------:R-:W-:Y:S01]  /*8b10*/  IMAD.HI.U32 R7, R2, R138, RZ ;  /* 0x0000008a02077227 */ /* 0x000fe200078e00ff */
[----:B------:R-:W-:-:S03]  /*8b20*/  LOP3.LUT R142, R5, 0xe6, RZ, 0xfc, !PT ;  /* 0x000000e6058e7812 */ /* 0x000fc600078efcff */
[----:B------:R-:W-:Y:S01]  /*8b30*/  @!P1 IMAD.IADD R134, R134, 0x1, -R3 ;  /* 0x0000000186869824 */ /* 0x000fe200078e0a03 */
[----:B------:R-:W-:Y:S01]  /*8b40*/  ISETP.GE.AND P1, PT, R141, RZ, PT ;  /* 0x000000ff8d00720c */ /* 0x000fe20003f26270 */
[----:B------:R-:W-:Y:S01]  /*8b50*/  IMAD R137, R3, R8, R137 ;  /* 0x0000000803897224 */ /* 0x000fe200078e0289 */
[----:B------:R-:W-:Y:S01]  /*8b60*/  LOP3.LUT R141, R5, 0xe8, RZ, 0xfc, !PT ;  /* 0x000000e8058d7812 */ /* 0x000fe200078efcff */
[----:B------:R-:W-:Y:S02]  /*8b70*/  IMAD.MOV R7, RZ, RZ, -R7 ;  /* 0x000000ffff077224 */ /* 0x000fe400078e0a07 */
[--C-:B------:R-:W-:Y:S02]  /*8b80*/  @!P0 IMAD.IADD R136, R136, 0x1, -R3.reuse ;  /* 0x0000000188888824 */ /* 0x100fe400078e0a03 */
[----:B------:R-:W-:Y:S01]  /*8b90*/  @!P3 IMAD.MOV R134, RZ, RZ, -R134 ;  /* 0x000000ffff86b224 */ /* 0x000fe200078e0a86 */
[C---:B------:R-:W-:Y:S01]  /*8ba0*/  ISETP.GT.U32.AND P3, PT, R3.reuse, R137, PT ;  /* 0x000000890300720c */ /* 0x040fe20003f64070 */
[C---:B------:R-:W-:Y:S01]  /*8bb0*/  IMAD R138, R3.reuse, R7, R138 ;  /* 0x00000007038a7224 */ /* 0x040fe200078e028a */
[----:B------:R-:W-:Y:S01]  /*8bc0*/  ISETP.GT.U32.AND P0, PT, R3, R136, PT ;  /* 0x000000880300720c */ /* 0x000fe20003f04070 */
[----:B------:R-:W-:Y:S01]  /*8bd0*/  @!P5 IMAD.MOV R130, RZ, RZ, -R130 ;  /* 0x000000ffff82d224 */ /* 0x000fe200078e0a82 */
[----:B------:R-:W-:Y:S01]  /*8be0*/  ISETP.GE.AND P5, PT, R139, RZ, PT ;  /* 0x000000ff8b00720c */ /* 0x000fe20003fa6270 */
[----:B------:R-:W-:Y:S01]  /*8bf0*/  @!P2 IMAD.IADD R135, R135, 0x1, -R3 ;  /* 0x000000018787a824 */ /* 0x000fe200078e0a03 */
[----:B------:R-:W-:-:S02]  /*8c00*/  ISETP.GT.U32.AND P2, PT, R3, R138, PT ;  /* 0x0000008a0300720c */ /* 0x000fc40003f44070 */
[----:B------:R-:W-:Y:S01]  /*8c10*/  IABS R139, R141 ;  /* 0x0000008d008b7213 */ /* 0x000fe20000000000 */
[----:B------:R-:W-:-:S04]  /*8c20*/  @!P1 IMAD.MOV R135, RZ, RZ, -R135 ;  /* 0x000000ffff879224 */ /* 0x000fc800078e0a87 */
[----:B------:R-:W-:-:S04]  /*8c30*/  IMAD.HI.U32 R7, R2, R139, RZ ;  /* 0x0000008b02077227 */ /* 0x000fc800078e00ff */
[----:B------:R-:W-:Y:S01]  /*8c40*/  @!P3 IMAD.IADD R137, R137, 0x1, -R3 ;  /* 0x000000018989b824 */ /* 0x000fe200078e0a03 */
[----:B------:R-:W-:Y:S01]  /*8c50*/  ISETP.GE.AND P3, PT, R142, RZ, PT ;  /* 0x000000ff8e00720c */ /* 0x000fe20003f66270 */
[----:B------:R-:W-:Y:S01]  /*8c60*/  @!P5 IMAD.MOV R133, RZ, RZ, -R133 ;  /* 0x000000ffff85d224 */ /* 0x000fe200078e0a85 */
[----:B------:R-:W-:Y:S01]  /*8c70*/  ISETP.GE.AND P5, PT, R140, RZ, PT ;  /* 0x000000ff8c00720c */ /* 0x000fe20003fa6270 */
[----:B------:R-:W-:Y:S01]  /*8c80*/  @!P0 IMAD.IADD R136, R136, 0x1, -R3 ;  /* 0x0000000188888824 */ /* 0x000fe200078e0a03 */
[----:B------:R-:W-:Y:S01]  /*8c90*/  ISETP.GE.AND P0, PT, R141, RZ, PT ;  /* 0x000000ff8d00720c */ /* 0x000fe20003f06270 */
[----:B------:R-:W-:Y:S01]  /*8ca0*/  IMAD.MOV R8, RZ, RZ, -R7 ;  /* 0x000000ffff087224 */ /* 0x000fe200078e0a07 */
[----:B------:R-:W-:Y:S01]  /*8cb0*/  IABS R140, R142 ;  /* 0x0000008e008c7213 */ /* 0x000fe20000000000 */
[----:B------:R-:W-:Y:S01]  /*8cc0*/  @!P2 IMAD.IADD R138, R138, 0x1, -R3 ;  /* 0x000000018a8aa824 */ /* 0x000fe200078e0a03 */
[----:B------:R-:W-:Y:S01]  /*8cd0*/  IABS R141, R143 ;  /* 0x0000008f008d7213 */ /* 0x000fe20000000000 */
[C---:B------:R-:W-:Y:S01]  /*8ce0*/  IMAD R139, R3.reuse, R8, R139 ;  /* 0x00000008038b7224 */ /* 0x040fe200078e028b */
[C---:B------:R-:W-:Y:S01]  /*8cf0*/  ISETP.GT.U32.AND P1, PT, R3.reuse, R137, PT ;  /* 0x000000890300720c */ /* 0x040fe20003f24070 */
[----:B------:R-:W-:Y:S01]  /*8d00*/  IMAD.HI.U32 R7, R2, R140, RZ ;  /* 0x0000008c02077227 */ /* 0x000fe200078e00ff */
[----:B------:R-:W-:-:S02]  /*8d10*/  ISETP.GT.U32.AND P2, PT, R3, R138, PT ;  /* 0x0000008a0300720c */ /* 0x000fc40003f44070 */
[----:B------:R-:W-:Y:S01]  /*8d20*/  IABS R142, R146 ;  /* 0x00000092008e7213 */ /* 0x000fe20000000000 */
[----:B------:R-:W-:-:S04]  /*8d30*/  IMAD.HI.U32 R8, R2, R141, RZ ;  /* 0x0000008d02087227 */ /* 0x000fc800078e00ff */
[----:B------:R-:W-:Y:S01]  /*8d40*/  @!P6 IMAD.MOV R136, RZ, RZ, -R136 ;  /* 0x000000ffff88e224 */ /* 0x000fe200078e0a88 */
[----:B------:R-:W-:Y:S01]  /*8d50*/  ISETP.GT.U32.AND P6, PT, R3, R139, PT ;  /* 0x0000008b0300720c */ /* 0x000fe20003fc4070 */
[----:B------:R-:W-:Y:S02]  /*8d60*/  IMAD.MOV R7, RZ, RZ, -R7 ;  /* 0x000000ffff077224 */ /* 0x000fe400078e0a07 */
[----:B------:R-:W-:Y:S02]  /*8d70*/  IMAD.MOV R8, RZ, RZ, -R8 ;  /* 0x000000ffff087224 */ /* 0x000fe400078e0a08 */
[----:B------:R-:W-:Y:S01]  /*8d80*/  @!P1 IMAD.IADD R137, R137, 0x1, -R3 ;  /* 0x0000000189899824 */ /* 0x000fe200078e0a03 */
[----:B------:R-:W-:Y:S01]  /*8d90*/  ISETP.GE.AND P1, PT, R143, RZ, PT ;  /* 0x000000ff8f00720c */ /* 0x000fe20003f26270 */
[C---:B------:R-:W-:Y:S01]  /*8da0*/  IMAD R140, R3.reuse, R7, R140 ;  /* 0x00000007038c7224 */ /* 0x040fe200078e028c */
[----:B------:R-:W-:Y:S01]  /*8db0*/  IABS R143, R147 ;  /* 0x00000093008f7213 */ /* 0x000fe20000000000 */
[----:B------:R-:W-:-:S02]  /*8dc0*/  IMAD R141, R3, R8, R141 ;  /* 0x00000008038d7224 */ /* 0x000fc400078e028d */
[----:B------:R-:W-:Y:S01]  /*8dd0*/  @!P2 IMAD.IADD R138, R138, 0x1, -R3 ;  /* 0x000000018a8aa824 */ /* 0x000fe200078e0a03 */
[C---:B------:R-:W-:Y:S01]  /*8de0*/  ISETP.GT.U32.AND P2, PT, R3.reuse, R140, PT ;  /* 0x0000008c0300720c */ /* 0x040fe20003f44070 */
[----:B------:R-:W-:Y:S01]  /*8df0*/  @!P4 IMAD.MOV R137, RZ, RZ, -R137 ;  /* 0x000000ffff89c224 */ /* 0x000fe200078e0a89 */
[----:B------:R-:W-:Y:S01]  /*8e00*/  ISETP.GT.U32.AND P4, PT, R3, R141, PT ;  /* 0x0000008d0300720c */ /* 0x000fe20003f84070 */
[----:B------:R-:W-:Y:S02]  /*8e10*/  @!P6 IMAD.IADD R139, R139, 0x1, -R3 ;  /* 0x000000018b8be824 */ /* 0x000fe400078e0a03 */
[----:B------:R-:W-:-:S03]  /*8e20*/  IMAD.HI.U32 R7, R2, R142, RZ ;  /* 0x0000008e02077227 */ /* 0x000fc600078e00ff */
[----:B------:R-:W-:Y:S01]  /*8e30*/  ISETP.GT.U32.AND P6, PT, R3, R139, PT ;  /* 0x0000008b0300720c */ /* 0x000fe20003fc4070 */
[----:B------:R-:W-:Y:S02]  /*8e40*/  VIADD R8, R6, 0xde ;  /* 0x000000de06087836 */ /* 0x000fe40000000000 */
[----:B------:R-:W-:Y:S02]  /*8e50*/  IMAD.MOV R7, RZ, RZ, -R7 ;  /* 0x000000ffff077224 */ /* 0x000fe400078e0a07 */
[--C-:B------:R-:W-:Y:S01]  /*8e60*/  @!P2 IMAD.IADD R140, R140, 0x1, -R3.reuse ;  /* 0x000000018c8ca824 */ /* 0x100fe200078e0a03 */
[----:B------:R-:W-:Y:S01]  /*8e70*/  IABS R145, R8 ;  /* 0x0000000800917213 */ /* 0x000fe20000000000 */
[----:B------:R-:W-:Y:S02]  /*8e80*/  @!P4 IMAD.IADD R141, R141, 0x1, -R3 ;  /* 0x000000018d8dc824 */ /* 0x000fe400078e0a03 */
[C---:B------:R-:W-:Y:S01]  /*8e90*/  IMAD R142, R3.reuse, R7, R142 ;  /* 0x00000007038e7224 */ /* 0x040fe200078e028e */
[C---:B------:R-:W-:Y:S01]  /*8ea0*/  ISETP.GT.U32.AND P2, PT, R3.reuse, R140, PT ;  /* 0x0000008c0300720c */ /* 0x040fe20003f44070 */
[----:B------:R-:W-:Y:S01]  /*8eb0*/  IMAD.HI.U32 R7, R2, R143, RZ ;  /* 0x0000008f02077227 */ /* 0x000fe200078e00ff */
[----:B------:R-:W-:-:S03]  /*8ec0*/  ISETP.GT.U32.AND P4, PT, R3, R141, PT ;  /* 0x0000008d0300720c */ /* 0x000fc60003f84070 */
[----:B------:R-:W-:Y:S01]  /*8ed0*/  @!P5 IMAD.MOV R138, RZ, RZ, -R138 ;  /* 0x000000ffff8ad224 */ /* 0x000fe200078e0a8a */
[----:B------:R-:W-:Y:S01]  /*8ee0*/  ISETP.GE.AND P5, PT, R8, RZ, PT ;  /* 0x000000ff0800720c */ /* 0x000fe20003fa6270 */
[----:B------:R-:W-:Y:S01]  /*8ef0*/  @!P6 IMAD.IADD R139, R139, 0x1, -R3 ;  /* 0x000000018b8be824 */ /* 0x000fe200078e0a03 */
[----:B------:R-:W-:Y:S01]  /*8f00*/  ISETP.GT.U32.AND P6, PT, R3, R142, PT ;  /* 0x0000008e0300720c */ /* 0x000fe20003fc4070 */
[----:B------:R-:W-:-:S04]  /*8f10*/  IMAD.HI.U32 R8, R2, R145, RZ ;  /* 0x0000009102087227 */ /* 0x000fc800078e00ff */
[----:B------:R-:W-:Y:S01]  /*8f20*/  IMAD.MOV R144, RZ, RZ, -R7 ;  /* 0x000000ffff907224 */ /* 0x000fe200078e0a07 */
[----:B------:R-:W-:Y:S01]  /*8f30*/  LOP3.LUT R7, R5, 0xdc, RZ, 0xfc, !PT ;  /* 0x000000dc05077812 */ /* 0x000fe200078efcff */
[----:B------:R-:W-:Y:S02]  /*8f40*/  IMAD.MOV R8, RZ, RZ, -R8 ;  /* 0x000000ffff087224 */ /* 0x000fe400078e0a08 */
[----:B------:R-:W-:Y:S02]  /*8f50*/  IMAD R143, R3, R144, R143 ;  /* 0x00000090038f7224 */ /* 0x000fe400078e028f */
[----:B------:R-:W-:Y:S01]  /*8f60*/  @!P2 IMAD.IADD R140, R140, 0x1, -R3 ;  /* 0x000000018c8ca824 */ /* 0x000fe200078e0a03 */
[----:B------:R-:W-:Y:S01]  /*8f70*/  ISETP.GE.AND P2, PT, R147, RZ, PT ;  /* 0x000000ff9300720c */ /* 0x000fe20003f46270 */
[----:B------:R-:W-:Y:S01]  /*8f80*/  IMAD R144, R3, R8, R145 ;  /* 0x0000000803907224 */ /* 0x000fe200078e0291 */
[----:B------:R-:W-:Y:S01]  /*8f90*/  LOP3.LUT R8, R5, 0xda, RZ, 0xfc, !PT ;  /* 0x000000da05087812 */ /* 0x000fe200078efcff */
[--C-:B------:R-:W-:Y:S01]  /*8fa0*/  @!P4 IMAD.IADD R141, R141, 0x1, -R3.reuse ;  /* 0x000000018d8dc824 */ /* 0x100fe200078e0a03 */
[C---:B------:R-:W-:Y:S01]  /*8fb0*/  ISETP.GT.U32.AND P4, PT, R3.reuse, R143, PT ;  /* 0x0000008f0300720c */ /* 0x040fe20003f84070 */
[----:B------:R-:W-:Y:S01]  /*8fc0*/  @!P6 IMAD.IADD R142, R142, 0x1, -R3 ;  /* 0x000000018e8ee824 */ /* 0x000fe200078e0a03 */
[----:B------:R-:W-:Y:S01]  /*8fd0*/  IABS R145, R7 ;  /* 0x0000000700917213 */ /* 0x000fe20000000000 */
[----:B------:R-:W-:Y:S01]  /*8fe0*/  @!P3 IMAD.MOV R140, RZ, RZ, -R140 ;  /* 0x000000ffff8cb224 */ /* 0x000fe200078e0a8c */
[C---:B------:R-:W-:Y:S01]  /*8ff0*/  ISETP.GT.U32.AND P3, PT, R3.reuse, R144, PT ;  /* 0x000000900300720c */ /* 0x040fe20003f64070 */
[----:B------:R-:W-:Y:S01]  /*9000*/  @!P1 IMAD.MOV R141, RZ, RZ, -R141 ;  /* 0x000000ffff8d9224 */ /* 0x000fe200078e0a8d */
[----:B------:R-:W-:Y:S01]  /*9010*/  ISETP.GT.U32.AND P6, PT, R3, R142, PT ;  /* 0x0000008e0300720c */ /* 0x000fe20003fc4070 */
[----:B------:R-:W-:Y:S01]  /*9020*/  @!P0 IMAD.MOV R139, RZ, RZ, -R139 ;  /* 0x000000ffff8b8224 */ /* 0x000fe200078e0a8b */
[----:B------:R-:W-:-:S02]  /*9030*/  IABS R147, R8 ;  /* 0x0000000800937213 */ /* 0x000fc40000000000 */
[----:B------:R-:W-:Y:S01]  /*9040*/  ISETP.GE.AND P1, PT, R7, RZ, PT ;  /* 0x000000ff0700720c */ /* 0x000fe20003f26270 */
[----:B------:R-:W-:Y:S01]  /*9050*/  IMAD.HI.U32 R7, R2, R145, RZ ;  /* 0x0000009102077227 */ /* 0x000fe200078e00ff */
[----:B------:R-:W-:-:S03]  /*9060*/  ISETP.GE.AND P0, PT, R146, RZ, PT ;  /* 0x000000ff9200720c */ /* 0x000fc60003f06270 */
[--C-:B------:R-:W-:Y:S02]  /*9070*/  @!P4 IMAD.IADD R143, R143, 0x1, -R3.reuse ;  /* 0x000000018f8fc824 */ /* 0x100fe400078e0a03 */
[--C-:B------:R-:W-:Y:S02]  /*9080*/  @!P3 IMAD.IADD R144, R144, 0x1, -R3.reuse ;  /* 0x000000019090b824 */ /* 0x100fe400078e0a03 */
[----:B------:R-:W-:Y:S01]  /*9090*/  @!P6 IMAD.IADD R142, R142, 0x1, -R3 ;  /* 0x000000018e8ee824 */ /* 0x000fe200078e0a03 */
[C---:B------:R-:W-:Y:S01]  /*90a0*/  ISETP.GT.U32.AND P4, PT, R3.reuse, R143, PT ;  /* 0x0000008f0300720c */ /* 0x040fe20003f84070 */
[----:B------:R-:W-:Y:S01]  /*90b0*/  IMAD.MOV R146, RZ, RZ, -R7 ;  /* 0x000000ffff927224 */ /* 0x000fe200078e0a07 */
[----:B------:R-:W-:Y:S01]  /*90c0*/  ISETP.GE.AND P6, PT, R8, RZ, PT ;  /* 0x000000ff0800720c */ /* 0x000fe20003fc6270 */
[----:B------:R-:W-:Y:S01]  /*90d0*/  IMAD.HI.U32 R8, R2, R147, RZ ;  /* 0x0000009302087227 */ /* 0x000fe200078e00ff */
[----:B------:R-:W-:-:S03]  /*90e0*/  ISETP.GT.U32.AND P3, PT, R3, R144, PT ;  /* 0x000000900300720c */ /* 0x000fc60003f64070 */
[----:B------:R-:W-:Y:S02]  /*90f0*/  IMAD.MOV R8, RZ, RZ, -R8 ;  /* 0x000000ffff087224 */ /* 0x000fe400078e0a08 */
[C---:B------:R-:W-:Y:S02]  /*9100*/  IMAD R145, R3.reuse, R146, R145 ;  /* 0x0000009203917224 */ /* 0x040fe400078e0291 */
[----:B------:R-:W-:Y:S02]  /*9110*/  IMAD R146, R3, R8, R147 ;  /* 0x0000000803927224 */ /* 0x000fe400078e0293 */
[----:B------:R-:W-:Y:S01]  /*9120*/  @!P4 IMAD.IADD R143, R143, 0x1, -R3 ;  /* 0x000000018f8fc824 */ /* 0x000fe200078e0a03 */
[----:B------:R-:W-:Y:S01]  /*9130*/  ISETP.GT.U32.AND P4, PT, R3, R145, PT ;  /* 0x000000910300720c */ /* 0x000fe20003f84070 */
[----:B------:R-:W-:-:S04]  /*9140*/  IMAD.HI.U32 R7, R2, R148, RZ ;  /* 0x0000009402077227 */ /* 0x000fc800078e00ff */
[----:B------:R-:W-:Y:S01]  /*9150*/  @!P3 IMAD.IADD R144, R144, 0x1, -R3 ;  /* 0x000000019090b824 */ /* 0x000fe200078e0a03 */
[----:B------:R-:W-:Y:S01]  /*9160*/  ISETP.GT.U32.AND P3, PT, R3, R146, PT ;  /* 0x000000920300720c */ /* 0x000fe20003f64070 */
[----:B------:R-:W-:Y:S01]  /*9170*/  @!P0 IMAD.MOV R142, RZ, RZ, -R142 ;  /* 0x000000ffff8e8224 */ /* 0x000fe200078e0a8e */
[----:B------:R-:W-:Y:S01]  /*9180*/  ISETP.GE.AND P0, PT, R149, RZ, PT ;  /* 0x000000ff9500720c */ /* 0x000fe20003f06270 */
[----:B------:R-:W-:Y:S01]  /*9190*/  IMAD.MOV R7, RZ, RZ, -R7 ;  /* 0x000000ffff077224 */ /* 0x000fe200078e0a07 */
[----:B------:R-:W-:Y:S01]  /*91a0*/  IABS R149, R153 ;  /* 0x0000009900957213 */ /* 0x000fe20000000000 */
[----:B------:R-:W-:-:S04]  /*91b0*/  IMAD.HI.U32 R8, R2, R150, RZ ;  /* 0x0000009602087227 */ /* 0x000fc800078e00ff */
[--C-:B------:R-:W-:Y:S02]  /*91c0*/  @!P4 IMAD.IADD R145, R145, 0x1, -R3.reuse ;  /* 0x000000019191c824 */ /* 0x100fe400078e0a03 */
[C---:B------:R-:W-:Y:S02]  /*91d0*/  IMAD R147, R3.reuse, R7, R148 ;  /* 0x0000000703937224 */ /* 0x040fe400078e0294 */
[----:B------:R-:W-:Y:S01]  /*91e0*/  @!P3 IMAD.IADD R146, R146, 0x1, -R3 ;  /* 0x000000019292b824 */ /* 0x000fe200078e0a03 */
[C---:B------:R-:W-:Y:S01]  /*91f0*/  ISETP.GT.U32.AND P3, PT, R3.reuse, R145, PT ;  /* 0x000000910300720c */ /* 0x040fe20003f64070 */
[----:B------:R-:W-:Y:S01]  /*9200*/  IMAD.HI.U32 R7, R2, R149, RZ ;  /* 0x0000009502077227 */ /* 0x000fe200078e00ff */
[----:B------:R-:W-:-:S03]  /*9210*/  ISETP.GT.U32.AND P4, PT, R3, R147, PT ;  /* 0x000000930300720c */ /* 0x000fc60003f84070 */
[----:B------:R-:W-:Y:S02]  /*9220*/  IMAD.MOV R148, RZ, RZ, -R7 ;  /* 0x000000ffff947224 */ /* 0x000fe400078e0a07 */
[----:B------:R-:W-:Y:S02]  /*9230*/  IMAD.MOV R8, RZ, RZ, -R8 ;  /* 0x000000ffff087224 */ /* 0x000fe400078e0a08 */
[C---:B------:R-:W-:Y:S02]  /*9240*/  IMAD R148, R3.reuse, R148, R149 ;  /* 0x0000009403947224 */ /* 0x040fe400078e0295 */
[----:B------:R-:W-:Y:S02]  /*9250*/  IMAD R149, R3, R8, R150 ;  /* 0x0000000803957224 */ /* 0x000fe400078e0296 */
[----:B------:R-:W-:Y:S01]  /*9260*/  @!P3 IMAD.IADD R145, R145, 0x1, -R3 ;  /* 0x000000019191b824 */ /* 0x000fe200078e0a03 */
[C---:B------:R-:W-:Y:S01]  /*9270*/  ISETP.GT.U32.AND P3, PT, R3.reuse, R148, PT ;  /* 0x000000940300720c */ /* 0x040fe20003f64070 */
[----:B------:R-:W-:Y:S01]  /*9280*/  @!P5 IMAD.MOV R144, RZ, RZ, -R144 ;  /* 0x000000ffff90d224 */ /* 0x000fe200078e0a90 */
[----:B------:R-:W-:Y:S01]  /*9290*/  ISETP.GT.U32.AND P5, PT, R3, R149, PT ;  /* 0x000000950300720c */ /* 0x000fe20003fa4070 */
[----:B------:R-:W-:-:S04]  /*92a0*/  IMAD.HI.U32 R7, R2, R151, RZ ;  /* 0x0000009702077227 */ /* 0x000fc800078e00ff */
[----:B------:R-:W-:Y:S02]  /*92b0*/  IMAD.MOV.U32 R8, RZ, RZ, R152 ;  /* 0x000000ffff087224 */ /* 0x000fe400078e0098 */
[----:B------:R-:W-:Y:S02]  /*92c0*/  IMAD.MOV R150, RZ, RZ, -R7 ;  /* 0x000000ffff967224 */ /* 0x000fe400078e0a07 */
[----:B------:R-:W-:-:S04]  /*92d0*/  IMAD.HI.U32 R7, R2, R8, RZ ;  /* 0x0000000802077227 */ /* 0x000fc800078e00ff */
[--C-:B------:R-:W-:Y:S02]  /*92e0*/  @!P3 IMAD.IADD R148, R148, 0x1, -R3.reuse ;  /* 0x000000019494b824 */ /* 0x100fe400078e0a03 */
[----:B------:R-:W-:Y:S02]  /*92f0*/  @!P5 IMAD.IADD R149, R149, 0x1, -R3 ;  /* 0x000000019595d824 */ /* 0x000fe400078e0a03 */
[----:B------:R-:W-:Y:S01]  /*9300*/  @!P2 IMAD.MOV R143, RZ, RZ, -R143 ;  /* 0x000000ffff8fa224 */ /* 0x000fe200078e0a8f */
[C---:B------:R-:W-:Y:S01]  /*9310*/  ISETP.GT.U32.AND P5, PT, R3.reuse, R148, PT ;  /* 0x000000940300720c */ /* 0x040fe20003fa4070 */
[C---:B------:R-:W-:Y:S01]  /*9320*/  IMAD R150, R3.reuse, R150, R151 ;  /* 0x0000009603967224 */ /* 0x040fe200078e0297 */
[----:B------:R-:W-:Y:S01]  /*9330*/  ISETP.GT.U32.AND P2, PT, R3, R146, PT ;  /* 0x000000920300720c */ /* 0x000fe20003f44070 */
[----:B------:R-:W-:Y:S02]  /*9340*/  IMAD.MOV R151, RZ, RZ, -R7 ;  /* 0x000000ffff977224 */ /* 0x000fe400078e0a07 */
[----:B------:R-:W-:-:S02]  /*9350*/  @!P4 IMAD.IADD R147, R147, 0x1, -R3 ;  /* 0x000000019393c824 */ /* 0x000fc400078e0a03 */
[----:B------:R-:W-:Y:S02]  /*9360*/  VIADD R7, R6, 0xce ;  /* 0x000000ce06077836 */ /* 0x000fe40000000000 */
[C---:B------:R-:W-:Y:S01]  /*9370*/  IMAD R151, R3.reuse, R151, R8 ;  /* 0x0000009703977224 */ /* 0x040fe200078e0208 */
[C---:B------:R-:W-:Y:S01]  /*9380*/  ISETP.GT.U32.AND P4, PT, R3.reuse, R147, PT ;  /* 0x000000930300720c */ /* 0x040fe20003f84070 */
[----:B------:R-:W-:Y:S01]  /*9390*/  @!P1 IMAD.MOV R145, RZ, RZ, -R145 ;  /* 0x000000ffff919224 */ /* 0x000fe200078e0a91 */
[----:B------:R-:W-:Y:S01]  /*93a0*/  IABS R152, R7 ;  /* 0x0000000700987213 */ /* 0x000fe20000000000 */
[--C-:B------:R-:W-:Y:S01]  /*93b0*/  @!P5 IMAD.IADD R148, R148, 0x1, -R3.reuse ;  /* 0x000000019494d824 */ /* 0x100fe200078e0a03 */
[----:B------:R-:W-:Y:S01]  /*93c0*/  ISETP.GT.U32.AND P5, PT, R3, R151, PT ;  /* 0x000000970300720c */ /* 0x000fe20003fa4070 */
[----:B------:R-:W-:Y:S01]  /*93d0*/  @!P2 IMAD.IADD R146, R146, 0x1, -R3 ;  /* 0x000000019292a824 */ /* 0x000fe200078e0a03 */
[----:B------:R-:W-:Y:S02]  /*93e0*/  ISETP.GE.AND P2, PT, R153, RZ, PT ;  /* 0x000000ff9900720c */ /* 0x000fe40003f46270 */
[----:B------:R-:W-:Y:S01]  /*93f0*/  ISETP.GE.AND P3, PT, R7, RZ, PT ;  /* 0x000000ff0700720c */ /* 0x000fe20003f66270 */
[----:B------:R-:W-:Y:S01]  /*9400*/  IMAD.HI.U32 R7, R2, R152, RZ ;  /* 0x0000009802077227 */ /* 0x000fe200078e00ff */
[----:B------:R-:W-:-:S02]  /*9410*/  IABS R153, R157 ;  /* 0x0000009d00997213 */ /* 0x000fc40000000000 */
[----:B------:R-:W-:Y:S01]  /*9420*/  ISETP.GT.U32.AND P1, PT, R3, R150, PT ;  /* 0x000000960300720c */ /* 0x000fe20003f24070 */
[----:B------:R-:W-:Y:S02]  /*9430*/  IMAD.MOV R7, RZ, RZ, -R7 ;  /* 0x000000ffff077224 */ /* 0x000fe400078e0a07 */
[--C-:B------:R-:W-:Y:S01]  /*9440*/  @!P4 IMAD.IADD R147, R147, 0x1, -R3.reuse ;  /* 0x000000019393c824 */ /* 0x100fe200078e0a03 */
[----:B------:R-:W-:Y:S01]  /*9450*/  ISETP.GE.AND P4, PT, R154, RZ, PT ;  /* 0x000000ff9a00720c */ /* 0x000fe20003f86270 */
[----:B------:R-:W-:Y:S01]  /*9460*/  IMAD R152, R3, R7, R152 ;  /* 0x0000000703987224 */ /* 0x000fe200078e0298 */
[----:B------:R-:W-:Y:S01]  /*9470*/  IABS R154, R158 ;  /* 0x0000009e009a7213 */ /* 0x000fe20000000000 */
[----:B------:R-:W-:Y:S01]  /*9480*/  @!P5 IMAD.IADD R151, R151, 0x1, -R3 ;  /* 0x000000019797d824 */ /* 0x000fe200078e0a03 */
[----:B------:R-:W-:Y:S01]  /*9490*/  ISETP.GE.AND P5, PT, R157, RZ, PT ;  /* 0x000000ff9d00720c */ /* 0x000fe20003fa6270 */
[----:B------:R-:W-:Y:S01]  /*94a0*/  IMAD.HI.U32 R7, R2, R153, RZ ;  /* 0x0000009902077227 */ /* 0x000fe200078e00ff */
[----:B------:R-:W-:-:S03]  /*94b0*/  IABS R157, R161 ;  /* 0x000000a1009d7213 */ /* 0x000fc60000000000 */
[----:B------:R-:W-:Y:S01]  /*94c0*/  @!P2 IMAD.MOV R148, RZ, RZ, -R148 ;  /* 0x000000ffff94a224 */ /* 0x000fe200078e0a94 */
[----:B------:R-:W-:Y:S01]  /*94d0*/  ISETP.GT.U32.AND P2, PT, R3, R151, PT ;  /* 0x000000970300720c */ /* 0x000fe20003f44070 */
[----:B------:R-:W-:Y:S02]  /*94e0*/  IMAD.MOV R8, RZ, RZ, -R7 ;  /* 0x000000ffff087224 */ /* 0x000fe400078e0a07 */
[----:B------:R-:W-:-:S04]  /*94f0*/  IMAD.HI.U32 R7, R2, R154, RZ ;  /* 0x0000009a02077227 */ /* 0x000fc800078e00ff */
[C---:B------:R-:W-:Y:S02]  /*9500*/  IMAD R153, R3.reuse, R8, R153 ;  /* 0x0000000803997224 */ /* 0x040fe400078e0299 */
[----:B------:R-:W-:Y:S02]  /*9510*/  IMAD.MOV R8, RZ, RZ, -R7 ;  /* 0x000000ffff087224 */ /* 0x000fe400078e0a07 */
[--C-:B------:R-:W-:Y:S02]  /*9520*/  @!P1 IMAD.IADD R150, R150, 0x1, -R3.reuse ;  /* 0x0000000196969824 */ /* 0x100fe400078e0a03 */
[C---:B------:R-:W-:Y:S02]  /*9530*/  IMAD R154, R3.reuse, R8, R154 ;  /* 0x00000008039a7224 */ /* 0x040fe400078e029a */
[----:B------:R-:W-:Y:S01]  /*9540*/  @!P6 IMAD.MOV R146, RZ, RZ, -R146 ;  /* 0x000000ffff92e224 */ /* 0x000fe200078e0a92 */
[----:B------:R-:W-:Y:S01]  /*9550*/  ISETP.GT.U32.AND P6, PT, R3, R149, PT ;  /* 0x000000950300720c */ /* 0x000fe20003fc4070 */
[----:B------:R-:W-:Y:S01]  /*9560*/  @!P2 IMAD.IADD R151, R151, 0x1, -R3 ;  /* 0x000000019797a824 */ /* 0x000fe200078e0a03 */
[C---:B------:R-:W-:Y:S01]  /*9570*/  ISETP.GT.U32.AND P1, PT, R3.reuse, R150, PT ;  /* 0x000000960300720c */ /* 0x040fe20003f24070 */
[----:B------:R-:W-:Y:S01]  /*9580*/  @!P0 IMAD.MOV R147, RZ, RZ, -R147 ;  /* 0x000000ffff938224 */ /* 0x000fe200078e0a93 */
[----:B------:R-:W-:-:S02]  /*9590*/  ISETP.GT.U32.AND P2, PT, R3, R154, PT ;  /* 0x0000009a0300720c */ /* 0x000fc40003f44070 */
[----:B------:R-:W-:Y:S02]  /*95a0*/  ISETP.GE.AND P0, PT, R155, RZ, PT ;  /* 0x000000ff9b00720c */ /* 0x000fe40003f06270 */
[----:B------:R-:W-:-:S05]  /*95b0*/  IABS R155, R159 ;  /* 0x0000009f009b7213 */ /* 0x000fca0000000000 */
[--C-:B------:R-:W-:Y:S01]  /*95c0*/  @!P6 IMAD.IADD R149, R149, 0x1, -R3.reuse ;  /* 0x000000019595e824 */ /* 0x100fe200078e0a03 */
[----:B------:R-:W-:Y:S01]  /*95d0*/  ISETP.GE.AND P6, PT, R156, RZ, PT ;  /* 0x000000ff9c00720c */ /* 0x000fe20003fc6270 */
[--C-:B------:R-:W-:Y:S01]  /*95e0*/  @!P1 IMAD.IADD R150, R150, 0x1, -R3.reuse ;  /* 0x0000000196969824 */ /* 0x100fe200078e0a03 */
[----:B------:R-:W-:Y:S01]  /*95f0*/  ISETP.GT.U32.AND P1, PT, R3, R152, PT ;  /* 0x000000980300720c */ /* 0x000fe20003f24070 */
[----:B------:R-:W-:Y:S01]  /*9600*/  @!P2 IMAD.IADD R154, R154, 0x1, -R3 ;  /* 0x000000019a9aa824 */ /* 0x000fe200078e0a03 */
[----:B------:R-:W-:Y:S01]  /*9610*/  IABS R156, R160 ;  /* 0x000000a0009c7213 */ /* 0x000fe20000000000 */
[----:B------:R-:W-:-:S03]  /*9620*/  IMAD.HI.U32 R7, R2, R155, RZ ;  /* 0x0000009b02077227 */ /* 0x000fc600078e00ff */
[C---:B------:R-:W-:Y:S01]  /*9630*/  ISETP.GT.U32.AND P2, PT, R3.reuse, R154, PT ;  /* 0x0000009a0300720c */ /* 0x040fe20003f44070 */
[----:B------:R-:W-:Y:S01]  /*9640*/  @!P4 IMAD.MOV R149, RZ, RZ, -R149 ;  /* 0x000000ffff95c224 */ /* 0x000fe200078e0a95 */
[----:B------:R-:W-:Y:S01]  /*9650*/  ISETP.GT.U32.AND P4, PT, R3, R153, PT ;  /* 0x000000990300720c */ /* 0x000fe20003f84070 */
[----:B------:R-:W-:Y:S02]  /*9660*/  IMAD.MOV R8, RZ, RZ, -R7 ;  /* 0x000000ffff087224 */ /* 0x000fe400078e0a07 */
[----:B------:R-:W-:-:S04]  /*9670*/  IMAD.HI.U32 R7, R2, R156, RZ ;  /* 0x0000009c02077227 */ /* 0x000fc800078e00ff */
[----:B------:R-:W-:Y:S02]  /*9680*/  IMAD.MOV R7, RZ, RZ, -R7 ;  /* 0x000000ffff077224 */ /* 0x000fe400078e0a07 */
[--C-:B------:R-:W-:Y:S02]  /*9690*/  @!P1 IMAD.IADD R152, R152, 0x1, -R3.reuse ;  /* 0x0000000198989824 */ /* 0x100fe400078e0a03 */
[----:B------:R-:W-:Y:S02]  /*96a0*/  IMAD R156, R3, R7, R156 ;  /* 0x00000007039c7224 */ /* 0x000fe400078e029c */
[--C-:B------:R-:W-:Y:S01]  /*96b0*/  @!P4 IMAD.IADD R153, R153, 0x1, -R3.reuse ;  /* 0x000000019999c824 */ /* 0x100fe200078e0a03 */
[C---:B------:R-:W-:Y:S01]  /*96c0*/  ISETP.GT.U32.AND P1, PT, R3.reuse, R152, PT ;  /* 0x000000980300720c */ /* 0x040fe20003f24070 */
[----:B------:R-:W-:Y:S01]  /*96d0*/  @!P2 IMAD.IADD R154, R154, 0x1, -R3 ;  /* 0x000000019a9aa824 */ /* 0x000fe200078e0a03 */
[C---:B------:R-:W-:Y:S01]  /*96e0*/  ISETP.GT.U32.AND P2, PT, R3.reuse, R156, PT ;  /* 0x0000009c0300720c */ /* 0x040fe20003f44070 */
[----:B------:R-:W-:Y:S01]  /*96f0*/  @!P0 IMAD.MOV R150, RZ, RZ, -R150 ;  /* 0x000000ffff968224 */ /* 0x000fe200078e0a96 */
[----:B------:R-:W-:Y:S01]  /*9700*/  ISETP.GE.AND P0, PT, R158, RZ, PT ;  /* 0x000000ff9e00720c */ /* 0x000fe20003f06270 */
[C---:B------:R-:W-:Y:S01]  /*9710*/  IMAD R155, R3.reuse, R8, R155 ;  /* 0x00000008039b7224 */ /* 0x040fe200078e029b */
[----:B------:R-:W-:Y:S01]  /*9720*/  ISETP.GT.U32.AND P4, PT, R3, R153, PT ;  /* 0x000000990300720c */ /* 0x000fe20003f84070 */
[----:B------:R-:W-:Y:S01]  /*9730*/  IMAD.HI.U32 R8, R2, R157, RZ ;  /* 0x0000009d02087227 */ /* 0x000fe200078e00ff */
[----:B------:R-:W-:-:S03]  /*9740*/  IABS R158, R162 ;  /* 0x000000a2009e7213 */ /* 0x000fc60000000000 */
[----:B------:R-:W-:Y:S01]  /*9750*/  @!P6 IMAD.MOV R151, RZ, RZ, -R151 ;  /* 0x000000ffff97e224 */ /* 0x000fe200078e0a97 */
[----:B------:R-:W-:Y:S01]  /*9760*/  ISETP.GT.U32.AND P6, PT, R3, R155, PT ;  /* 0x0000009b0300720c */ /* 0x000fe20003fc4070 */
[----:B------:R-:W-:-:S04]  /*9770*/  IMAD.HI.U32 R7, R2, R158, RZ ;  /* 0x0000009e02077227 */ /* 0x000fc800078e00ff */
[--C-:B------:R-:W-:Y:S01]  /*9780*/  @!P1 IMAD.IADD R152, R152, 0x1, -R3.reuse ;  /* 0x0000000198989824 */ /* 0x100fe200078e0a03 */
[----:B------:R-:W-:Y:S01]  /*9790*/  ISETP.GE.AND P1, PT, R159, RZ, PT ;  /* 0x000000ff9f00720c */ /* 0x000fe20003f26270 */
[----:B------:R-:W-:Y:S01]  /*97a0*/  IMAD.MOV R8, RZ, RZ, -R8 ;  /* 0x000000ffff087224 */ /* 0x000fe200078e0a08 */
[----:B------:R-:W-:Y:S01]  /*97b0*/  IABS R159, R164 ;  /* 0x000000a4009f7213 */ /* 0x000fe20000000000 */
[----:B------:R-:W-:Y:S02]  /*97c0*/  @!P2 IMAD.IADD R156, R156, 0x1, -R3 ;  /* 0x000000019c9ca824 */ /* 0x000fe400078e0a03 */
[----:B------:R-:W-:Y:S02]  /*97d0*/  IMAD.MOV R7, RZ, RZ, -R7 ;  /* 0x000000ffff077224 */ /* 0x000fe400078e0a07 */
[C---:B------:R-:W-:Y:S01]  /*97e0*/  IMAD R157, R3.reuse, R8, R157 ;  /* 0x00000008039d7224 */ /* 0x040fe200078e029d */
[----:B------:R-:W-:Y:S01]  /*97f0*/  ISETP.GT.U32.AND P2, PT, R3, R156, PT ;  /* 0x0000009c0300720c */ /* 0x000fe20003f44070 */
[----:B------:R-:W-:Y:S01]  /*9800*/  @!P4 IMAD.IADD R153, R153, 0x1, -R3 ;  /* 0x000000019999c824 */ /* 0x000fe200078e0a03 */
[----:B------:R-:W-:Y:S01]  /*9810*/  ISETP.GE.AND P4, PT, R161, RZ, PT ;  /* 0x000000ffa100720c */ /* 0x000fe20003f86270 */
[----:B------:R-:W-:Y:S01]  /*9820*/  VIADD R8, R6, 0xbe ;  /* 0x000000be06087836 */ /* 0x000fe20000000000 */
[----:B------:R-:W-:Y:S01]  /*9830*/  IABS R161, R165 ;  /* 0x000000a500a17213 */ /* 0x000fe20000000000 */
[----:B------:R-:W-:-:S02]  /*9840*/  IMAD R158, R3, R7, R158 ;  /* 0x00000007039e7224 */ /* 0x000fc400078e029e */
[----:B------:R-:W-:-:S04]  /*9850*/  IMAD.HI.U32 R7, R2, R159, RZ ;  /* 0x0000009f02077227 */ /* 0x000fc800078e00ff */
[----:B------:R-:W-:Y:S01]  /*9860*/  @!P3 IMAD.MOV R152, RZ, RZ, -R152 ;  /* 0x000000ffff98b224 */ /* 0x000fe200078e0a98 */
[----:B------:R-:W-:Y:S01]  /*9870*/  ISETP.GE.AND P3, PT, R160, RZ, PT ;  /* 0x000000ffa000720c */ /* 0x000fe20003f66270 */
[----:B------:R-:W-:Y:S01]  /*9880*/  @!P5 IMAD.MOV R153, RZ, RZ, -R153 ;  /* 0x000000ffff99d224 */ /* 0x000fe200078e0a99 */
[----:B------:R-:W-:Y:S01]  /*9890*/  ISETP.GE.AND P5, PT, R8, RZ, PT ;  /* 0x000000ff0800720c */ /* 0x000fe20003fa6270 */
[----:B------:R-:W-:Y:S01]  /*98a0*/  @!P6 IMAD.IADD R155, R155, 0x1, -R3 ;  /* 0x000000019b9be824 */ /* 0x000fe200078e0a03 */
[----:B------:R-:W-:Y:S01]  /*98b0*/  IABS R160, R8 ;  /* 0x0000000800a07213 */ /* 0x000fe20000000000 */
[----:B------:R-:W-:Y:S02]  /*98c0*/  IMAD.MOV R8, RZ, RZ, -R7 ;  /* 0x000000ffff087224 */ /* 0x000fe400078e0a07 */
[----:B------:R-:W-:Y:S01]  /*98d0*/  @!P0 IMAD.MOV R154, RZ, RZ, -R154 ;  /* 0x000000ffff9a8224 */ /* 0x000fe200078e0a9a */
[C---:B------:R-:W-:Y:S01]  /*98e0*/  ISETP.GT.U32.AND P6, PT, R3.reuse, R155, PT ;  /* 0x0000009b0300720c */ /* 0x040fe20003fc4070 */
[C---:B------:R-:W-:Y:S01]  /*98f0*/  IMAD R159, R3.reuse, R8, R159 ;  /* 0x00000008039f7224 */ /* 0x040fe200078e029f */
[----:B------:R-:W-:Y:S01]  /*9900*/  ISETP.GT.U32.AND P0, PT, R3, R157, PT ;  /* 0x0000009d0300720c */ /* 0x000fe20003f04070 */
[----:B------:R-:W-:-:S02]  /*9910*/  @!P2 IMAD.IADD R156, R156, 0x1, -R3 ;  /* 0x000000019c9ca824 */ /* 0x000fc400078e0a03 */
[----:B------:R-:W-:Y:S01]  /*9920*/  IMAD.HI.U32 R7, R2, R160, RZ ;  /* 0x000000a002077227 */ /* 0x000fe200078e00ff */
[----:B------:R-:W-:-:S03]  /*9930*/  ISETP.GT.U32.AND P2, PT, R3, R159, PT ;  /* 0x0000009f0300720c */ /* 0x000fc60003f44070 */
[----:B------:R-:W-:Y:S02]  /*9940*/  IMAD.MOV R7, RZ, RZ, -R7 ;  /* 0x000000ffff077224 */ /* 0x000fe400078e0a07 */
[----:B------:R-:W-:-:S04]  /*9950*/  IMAD.HI.U32 R8, R2, R163, RZ ;  /* 0x000000a302087227 */ /* 0x000fc800078e00ff */
[--C-:B------:R-:W-:Y:S01]  /*9960*/  @!P6 IMAD.IADD R155, R155, 0x1, -R3.reuse ;  /* 0x000000019b9be824 */ /* 0x100fe200078e0a03 */
[----:B------:R-:W-:Y:S01]  /*9970*/  ISETP.GE.AND P6, PT, R162, RZ, PT ;  /* 0x000000ffa200720c */ /* 0x000fe20003fc6270 */
[----:B------:R-:W-:Y:S02]  /*9980*/  @!P0 IMAD.IADD R157, R157, 0x1, -R3 ;  /* 0x000000019d9d8824 */ /* 0x000fe400078e0a03 */
[----:B------:R-:W-:Y:S01]  /*9990*/  @!P1 IMAD.MOV R155, RZ, RZ, -R155 ;  /* 0x000000ffff9b9224 */ /* 0x000fe200078e0a9b */
[----:B------:R-:W-:Y:S01]  /*99a0*/  ISETP.GT.U32.AND P1, PT, R3, R158, PT ;  /* 0x0000009e0300720c */ /* 0x000fe20003f24070 */
[----:B------:R-:W-:Y:S01]  /*99b0*/  @!P2 IMAD.IADD R159, R159, 0x1, -R3 ;  /* 0x000000019f9fa824 */ /* 0x000fe200078e0a03 */
[C---:B------:R-:W-:Y:S01]  /*99c0*/  ISETP.GT.U32.AND P0, PT, R3.reuse, R157, PT ;  /* 0x0000009d0300720c */ /* 0x040fe20003f04070 */
[C---:B------:R-:W-:Y:S02]  /*99d0*/  IMAD R160, R3.reuse, R7, R160 ;  /* 0x0000000703a07224 */ /* 0x040fe400078e02a0 */
[----:B------:R-:W-:Y:S01]  /*99e0*/  IMAD.HI.U32 R7, R2, R161, RZ ;  /* 0x000000a102077227 */ /* 0x000fe200078e00ff */
[----:B------:R-:W-:-:S03]  /*99f0*/  ISETP.GT.U32.AND P2, PT, R3, R159, PT ;  /* 0x0000009f0300720c */ /* 0x000fc60003f44070 */
[----:B------:R-:W-:Y:S02]  /*9a00*/  IMAD.MOV R162, RZ, RZ, -R7 ;  /* 0x000000ffffa27224 */ /* 0x000fe400078e0a07 */
[----:B------:R-:W-:Y:S02]  /*9a10*/  IMAD.MOV R8, RZ, RZ, -R8 ;  /* 0x000000ffff087224 */ /* 0x000fe400078e0a08 */
[--C-:B------:R-:W-:Y:S01]  /*9a20*/  @!P1 IMAD.IADD R158, R158, 0x1, -R3.reuse ;  /* 0x000000019e9e9824 */ /* 0x100fe200078e0a03 */
[----:B------:R-:W-:Y:S01]  /*9a30*/  ISETP.GE.AND P1, PT, R164, RZ, PT ;  /* 0x000000ffa400720c */ /* 0x000fe20003f26270 */
[----:B------:R-:W-:Y:S01]  /*9a40*/  @!P0 IMAD.IADD R157, R157, 0x1, -R3 ;  /* 0x000000019d9d8824 */ /* 0x000fe200078e0a03 */
[C---:B------:R-:W-:Y:S01]  /*9a50*/  ISETP.GT.U32.AND P0, PT, R3.reuse, R160, PT ;  /* 0x000000a00300720c */ /* 0x040fe20003f04070 */
[C---:B------:R-:W-:Y:S01]  /*9a60*/  IMAD R161, R3.reuse, R162, R161 ;  /* 0x000000a203a17224 */ /* 0x040fe200078e02a1 */
[----:B------:R-:W-:Y:S01]  /*9a70*/  IABS R164, R167 ;  /* 0x000000a700a47213 */ /* 0x000fe20000000000 */
[----:B------:R-:W-:Y:S01]  /*9a80*/  IMAD R162, R3, R8, R163 ;  /* 0x0000000803a27224 */ /* 0x000fe200078e02a3 */
[----:B------:R-:W-:Y:S01]  /*9a90*/  LOP3.LUT R8, R5, 0xb6, RZ, 0xfc, !PT ;  /* 0x000000b605087812 */ /* 0x000fe200078efcff */
[----:B------:R-:W-:Y:S01]  /*9aa0*/  @!P3 IMAD.MOV R156, RZ, RZ, -R156 ;  /* 0x000000ffff9cb224 */ /* 0x000fe200078e0a9c */
[C---:B------:R-:W-:Y:S01]  /*9ab0*/  ISETP.GT.U32.AND P3, PT, R3.reuse, R158, PT ;  /* 0x0000009e0300720c */ /* 0x040fe20003f64070 */
[----:B------:R-:W-:Y:S01]  /*9ac0*/  @!P4 IMAD.MOV R157, RZ, RZ, -R157 ;  /* 0x000000ffff9dc224 */ /* 0x000fe200078e0a9d */
[----:B------:R-:W-:Y:S01]  /*9ad0*/  ISETP.GT.U32.AND P4, PT, R3, R161, PT ;  /* 0x000000a10300720c */ /* 0x000fe20003f84070 */
[----:B------:R-:W-:Y:S01]  /*9ae0*/  @!P2 IMAD.IADD R159, R159, 0x1, -R3 ;  /* 0x000000019f9fa824 */ /* 0x000fe200078e0a03 */
[----:B------:R-:W-:Y:S01]  /*9af0*/  ISETP.GT.U32.AND P2, PT, R3, R162, PT ;  /* 0x000000a20300720c */ /* 0x000fe20003f44070 */
[----:B------:R-:W-:-:S04]  /*9b00*/  IMAD.HI.U32 R7, R2, R164, RZ ;  /* 0x000000a402077227 */ /* 0x000fc800078e00ff */
[----:B------:R-:W-:Y:S02]  /*9b10*/  IMAD.MOV R7, RZ, RZ, -R7 ;  /* 0x000000ffff077224 */ /* 0x000fe400078e0a07 */
[--C-:B------:R-:W-:Y:S02]  /*9b20*/  @!P0 IMAD.IADD R160, R160, 0x1, -R3.reuse ;  /* 0x00000001a0a08824 */ /* 0x100fe400078e0a03 */
[C---:B------:R-:W-:Y:S02]  /*9b30*/  IMAD R163, R3.reuse, R7, R164 ;  /* 0x0000000703a37224 */ /* 0x040fe400078e02a4 */
[--C-:B------:R-:W-:Y:S01]  /*9b40*/  @!P3 IMAD.IADD R158, R158, 0x1, -R3.reuse ;  /* 0x000000019e9eb824 */ /* 0x100fe200078e0a03 */
[----:B------:R-:W-:Y:S01]  /*9b50*/  ISETP.GT.U32.AND P0, PT, R3, R160, PT ;  /* 0x000000a00300720c */ /* 0x000fe20003f04070 */
[--C-:B------:R-:W-:Y:S01]  /*9b60*/  @!P4 IMAD.IADD R161, R161, 0x1, -R3.reuse ;  /* 0x00000001a1a1c824 */ /* 0x100fe200078e0a03 */
[----:B------:R-:W-:Y:S01]  /*9b70*/  ISETP.GE.AND P3, PT, R165, RZ, PT ;  /* 0x000000ffa500720c */ /* 0x000fe20003f66270 */
[----:B------:R-:W-:Y:S01]  /*9b80*/  @!P2 IMAD.IADD R162, R162, 0x1, -R3 ;  /* 0x00000001a2a2a824 */ /* 0x000fe200078e0a03 */
[----:B------:R-:W-:Y:S01]  /*9b90*/  IABS R165, R8 ;  /* 0x0000000800a57213 */ /* 0x000fe20000000000 */
[----:B------:R-:W-:Y:S01]  /*9ba0*/  @!P6 IMAD.MOV R158, RZ, RZ, -R158 ;  /* 0x000000ffff9ee224 */ /* 0x000fe200078e0a9e */
[C---:B------:R-:W-:Y:S01]  /*9bb0*/  ISETP.GT.U32.AND P4, PT, R3.reuse, R163, PT ;  /* 0x000000a30300720c */ /* 0x040fe20003f84070 */
[----:B------:R-:W-:Y:S01]  /*9bc0*/  @!P1 IMAD.MOV R159, RZ, RZ, -R159 ;  /* 0x000000ffff9f9224 */ /* 0x000fe200078e0a9f */
[C---:B------:R-:W-:Y:S01]  /*9bd0*/  ISETP.GT.U32.AND P6, PT, R3.reuse, R162, PT ;  /* 0x000000a20300720c */ /* 0x040fe20003fc4070 */
[----:B------:R-:W-:Y:S01]  /*9be0*/  IMAD.HI.U32 R7, R2, R165, RZ ;  /* 0x000000a502077227 */ /* 0x000fe200078e00ff */
[----:B------:R-:W-:-:S02]  /*9bf0*/  ISETP.GT.U32.AND P2, PT, R3, R161, PT ;  /* 0x000000a10300720c */ /* 0x000fc40003f44070 */
[----:B------:R-:W-:Y:S01]  /*9c00*/  ISETP.GE.AND P1, PT, R167, RZ, PT ;  /* 0x000000ffa700720c */ /* 0x000fe20003f26270 */
[----:B------:R-:W-:Y:S01]  /*9c10*/  IMAD.MOV R164, RZ, RZ, -R7 ;  /* 0x000000ffffa47224 */ /* 0x000fe200078e0a07 */
[----:B------:R-:W-:Y:S01]  /*9c20*/  IABS R167, R171 ;  /* 0x000000ab00a77213 */ /* 0x000fe20000000000 */
[----:B------:R-:W-:Y:S01]  /*9c30*/  @!P0 IMAD.IADD R160, R160, 0x1, -R3 ;  /* 0x00000001a0a08824 */ /* 0x000fe200078e0a03 */
[----:B------:R-:W-:Y:S01]  /*9c40*/  ISETP.GE.AND P0, PT, R166, RZ, PT ;  /* 0x000000ffa600720c */ /* 0x000fe20003f06270 */
[----:B------:R-:W-:Y:S01]  /*9c50*/  IMAD R164, R3, R164, R165 ;  /* 0x000000a403a47224 */ /* 0x000fe200078e02a5 */
        /* <DEDUP_REMOVED lines=8> */
[----:B------:R-:W-:Y:S01]  /*9ce0*/  IMAD R165, R3, R7, R166 ;  /* 0x0000000703a57224 */ /* 0x000fe200078e02a6 */
[----:B------:R-:W-:Y:S01]  /*9cf0*/  IABS R166, R170 ;  /* 0x000000aa00a67213 */ /* 0x000fe20000000000 */
[----:B------:R-:W-:Y:S02]  /*9d00*/  @!P3 IMAD.MOV R161, RZ, RZ, -R161 ;  /* 0x000000ffffa1b224 */ /* 0x000fe400078e0aa1 */
[--C-:B------:R-:W-:Y:S01]  /*9d10*/  @!P6 IMAD.IADD R164, R164, 0x1, -R3.reuse ;  /* 0x00000001a4a4e824 */ /* 0x100fe200078e0a03 */
[----:B------:R-:W-:Y:S01]  /*9d20*/  ISETP.GE.AND P6, PT, R168, RZ, PT ;  /* 0x000000ffa800720c */ /* 0x000fe20003fc6270 */
[----:B------:R-:W-:Y:S01]  /*9d30*/  @!P4 IMAD.IADD R163, R163, 0x1, -R3 ;  /* 0x00000001a3a3c824 */ /* 0x000fe200078e0a03 */
[C---:B------:R-:W-:Y:S01]  /*9d40*/  ISETP.GT.U32.AND P4, PT, R3.reuse, R165, PT ;  /* 0x000000a50300720c */ /* 0x040fe20003f84070 */
[----:B------:R-:W-:Y:S01]  /*9d50*/  IMAD.HI.U32 R7, R2, R166, RZ ;  /* 0x000000a602077227 */ /* 0x000fe200078e00ff */
[----:B------:R-:W-:-:S03]  /*9d60*/  ISETP.GT.U32.AND P3, PT, R3, R164, PT ;  /* 0x000000a40300720c */ /* 0x000fc60003f64070 */
[----:B------:R-:W-:Y:S02]  /*9d70*/  IMAD.MOV R7, RZ, RZ, -R7 ;  /* 0x000000ffff077224 */ /* 0x000fe400078e0a07 */
[----:B------:R-:W-:Y:S01]  /*9d80*/  @!P5 IMAD.MOV R160, RZ, RZ, -R160 ;  /* 0x000000ffffa0d224 */ /* 0x000fe200078e0aa0 */
[----:B------:R-:W-:Y:S01]  /*9d90*/  ISETP.GE.AND P5, PT, R8, RZ, PT ;  /* 0x000000ff0800720c */ /* 0x000fe20003fa6270 */
[----:B------:R-:W-:Y:S02]  /*9da0*/  VIADD R8, R6, 0xae ;  /* 0x000000ae06087836 */ /* 0x000fe40000000000 */
[----:B------:R-:W-:Y:S02]  /*9db0*/  IMAD R166, R3, R7, R166 ;  /* 0x0000000703a67224 */ /* 0x000fe400078e02a6 */
[--C-:B------:R-:W-:Y:S01]  /*9dc0*/  @!P4 IMAD.IADD R165, R165, 0x1, -R3.reuse ;  /* 0x00000001a5a5c824 */ /* 0x100fe200078e0a03 */
[----:B------:R-:W-:Y:S01]  /*9dd0*/  ISETP.GE.AND P2, PT, R8, RZ, PT ;  /* 0x000000ff0800720c */ /* 0x000fe20003f46270 */
[----:B------:R-:W-:Y:S01]  /*9de0*/  @!P3 IMAD.IADD R164, R164, 0x1, -R3 ;  /* 0x00000001a4a4b824 */ /* 0x000fe200078e0a03 */
[----:B------:R-:W-:Y:S01]  /*9df0*/  IABS R169, R8 ;  /* 0x0000000800a97213 */ /* 0x000fe20000000000 */
[----:B------:R-:W-:Y:S01]  /*9e00*/  IMAD.HI.U32 R8, R2, R167, RZ ;  /* 0x000000a702087227 */ /* 0x000fe200078e00ff */
[----:B------:R-:W-:-:S02]  /*9e10*/  ISETP.GT.U32.AND P4, PT, R3, R165, PT ;  /* 0x000000a50300720c */ /* 0x000fc40003f84070 */
[----:B------:R-:W-:Y:S01]  /*9e20*/  ISETP.GT.U32.AND P3, PT, R3, R166, PT ;  /* 0x000000a60300720c */ /* 0x000fe20003f64070 */
[----:B------:R-:W-:-:S04]  /*9e30*/  IMAD.HI.U32 R168, R2, R169, RZ ;  /* 0x000000a902a87227 */ /* 0x000fc800078e00ff */
[----:B------:R-:W-:Y:S02]  /*9e40*/  IMAD.MOV R8, RZ, RZ, -R8 ;  /* 0x000000ffff087224 */ /* 0x000fe400078e0a08 */
[----:B------:R-:W-:Y:S02]  /*9e50*/  IMAD.MOV R168, RZ, RZ, -R168 ;  /* 0x000000ffffa87224 */ /* 0x000fe400078e0aa8 */
[----:B------:R-:W-:Y:S01]  /*9e60*/  IMAD R167, R3, R8, R167 ;  /* 0x0000000803a77224 */ /* 0x000fe200078e02a7 */
[----:B------:R-:W-:Y:S01]  /*9e70*/  LOP3.LUT R8, R5, 0xac, RZ, 0xfc, !PT ;  /* 0x000000ac05087812 */ /* 0x000fe200078efcff */
[----:B------:R-:W-:Y:S02]  /*9e80*/  IMAD R168, R3, R168, R169 ;  /* 0x000000a803a87224 */ /* 0x000fe400078e02a9 */
[--C-:B------:R-:W-:Y:S01]  /*9e90*/  @!P4 IMAD.IADD R165, R165, 0x1, -R3.reuse ;  /* 0x00000001a5a5c824 */ /* 0x100fe200078e0a03 */
[----:B------:R-:W-:Y:S01]  /*9ea0*/  IABS R169, R8 ;  /* 0x0000000800a97213 */ /* 0x000fe20000000000 */
[----:B------:R-:W-:Y:S01]  /*9eb0*/  @!P3 IMAD.IADD R166, R166, 0x1, -R3 ;  /* 0x00000001a6a6b824 */ /* 0x000fe200078e0a03 */
[----:B------:R-:W-:Y:S01]  /*9ec0*/  ISETP.GE.AND P3, PT, R8, RZ, PT ;  /* 0x000000ff0800720c */ /* 0x000fe20003f66270 */
[----:B------:R-:W-:Y:S01]  /*9ed0*/  @!P1 IMAD.MOV R163, RZ, RZ, -R163 ;  /* 0x000000ffffa39224 */ /* 0x000fe200078e0aa3 */
[C---:B------:R-:W-:Y:S01]  /*9ee0*/  ISETP.GT.U32.AND P1, PT, R3.reuse, R167, PT ;  /* 0x000000a70300720c */ /* 0x040fe20003f24070 */
[----:B------:R-:W-:Y:S01]  /*9ef0*/  @!P6 IMAD.MOV R165, RZ, RZ, -R165 ;  /* 0x000000ffffa5e224 */ /* 0x000fe200078e0aa5 */
[C---:B------:R-:W-:Y:S01]  /*9f00*/  ISETP.GT.U32.AND P6, PT, R3.reuse, R166, PT ;  /* 0x000000a60300720c */ /* 0x040fe20003fc4070 */
[----:B------:R-:W-:Y:S01]  /*9f10*/  IMAD.HI.U32 R7, R2, R169, RZ ;  /* 0x000000a902077227 */ /* 0x000fe200078e00ff */
[----:B------:R-:W-:-:S03]  /*9f20*/  ISETP.GT.U32.AND P4, PT, R3, R168, PT ;  /* 0x000000a80300720c */ /* 0x000fc60003f84070 */
[----:B------:R-:W-:Y:S02]  /*9f30*/  IMAD.MOV R8, RZ, RZ, -R7 ;  /* 0x000000ffff087224 */ /* 0x000fe400078e0a07 */
[----:B------:R-:W-:Y:S01]  /*9f40*/  @!P0 IMAD.MOV R162, RZ, RZ, -R162 ;  /* 0x000000ffffa28224 */ /* 0x000fe200078e0aa2 */
        /* <DEDUP_REMOVED lines=11> */
[--C-:B------:R-:W-:Y:S01]  /*a000*/  @!P4 IMAD.IADD R168, R168, 0x1, -R3.reuse ;  /* 0x00000001a8a8c824 */ /* 0x100fe200078e0a03 */
[----:B------:R-:W-:Y:S01]  /*a010*/  IABS R171, R174 ;  /* 0x000000ae00ab7213 */ /* 0x000fe20000000000 */
[----:B------:R-:W-:Y:S02]  /*a020*/  IMAD R170, R3, R8, R170 ;  /* 0x0000000803aa7224 */ /* 0x000fe400078e02aa */
[----:B------:R-:W-:Y:S01]  /*a030*/  @!P6 IMAD.IADD R169, R169, 0x1, -R3 ;  /* 0x00000001a9a9e824 */ /* 0x000fe200078e0a03 */
[C---:B------:R-:W-:Y:S01]  /*a040*/  ISETP.GT.U32.AND P4, PT, R3.reuse, R168, PT ;  /* 0x000000a80300720c */ /* 0x040fe20003f84070 */
[----:B------:R-:W-:Y:S01]  /*a050*/  IMAD.HI.U32 R7, R2, R171, RZ ;  /* 0x000000ab02077227 */ /* 0x000fe200078e00ff */
[----:B------:R-:W-:-:S03]  /*a060*/  ISETP.GT.U32.AND P6, PT, R3, R170, PT ;  /* 0x000000aa0300720c */ /* 0x000fc60003fc4070 */
[----:B------:R-:W-:Y:S01]  /*a070*/  @!P1 IMAD.IADD R167, R167, 0x1, -R3 ;  /* 0x00000001a7a79824 */ /* 0x000fe200078e0a03 */
[----:B------:R-:W-:Y:S01]  /*a080*/  ISETP.GE.AND P1, PT, R172, RZ, PT ;  /* 0x000000ffac00720c */ /* 0x000fe20003f26270 */
[----:B------:R-:W-:-:S04]  /*a090*/  IMAD.HI.U32 R8, R2, R173, RZ ;  /* 0x000000ad02087227 */ /* 0x000fc800078e00ff */
[----:B------:R-:W-:Y:S01]  /*a0a0*/  IMAD.MOV R172, RZ, RZ, -R7 ;  /* 0x000000ffffac7224 */ /* 0x000fe200078e0a07 */
[----:B------:R-:W-:Y:S01]  /*a0b0*/  IABS R7, R178 ;  /* 0x000000b200077213 */ /* 0x000fe20000000000 */
[----:B------:R-:W-:Y:S02]  /*a0c0*/  IMAD.MOV R8, RZ, RZ, -R8 ;  /* 0x000000ffff087224 */ /* 0x000fe400078e0a08 */
[C---:B------:R-:W-:Y:S02]  /*a0d0*/  IMAD R171, R3.reuse, R172, R171 ;  /* 0x000000ac03ab7224 */ /* 0x040fe400078e02ab */
[----:B------:R-:W-:Y:S02]  /*a0e0*/  IMAD R172, R3, R8, R173 ;  /* 0x0000000803ac7224 */ /* 0x000fe400078e02ad */
[----:B------:R-:W-:Y:S01]  /*a0f0*/  @!P4 IMAD.IADD R168, R168, 0x1, -R3 ;  /* 0x00000001a8a8c824 */ /* 0x000fe200078e0a03 */
[----:B------:R-:W-:Y:S01]  /*a100*/  ISETP.GE.AND P4, PT, R174, RZ, PT ;  /* 0x000000ffae00720c */ /* 0x000fe20003f86270 */
[----:B------:R-:W-:-:S02]  /*a110*/  IMAD.MOV.U32 R173, RZ, RZ, R7 ;  /* 0x000000ffffad7224 */ /* 0x000fc400078e0007 */
[----:B------:R-:W-:Y:S01]  /*a120*/  @!P6 IMAD.IADD R170, R170, 0x1, -R3 ;  /* 0x00000001aaaae824 */ /* 0x000fe200078e0a03 */
[----:B------:R-:W-:Y:S01]  /*a130*/  ISETP.GT.U32.AND P6, PT, R3, R171, PT ;  /* 0x000000ab0300720c */ /* 0x000fe20003fc4070 */
[----:B------:R-:W-:-:S04]  /*a140*/  IMAD.HI.U32 R7, R2, R173, RZ ;  /* 0x000000ad02077227 */ /* 0x000fc800078e00ff */
[----:B------:R-:W-:Y:S01]  /*a150*/  @!P2 IMAD.MOV R168, RZ, RZ, -R168 ;  /* 0x000000ffffa8a224 */ /* 0x000fe200078e0aa8 */
[C---:B------:R-:W-:Y:S01]  /*a160*/  ISETP.GT.U32.AND P2, PT, R3.reuse, R172, PT ;  /* 0x000000ac0300720c */ /* 0x040fe20003f44070 */
[----:B------:R-:W-:Y:S01]  /*a170*/  @!P0 IMAD.MOV R166, RZ, RZ, -R166 ;  /* 0x000000ffffa68224 */ /* 0x000fe200078e0aa6 */
[----:B------:R-:W-:Y:S01]  /*a180*/  ISETP.GT.U32.AND P0, PT, R3, R169, PT ;  /* 0x000000a90300720c */ /* 0x000fe20003f04070 */
[----:B------:R-:W-:-:S04]  /*a190*/  IMAD.HI.U32 R8, R2, R175, RZ ;  /* 0x000000af02087227 */ /* 0x000fc800078e00ff */
[----:B------:R-:W-:Y:S02]  /*a1a0*/  IMAD.MOV R174, RZ, RZ, -R7 ;  /* 0x000000ffffae7224 */ /* 0x000fe400078e0a07 */
[----:B------:R-:W-:Y:S02]  /*a1b0*/  IMAD.MOV R8, RZ, RZ, -R8 ;  /* 0x000000ffff087224 */ /* 0x000fe400078e0a08 */
[C---:B------:R-:W-:Y:S02]  /*a1c0*/  IMAD R173, R3.reuse, R174, R173 ;  /* 0x000000ae03ad7224 */ /* 0x040fe400078e02ad */
[----:B------:R-:W-:Y:S02]  /*a1d0*/  IMAD R174, R3, R8, R175 ;  /* 0x0000000803ae7224 */ /* 0x000fe400078e02af */
[----:B------:R-:W-:Y:S02]  /*a1e0*/  VIADD R8, R6, 0x9e ;  /* 0x0000009e06087836 */ /* 0x000fe40000000000 */
[----:B------:R-:W-:-:S02]  /*a1f0*/  @!P6 IMAD.IADD R171, R171, 0x1, -R3 ;  /* 0x00000001ababe824 */ /* 0x000fc400078e0a03 */
[----:B------:R-:W-:-:S03]  /*a200*/  IMAD.HI.U32 R7, R2, R176, RZ ;  /* 0x000000b002077227 */ /* 0x000fc600078e00ff */
[C---:B------:R-:W-:Y:S01]  /*a210*/  ISETP.GT.U32.AND P6, PT, R3.reuse, R171, PT ;  /* 0x000000ab0300720c */ /* 0x040fe20003fc4070 */
[----:B------:R-:W-:Y:S01]  /*a220*/  @!P5 IMAD.MOV R167, RZ, RZ, -R167 ;  /* 0x000000ffffa7d224 */ /* 0x000fe200078e0aa7 */
[----:B------:R-:W-:Y:S01]  /*a230*/  ISETP.GT.U32.AND P5, PT, R3, R170, PT ;  /* 0x000000aa0300720c */ /* 0x000fe20003fa4070 */
        /* <DEDUP_REMOVED lines=8> */
[----:B------:R-:W-:Y:S01]  /*a2c0*/  IMAD R175, R3, R7, R176 ;  /* 0x0000000703af7224 */ /* 0x000fe200078e02b0 */
[----:B------:R-:W-:Y:S01]  /*a2d0*/  IABS R177, R181 ;  /* 0x000000b500b17213 */ /* 0x000fe20000000000 */
[----:B------:R-:W-:-:S02]  /*a2e0*/  IMAD.MOV.U32 R176, RZ, RZ, R8 ;  /* 0x000000ffffb07224 */ /* 0x000fc400078e0008 */
[----:B------:R-:W-:Y:S01]  /*a2f0*/  @!P5 IMAD.IADD R170, R170, 0x1, -R3 ;  /* 0x00000001aaaad824 */ /* 0x000fe200078e0a03 */
[----:B------:R-:W-:Y:S01]  /*a300*/  ISETP.GT.U32.AND P5, PT, R3, R173, PT ;  /* 0x000000ad0300720c */ /* 0x000fe20003fa4070 */
[----:B------:R-:W-:-:S04]  /*a310*/  IMAD.HI.U32 R7, R2, R176, RZ ;  /* 0x000000b002077227 */ /* 0x000fc800078e00ff */
[----:B------:R-:W-:Y:S01]  /*a320*/  @!P6 IMAD.IADD R171, R171, 0x1, -R3 ;  /* 0x00000001ababe824 */ /* 0x000fe200078e0a03 */
[----:B------:R-:W-:Y:S01]  /*a330*/  ISETP.GT.U32.AND P6, PT, R3, R174, PT ;  /* 0x000000ae0300720c */ /* 0x000fe20003fc4070 */
[----:B------:R-:W-:Y:S02]  /*a340*/  IMAD.MOV R7, RZ, RZ, -R7 ;  /* 0x000000ffff077224 */ /* 0x000fe400078e0a07 */
[----:B------:R-:W-:Y:S01]  /*a350*/  @!P3 IMAD.IADD R172, R172, 0x1, -R3 ;  /* 0x00000001acacb824 */ /* 0x000fe200078e0a03 */
[----:B------:R-:W-:Y:S01]  /*a360*/  ISETP.GE.AND P3, PT, R179, RZ, PT ;  /* 0x000000ffb300720c */ /* 0x000fe20003f66270 */
[C---:B------:R-:W-:Y:S01]  /*a370*/  IMAD R176, R3.reuse, R7, R176 ;  /* 0x0000000703b07224 */ /* 0x040fe200078e02b0 */
[----:B------:R-:W-:Y:S01]  /*a380*/  IABS R179, R183 ;  /* 0x000000b700b37213 */ /* 0x000fe20000000000 */
[----:B------:R-:W-:Y:S02]  /*a390*/  @!P0 IMAD.MOV R172, RZ, RZ, -R172 ;  /* 0x000000ffffac8224 */ /* 0x000fe400078e0aac */
[----:B------:R-:W-:Y:S01]  /*a3a0*/  @!P4 IMAD.MOV R171, RZ, RZ, -R171 ;  /* 0x000000ffffabc224 */ /* 0x000fe200078e0aab */
[----:B------:R-:W-:Y:S01]  /*a3b0*/  ISETP.GT.U32.AND P0, PT, R3, R176, PT ;  /* 0x000000b00300720c */ /* 0x000fe20003f04070 */
[--C-:B------:R-:W-:Y:S01]  /*a3c0*/  @!P5 IMAD.IADD R173, R173, 0x1, -R3.reuse ;  /* 0x00000001adadd824 */ /* 0x100fe200078e0a03 */
[----:B------:R-:W-:Y:S01]  /*a3d0*/  ISETP.GT.U32.AND P4, PT, R3, R175, PT ;  /* 0x000000af0300720c */ /* 0x000fe20003f84070 */
[----:B------:R-:W-:-:S02]  /*a3e0*/  @!P6 IMAD.IADD R174, R174, 0x1, -R3 ;  /* 0x00000001aeaee824 */ /* 0x000fc400078e0a03 */
[----:B------:R-:W-:Y:S01]  /*a3f0*/  @!P1 IMAD.MOV R170, RZ, RZ, -R170 ;  /* 0x000000ffffaa9224 */ /* 0x000fe200078e0aaa */
[C---:B------:R-:W-:Y:S01]  /*a400*/  ISETP.GT.U32.AND P5, PT, R3.reuse, R173, PT ;  /* 0x000000ad0300720c */ /* 0x040fe20003fa4070 */
[----:B------:R-:W-:Y:S01]  /*a410*/  IMAD.HI.U32 R8, R2, R177, RZ ;  /* 0x000000b102087227 */ /* 0x000fe200078e00ff */
[----:B------:R-:W-:Y:S02]  /*a420*/  ISETP.GE.AND P1, PT, R178, RZ, PT ;  /* 0x000000ffb200720c */ /* 0x000fe40003f26270 */
[----:B------:R-:W-:Y:S01]  /*a430*/  IABS R178, R182 ;  /* 0x000000b600b27213 */ /* 0x000fe20000000000 */
[----:B------:R-:W-:Y:S01]  /*a440*/  IMAD.MOV R8, RZ, RZ, -R8 ;  /* 0x000000ffff087224 */ /* 0x000fe200078e0a08 */
[----:B------:R-:W-:Y:S01]  /*a450*/  ISETP.GT.U32.AND P6, PT, R3, R174, PT ;  /* 0x000000ae0300720c */ /* 0x000fe20003fc4070 */
[--C-:B------:R-:W-:Y:S02]  /*a460*/  @!P0 IMAD.IADD R176, R176, 0x1, -R3.reuse ;  /* 0x00000001b0b08824 */ /* 0x100fe400078e0a03 */
[----:B------:R-:W-:-:S02]  /*a470*/  @!P4 IMAD.IADD R175, R175, 0x1, -R3 ;  /* 0x00000001afafc824 */ /* 0x000fc400078e0a03 */
[C---:B------:R-:W-:Y:S01]  /*a480*/  IMAD.HI.U32 R7, R2.reuse, R178, RZ ;  /* 0x000000b202077227 */ /* 0x040fe200078e00ff */
[C---:B------:R-:W-:Y:S02]  /*a490*/  ISETP.GT.U32.AND P0, PT, R3.reuse, R176, PT ;  /* 0x000000b00300720c */ /* 0x040fe40003f04070 */
[C---:B------:R-:W-:Y:S01]  /*a4a0*/  ISETP.GT.U32.AND P4, PT, R3.reuse, R175, PT ;  /* 0x000000af0300720c */ /* 0x040fe20003f84070 */
[----:B------:R-:W-:Y:S02]  /*a4b0*/  IMAD R177, R3, R8, R177 ;  /* 0x0000000803b17224 */ /* 0x000fe400078e02b1 */
[----:B------:R-:W-:-:S04]  /*a4c0*/  IMAD.HI.U32 R8, R2, R179, RZ ;  /* 0x000000b302087227 */ /* 0x000fc800078e00ff */
[----:B------:R-:W-:Y:S02]  /*a4d0*/  IMAD.MOV R7, RZ, RZ, -R7 ;  /* 0x000000ffff077224 */ /* 0x000fe400078e0a07 */
[--C-:B------:R-:W-:Y:S01]  /*a4e0*/  @!P5 IMAD.IADD R173, R173, 0x1, -R3.reuse ;  /* 0x00000001adadd824 */ /* 0x100fe200078e0a03 */
[----:B------:R-:W-:Y:S01]  /*a4f0*/  ISETP.GE.AND P5, PT, R180, RZ, PT ;  /* 0x000000ffb400720c */ /* 0x000fe20003fa6270 */
[----:B------:R-:W-:Y:S01]  /*a500*/  @!P6 IMAD.IADD R174, R174, 0x1, -R3 ;  /* 0x00000001aeaee824 */ /* 0x000fe200078e0a03 */
[----:B------:R-:W-:Y:S01]  /*a510*/  IABS R180, R184 ;  /* 0x000000b800b47213 */ /* 0x000fe20000000000 */
[----:B------:R-:W-:Y:S01]  /*a520*/  IMAD.MOV R8, RZ, RZ, -R8 ;  /* 0x000000ffff087224 */ /* 0x000fe200078e0a08 */
[----:B------:R-:W-:Y:S01]  /*a530*/  ISETP.GE.AND P6, PT, R181, RZ, PT ;  /* 0x000000ffb500720c */ /* 0x000fe20003fc6270 */
[C---:B------:R-:W-:Y:S02]  /*a540*/  IMAD R178, R3.reuse, R7, R178 ;  /* 0x0000000703b27224 */ /* 0x040fe400078e02b2 */
[----:B------:R-:W-:Y:S01]  /*a550*/  @!P1 IMAD.MOV R173, RZ, RZ, -R173 ;  /* 0x000000ffffad9224 */ /* 0x000fe200078e0aad */
[C---:B------:R-:W-:Y:S01]  /*a560*/  ISETP.GT.U32.AND P1, PT, R3.reuse, R177, PT ;  /* 0x000000b10300720c */ /* 0x040fe20003f24070 */
[----:B------:R-:W-:-:S02]  /*a570*/  IMAD R179, R3, R8, R179 ;  /* 0x0000000803b37224 */ /* 0x000fc400078e02b3 */
[----:B------:R-:W-:Y:S01]  /*a580*/  @!P3 IMAD.MOV R174, RZ, RZ, -R174 ;  /* 0x000000ffffaeb224 */ /* 0x000fe200078e0aae */
[C---:B------:R-:W-:Y:S01]  /*a590*/  ISETP.GT.U32.AND P3, PT, R3.reuse, R178, PT ;  /* 0x000000b20300720c */ /* 0x040fe20003f64070 */
[--C-:B------:R-:W-:Y:S01]  /*a5a0*/  @!P0 IMAD.IADD R176, R176, 0x1, -R3.reuse ;  /* 0x00000001b0b08824 */ /* 0x100fe200078e0a03 */
[----:B------:R-:W-:Y:S01]  /*a5b0*/  ISETP.GT.U32.AND P0, PT, R3, R179, PT ;  /* 0x000000b30300720c */ /* 0x000fe20003f04070 */
[----:B------:R-:W-:Y:S01]  /*a5c0*/  @!P4 IMAD.IADD R175, R175, 0x1, -R3 ;  /* 0x00000001afafc824 */ /* 0x000fe200078e0a03 */
[----:B------:R-:W-:Y:S01]  /*a5d0*/  ISETP.GE.AND P4, PT, R182, RZ, PT ;  /* 0x000000ffb600720c */ /* 0x000fe20003f86270 */
[----:B------:R-:W-:Y:S01]  /*a5e0*/  IMAD.HI.U32 R7, R2, R180, RZ ;  /* 0x000000b402077227 */ /* 0x000fe200078e00ff */
[----:B------:R-:W-:-:S03]  /*a5f0*/  IABS R182, R186 ;  /* 0x000000ba00b67213 */ /* 0x000fc60000000000 */
[----:B------:R-:W-:Y:S01]  /*a600*/  @!P5 IMAD.MOV R175, RZ, RZ, -R175 ;  /* 0x000000ffffafd224 */ /* 0x000fe200078e0aaf */
[----:B------:R-:W-:Y:S01]  /*a610*/  ISETP.GE.AND P5, PT, R183, RZ, PT ;  /* 0x000000ffb700720c */ /* 0x000fe20003fa6270 */
[--C-:B------:R-:W-:Y:S01]  /*a620*/  @!P1 IMAD.IADD R177, R177, 0x1, -R3.reuse ;  /* 0x00000001b1b19824 */ /* 0x100fe200078e0a03 */
[----:B------:R-:W-:Y:S01]  /*a630*/  LOP3.LUT R183, R5, 0x94, RZ, 0xfc, !PT ;  /* 0x0000009405b77812 */ /* 0x000fe200078efcff */
[----:B------:R-:W-:Y:S02]  /*a640*/  @!P3 IMAD.IADD R178, R178, 0x1, -R3 ;  /* 0x00000001b2b2b824 */ /* 0x000fe400078e0a03 */
[----:B------:R-:W-:Y:S01]  /*a650*/  IMAD.MOV R7, RZ, RZ, -R7 ;  /* 0x000000ffff077224 */ /* 0x000fe200078e0a07 */
[----:B------:R-:W-:Y:S01]  /*a660*/  IABS R181, R183 ;  /* 0x000000b700b57213 */ /* 0x000fe20000000000 */
[----:B------:R-:W-:Y:S01]  /*a670*/  @!P0 IMAD.IADD R179, R179, 0x1, -R3 ;  /* 0x00000001b3b38824 */ /* 0x000fe200078e0a03 */
[C---:B------:R-:W-:Y:S01]  /*a680*/  ISETP.GT.U32.AND P1, PT, R3.reuse, R177, PT ;  /* 0x000000b10300720c */ /* 0x040fe20003f24070 */
[C---:B------:R-:W-:Y:S01]  /*a690*/  IMAD R180, R3.reuse, R7, R180 ;  /* 0x0000000703b47224 */ /* 0x040fe200078e02b4 */
[----:B------:R-:W-:Y:S01]  /*a6a0*/  ISETP.GT.U32.AND P0, PT, R3, R178, PT ;  /* 0x000000b20300720c */ /* 0x000fe20003f04070 */
[----:B------:R-:W-:-:S03]  /*a6b0*/  IMAD.HI.U32 R7, R2, R181, RZ ;  /* 0x000000b502077227 */ /* 0x000fc600078e00ff */
[C---:B------:R-:W-:Y:S01]  /*a6c0*/  ISETP.GT.U32.AND P3, PT, R3.reuse, R180, PT ;  /* 0x000000b40300720c */ /* 0x040fe20003f64070 */
[----:B------:R-:W-:Y:S02]  /*a6d0*/  IMAD.MOV R8, RZ, RZ, -R7 ;  /* 0x000000ffff087224 */ /* 0x000fe400078e0a07 */
[----:B------:R-:W-:Y:S01]  /*a6e0*/  @!P2 IMAD.MOV R176, RZ, RZ, -R176 ;  /* 0x000000ffffb0a224 */ /* 0x000fe200078e0ab0 */
[C---:B------:R-:W-:Y:S01]  /*a6f0*/  ISETP.GT.U32.AND P2, PT, R3.reuse, R179, PT ;  /* 0x000000b30300720c */ /* 0x040fe20003f44070 */
[----:B------:R-:W-:Y:S02]  /*a700*/  IMAD R181, R3, R8, R181 ;  /* 0x0000000803b57224 */ /* 0x000fe400078e02b5 */
[--C-:B------:R-:W-:Y:S01]  /*a710*/  @!P1 IMAD.IADD R177, R177, 0x1, -R3.reuse ;  /* 0x00000001b1b19824 */ /* 0x100fe200078e0a03 */
[----:B------:R-:W-:Y:S01]  /*a720*/  ISETP.GE.AND P1, PT, R184, RZ, PT ;  /* 0x000000ffb800720c */ /* 0x000fe20003f26270 */
[----:B------:R-:W-:Y:S01]  /*a730*/  @!P0 IMAD.IADD R178, R178, 0x1, -R3 ;  /* 0x00000001b2b28824 */ /* 0x000fe200078e0a03 */
[----:B------:R-:W-:Y:S01]  /*a740*/  ISETP.GT.U32.AND P0, PT, R3, R181, PT ;  /* 0x000000b50300720c */ /* 0x000fe20003f04070 */
[----:B------:R-:W-:-:S04]  /*a750*/  IMAD.HI.U32 R7, R2, R182, RZ ;  /* 0x000000b602077227 */ /* 0x000fc800078e00ff */
[----:B------:R-:W-:Y:S01]  /*a760*/  @!P6 IMAD.MOV R177, RZ, RZ, -R177 ;  /* 0x000000ffffb1e224 */ /* 0x000fe200078e0ab1 */
[----:B------:R-:W-:Y:S01]  /*a770*/  ISETP.GE.AND P6, PT, R183, RZ, PT ;  /* 0x000000ffb700720c */ /* 0x000fe20003fc6270 */
[----:B------:R-:W-:Y:S01]  /*a780*/  IMAD.MOV R7, RZ, RZ, -R7 ;  /* 0x000000ffff077224 */ /* 0x000fe200078e0a07 */
[----:B------:R-:W-:Y:S01]  /*a790*/  IABS R183, R187 ;  /* 0x000000bb00b77213 */ /* 0x000fe20000000000 */
[----:B------:R-:W-:Y:S02]  /*a7a0*/  VIADD R8, R6, 0x8e ;  /* 0x0000008e06087836 */ /* 0x000fe40000000000 */
[----:B------:R-:W-:Y:S02]  /*a7b0*/  IMAD R182, R3, R7, R182 ;  /* 0x0000000703b67224 */ /* 0x000fe400078e02b6 */
[----:B------:R-:W-:Y:S01]  /*a7c0*/  IMAD.HI.U32 R7, R2, R183, RZ ;  /* 0x000000b702077227 */ /* 0x000fe200078e00ff */
[----:B------:R-:W-:-:S03]  /*a7d0*/  IABS R184, R8 ;  /* 0x0000000800b87213 */ /* 0x000fc60000000000 */
[----:B------:R-:W-:Y:S01]  /*a7e0*/  @!P2 IMAD.IADD R179, R179, 0x1, -R3 ;  /* 0x00000001b3b3a824 */ /* 0x000fe200078e0a03 */
[----:B------:R-:W-:Y:S01]  /*a7f0*/  ISETP.GE.AND P2, PT, R8, RZ, PT ;  /* 0x000000ff0800720c */ /* 0x000fe20003f46270 */
[----:B------:R-:W-:Y:S02]  /*a800*/  IMAD.MOV R8, RZ, RZ, -R7 ;  /* 0x000000ffff087224 */ /* 0x000fe400078e0a07 */
[--C-:B------:R-:W-:Y:S01]  /*a810*/  @!P0 IMAD.IADD R181, R181, 0x1, -R3.reuse ;  /* 0x00000001b5b58824 */ /* 0x100fe200078e0a03 */
[----:B------:R-:W-:Y:S01]  /*a820*/  ISETP.GE.AND P0, PT, R186, RZ, PT ;  /* 0x000000ffba00720c */ /* 0x000fe20003f06270 */
[----:B------:R-:W-:Y:S01]  /*a830*/  @!P3 IMAD.IADD R180, R180, 0x1, -R3 ;  /* 0x00000001b4b4b824 */ /* 0x000fe200078e0a03 */
[----:B------:R-:W-:Y:S01]  /*a840*/  IABS R186, R190 ;  /* 0x000000be00ba7213 */ /* 0x000fe20000000000 */
[C---:B------:R-:W-:Y:S02]  /*a850*/  IMAD R183, R3.reuse, R8, R183 ;  /* 0x0000000803b77224 */ /* 0x040fe400078e02b7 */
[----:B------:R-:W-:Y:S01]  /*a860*/  @!P4 IMAD.MOV R178, RZ, RZ, -R178 ;  /* 0x000000ffffb2c224 */ /* 0x000fe200078e0ab2 */
[C---:B------:R-:W-:Y:S01]  /*a870*/  ISETP.GT.U32.AND P4, PT, R3.reuse, R181, PT ;  /* 0x000000b50300720c */ /* 0x040fe20003f84070 */
[----:B------:R-:W-:Y:S01]  /*a880*/  IMAD.HI.U32 R7, R2, R184, RZ ;  /* 0x000000b802077227 */ /* 0x000fe200078e00ff */
[----:B------:R-:W-:-:S03]  /*a890*/  ISETP.GT.U32.AND P3, PT, R3, R180, PT ;  /* 0x000000b40300720c */ /* 0x000fc60003f64070 */
[----:B------:R-:W-:Y:S01]  /*a8a0*/  @!P5 IMAD.MOV R179, RZ, RZ, -R179 ;  /* 0x000000ffffb3d224 */ /* 0x000fe200078e0ab3 */
[----:B------:R-:W-:Y:S01]  /*a8b0*/  ISETP.GT.U32.AND P5, PT, R3, R183, PT ;  /* 0x000000b70300720c */ /* 0x000fe20003fa4070 */
[----:B------:R-:W-:-:S04]  /*a8c0*/  IMAD.HI.U32 R8, R2, R185, RZ ;  /* 0x000000b902087227 */ /* 0x000fc800078e00ff */
[----:B------:R-:W-:Y:S02]  /*a8d0*/  IMAD.MOV R7, RZ, RZ, -R7 ;  /* 0x000000ffff077224 */ /* 0x000fe400078e0a07 */
[----:B------:R-:W-:Y:S02]  /*a8e0*/  IMAD.MOV R8, RZ, RZ, -R8 ;  /* 0x000000ffff087224 */ /* 0x000fe400078e0a08 */
[C---:B------:R-:W-:Y:S02]  /*a8f0*/  IMAD R184, R3.reuse, R7, R184 ;  /* 0x0000000703b87224 */ /* 0x040fe400078e02b8 */
[----:B------:R-:W-:Y:S02]  /*a900*/  IMAD R185, R3, R8, R185 ;  /* 0x0000000803b97224 */ /* 0x000fe400078e02b9 */
[--C-:B------:R-:W-:Y:S01]  /*a910*/  @!P4 IMAD.IADD R181, R181, 0x1, -R3.reuse ;  /* 0x00000001b5b5c824 */ /* 0x100fe200078e0a03 */
[C---:B------:R-:W-:Y:S01]  /*a920*/  ISETP.GT.U32.AND P4, PT, R3.reuse, R184, PT ;  /* 0x000000b80300720c */ /* 0x040fe20003f84070 */
[--C-:B------:R-:W-:Y:S01]  /*a930*/  @!P3 IMAD.IADD R180, R180, 0x1, -R3.reuse ;  /* 0x00000001b4b4b824 */ /* 0x100fe200078e0a03 */
[----:B------:R-:W-:Y:S01]  /*a940*/  ISETP.GT.U32.AND P3, PT, R3, R182, PT ;  /* 0x000000b60300720c */ /* 0x000fe20003f64070 */
[----:B------:R-:W-:Y:S01]  /*a950*/  @!P5 IMAD.IADD R183, R183, 0x1, -R3 ;  /* 0x00000001b7b7d824 */ /* 0x000fe200078e0a03 */
[----:B------:R-:W-:Y:S01]  /*a960*/  ISETP.GT.U32.AND P5, PT, R3, R185, PT ;  /* 0x000000b90300720c */ /* 0x000fe20003fa4070 */
[----:B------:R-:W-:-:S04]  /*a970*/  IMAD.HI.U32 R7, R2, R186, RZ ;  /* 0x000000ba02077227 */ /* 0x000fc800078e00ff */
[----:B------:R-:W-:Y:S01]  /*a980*/  @!P1 IMAD.MOV R180, RZ, RZ, -R180 ;  /* 0x000000ffffb49224 */ /* 0x000fe200078e0ab4 */
[----:B------:R-:W-:Y:S01]  /*a990*/  ISETP.GE.AND P1, PT, R187, RZ, PT ;  /* 0x000000ffbb00720c */ /* 0x000fe20003f26270 */
[----:B------:R-:W-:Y:S01]  /*a9a0*/  IMAD.MOV R7, RZ, RZ, -R7 ;  /* 0x000000ffff077224 */ /* 0x000fe200078e0a07 */
[----:B------:R-:W-:Y:S01]  /*a9b0*/  IABS R187, R191 ;  /* 0x000000bf00bb7213 */ /* 0x000fe20000000000 */
[--C-:B------:R-:W-:Y:S01]  /*a9c0*/  @!P4 IMAD.IADD R184, R184, 0x1, -R3.reuse ;  /* 0x00000001b8b8c824 */ /* 0x100fe200078e0a03 */
[----:B------:R-:W-:Y:S01]  /*a9d0*/  ISETP.GT.U32.AND P4, PT, R3, R183, PT ;  /* 0x000000b70300720c */ /* 0x000fe20003f84070 */
[--C-:B------:R-:W-:Y:S02]  /*a9e0*/  @!P3 IMAD.IADD R182, R182, 0x1, -R3.reuse ;  /* 0x00000001b6b6b824 */ /* 0x100fe400078e0a03 */
[----:B------:R-:W-:Y:S01]  /*a9f0*/  @!P5 IMAD.IADD R185, R185, 0x1, -R3 ;  /* 0x00000001b9b9d824 */ /* 0x000fe200078e0a03 */
[C---:B------:R-:W-:Y:S01]  /*aa00*/  ISETP.GT.U32.AND P5, PT, R3.reuse, R184, PT ;  /* 0x000000b80300720c */ /* 0x040fe20003fa4070 */
[C---:B------:R-:W-:Y:S01]  /*aa10*/  IMAD R186, R3.reuse, R7, R186 ;  /* 0x0000000703ba7224 */ /* 0x040fe200078e02ba */
[----:B------:R-:W-:Y:S01]  /*aa20*/  ISETP.GT.U32.AND P3, PT, R3, R182, PT ;  /* 0x000000b60300720c */ /* 0x000fe20003f64070 */
[----:B------:R-:W-:-:S04]  /*aa30*/  IMAD.HI.U32 R7, R2, R187, RZ ;  /* 0x000000bb02077227 */ /* 0x000fc800078e00ff */
[----:B------:R-:W-:Y:S02]  /*aa40*/  IMAD.MOV R8, RZ, RZ, -R7 ;  /* 0x000000ffff087224 */ /* 0x000fe400078e0a07 */
[----:B------:R-:W-:Y:S01]  /*aa50*/  @!P4 IMAD.IADD R183, R183, 0x1, -R3 ;  /* 0x00000001b7b7c824 */ /* 0x000fe200078e0a03 */
[----:B------:R-:W-:Y:S01]  /*aa60*/  ISETP.GE.AND P4, PT, R190, RZ, PT ;  /* 0x000000ffbe00720c */ /* 0x000fe20003f86270 */
[C---:B------:R-:W-:Y:S01]  /*aa70*/  IMAD R187, R3.reuse, R8, R187 ;  /* 0x0000000803bb7224 */ /* 0x040fe200078e02bb */
[----:B------:R-:W-:Y:S01]  /*aa80*/  IABS R190, R197 ;  /* 0x000000c500be7213 */ /* 0x000fe20000000000 */
[--C-:B------:R-:W-:Y:S02]  /*aa90*/  @!P5 IMAD.IADD R184, R184, 0x1, -R3.reuse ;  /* 0x00000001b8b8d824 */ /* 0x100fe400078e0a03 */
[----:B------:R-:W-:Y:S01]  /*aaa0*/  @!P3 IMAD.IADD R182, R182, 0x1, -R3 ;  /* 0x00000001b6b6b824 */ /* 0x000fe200078e0a03 */
[C---:B------:R-:W-:Y:S01]  /*aab0*/  ISETP.GT.U32.AND P5, PT, R3.reuse, R187, PT ;  /* 0x000000bb0300720c */ /* 0x040fe20003fa4070 */
[----:B------:R-:W-:Y:S01]  /*aac0*/  @!P6 IMAD.MOV R181, RZ, RZ, -R181 ;  /* 0x000000ffffb5e224 */ /* 0x000fe200078e0ab5 */
[----:B------:R-:W-:Y:S01]  /*aad0*/  ISETP.GE.AND P3, PT, R188, RZ, PT ;  /* 0x000000ffbc00720c */ /* 0x000fe20003f66270 */
[----:B------:R-:W-:Y:S01]  /*aae0*/  @!P0 IMAD.MOV R182, RZ, RZ, -R182 ;  /* 0x000000ffffb68224 */ /* 0x000fe200078e0ab6 */
[----:B------:R-:W-:Y:S01]  /*aaf0*/  IABS R188, R192 ;  /* 0x000000c000bc7213 */ /* 0x000fe20000000000 */
[----:B------:R-:W-:Y:S01]  /*ab00*/  IMAD.HI.U32 R8, R2, R189, RZ ;  /* 0x000000bd02087227 */ /* 0x000fe200078e00ff */
[----:B------:R-:W-:-:S02]  /*ab10*/  ISETP.GT.U32.AND P0, PT, R3, R186, PT ;  /* 0x000000ba0300720c */ /* 0x000fc40003f04070 */
[----:B------:R-:W-:Y:S01]  /*ab20*/  ISETP.GT.U32.AND P6, PT, R3, R185, PT ;  /* 0x000000b90300720c */ /* 0x000fe20003fc4070 */
[----:B------:R-:W-:-:S04]  /*ab30*/  IMAD.HI.U32 R7, R2, R188, RZ ;  /* 0x000000bc02077227 */ /* 0x000fc800078e00ff */
[----:B------:R-:W-:Y:S02]  /*ab40*/  @!P5 IMAD.IADD R187, R187, 0x1, -R3 ;  /* 0x00000001bbbbd824 */ /* 0x000fe400078e0a03 */
[----:B------:R-:W-:Y:S02]  /*ab50*/  IMAD.MOV R7, RZ, RZ, -R7 ;  /* 0x000000ffff077224 */ /* 0x000fe400078e0a07 */
[----:B------:R-:W-:Y:S01]  /*ab60*/  IMAD.MOV R8, RZ, RZ, -R8 ;  /* 0x000000ffff087224 */ /* 0x000fe200078e0a08 */
[C---:B------:R-:W-:Y:S01]  /*ab70*/  ISETP.GT.U32.AND P5, PT, R3.reuse, R187, PT ;  /* 0x000000bb0300720c */ /* 0x040fe20003fa4070 */
[----:B------:R-:W-:Y:S02]  /*ab80*/  IMAD R188, R3, R7, R188 ;  /* 0x0000000703bc7224 */ /* 0x000fe400078e02bc */
[----:B------:R-:W-:-:S04]  /*ab90*/  IMAD.HI.U32 R7, R2, R190, RZ ;  /* 0x000000be02077227 */ /* 0x000fc800078e00ff */
[----:B------:R-:W-:Y:S01]  /*aba0*/  @!P0 IMAD.IADD R186, R186, 0x1, -R3 ;  /* 0x00000001baba8824 */ /* 0x000fe200078e0a03 */
[----:B------:R-:W-:Y:S01]  /*abb0*/  ISETP.GE.AND P0, PT, R192, RZ, PT ;  /* 0x000000ffc000720c */ /* 0x000fe20003f06270 */
[----:B------:R-:W-:Y:S02]  /*abc0*/  IMAD.MOV R7, RZ, RZ, -R7 ;  /* 0x000000ffff077224 */ /* 0x000fe400078e0a07 */
[----:B------:R-:W-:Y:S01]  /*abd0*/  @!P6 IMAD.IADD R185, R185, 0x1, -R3 ;  /* 0x00000001b9b9e824 */ /* 0x000fe200078e0a03 */
[----:B------:R-:W-:Y:S01]  /*abe0*/  ISETP.GE.AND P6, PT, R191, RZ, PT ;  /* 0x000000ffbf00720c */ /* 0x000fe20003fc6270 */
[C---:B------:R-:W-:Y:S01]  /*abf0*/  IMAD R189, R3.reuse, R8, R189 ;  /* 0x0000000803bd7224 */ /* 0x040fe200078e02bd */
[----:B------:R-:W-:Y:S01]  /*ac00*/  IABS R191, R198 ;  /* 0x000000c600bf7213 */ /* 0x000fe20000000000 */
[----:B------:R-:W-:Y:S01]  /*ac10*/  @!P1 IMAD.MOV R183, RZ, RZ, -R183 ;  /* 0x000000ffffb79224 */ /* 0x000fe200078e0ab7 */
[C---:B------:R-:W-:Y:S01]  /*ac20*/  ISETP.GT.U32.AND P1, PT, R3.reuse, R186, PT ;  /* 0x000000ba0300720c */ /* 0x040fe20003f24070 */
[----:B------:R-:W-:Y:S01]  /*ac30*/  @!P2 IMAD.MOV R184, RZ, RZ, -R184 ;  /* 0x000000ffffb8a224 */ /* 0x000fe200078e0ab8 */
[C---:B------:R-:W-:Y:S01]  /*ac40*/  ISETP.GT.U32.AND P2, PT, R3.reuse, R188, PT ;  /* 0x000000bc0300720c */ /* 0x040fe20003f44070 */
[----:B------:R-:W-:-:S02]  /*ac50*/  IMAD R190, R3, R7, R190 ;  /* 0x0000000703be7224 */ /* 0x000fc400078e02be */
[----:B------:R-:W-:Y:S01]  /*ac60*/  @!P3 IMAD.MOV R185, RZ, RZ, -R185 ;  /* 0x000000ffffb9b224 */ /* 0x000fe200078e0ab9 */
[----:B------:R-:W-:Y:S01]  /*ac70*/  ISETP.GT.U32.AND P3, PT, R3, R189, PT ;  /* 0x000000bd0300720c */ /* 0x000fe20003f64070 */
[----:B------:R-:W-:Y:S01]  /*ac80*/  @!P5 IMAD.IADD R187, R187, 0x1, -R3 ;  /* 0x00000001bbbbd824 */ /* 0x000fe200078e0a03 */
[----:B------:R-:W-:Y:S01]  /*ac90*/  ISETP.GT.U32.AND P5, PT, R3, R190, PT ;  /* 0x000000be0300720c */ /* 0x000fe20003fa4070 */
[----:B------:R-:W-:Y:S02]  /*aca0*/  VIADD R8, R6, 0x7e ;  /* 0x0000007e06087836 */ /* 0x000fe40000000000 */
[----:B------:R-:W-:-:S03]  /*acb0*/  IMAD.HI.U32 R7, R2, R191, RZ ;  /* 0x000000bf02077227 */ /* 0x000fc600078e00ff */
[----:B------:R-:W-:Y:S01]  /*acc0*/  IABS R192, R8 ;  /* 0x0000000800c07213 */ /* 0x000fe20000000000 */
[--C-:B------:R-:W-:Y:S01]  /*acd0*/  @!P1 IMAD.IADD R186, R186, 0x1, -R3.reuse ;  /* 0x00000001baba9824 */ /* 0x100fe200078e0a03 */
[----:B------:R-:W-:Y:S01]  /*ace0*/  ISETP.GE.AND P1, PT, R8, RZ, PT ;  /* 0x000000ff0800720c */ /* 0x000fe20003f26270 */
[--C-:B------:R-:W-:Y:S01]  /*acf0*/  @!P2 IMAD.IADD R188, R188, 0x1, -R3.reuse ;  /* 0x00000001bcbca824 */ /* 0x100fe200078e0a03 */
[----:B------:R-:W-:Y:S01]  /*ad00*/  ISETP.GE.AND P2, PT, R193, RZ, PT ;  /* 0x000000ffc100720c */ /* 0x000fe20003f46270 */
[--C-:B------:R-:W-:Y:S02]  /*ad10*/  @!P3 IMAD.IADD R189, R189, 0x1, -R3.reuse ;  /* 0x00000001bdbdb824 */ /* 0x100fe400078e0a03 */
[----:B------:R-:W-:Y:S01]  /*ad20*/  @!P4 IMAD.MOV R186, RZ, RZ, -R186 ;  /* 0x000000ffffbac224 */ /* 0x000fe200078e0aba */
[C---:B------:R-:W-:Y:S01]  /*ad30*/  ISETP.GT.U32.AND P4, PT, R3.reuse, R188, PT ;  /* 0x000000bc0300720c */ /* 0x040fe20003f84070 */
[----:B------:R-:W-:Y:S01]  /*ad40*/  @!P5 IMAD.IADD R190, R190, 0x1, -R3 ;  /* 0x00000001bebed824 */ /* 0x000fe200078e0a03 */
[----:B------:R-:W-:Y:S01]  /*ad50*/  ISETP.GT.U32.AND P3, PT, R3, R189, PT ;  /* 0x000000bd0300720c */ /* 0x000fe20003f64070 */
[----:B------:R-:W-:-:S02]  /*ad60*/  IMAD.MOV R8, RZ, RZ, -R7 ;  /* 0x000000ffff087224 */ /* 0x000fc400078e0a07 */
[----:B------:R-:W-:Y:S01]  /*ad70*/  IMAD.HI.U32 R7, R2, R192, RZ ;  /* 0x000000c002077227 */ /* 0x000fe200078e00ff */
[----:B------:R-:W-:-:S03]  /*ad80*/  ISETP.GT.U32.AND P5, PT, R3, R190, PT ;  /* 0x000000be0300720c */ /* 0x000fc60003fa4070 */
[----:B------:R-:W-:Y:S02]  /*ad90*/  IMAD.MOV R7, RZ, RZ, -R7 ;  /* 0x000000ffff077224 */ /* 0x000fe400078e0a07 */
[C---:B------:R-:W-:Y:S02]  /*ada0*/  IMAD R191, R3.reuse, R8, R191 ;  /* 0x0000000803bf7224 */ /* 0x040fe400078e02bf */
[----:B------:R-:W-:Y:S02]  /*adb0*/  IMAD R192, R3, R7, R192 ;  /* 0x0000000703c07224 */ /* 0x000fe400078e02c0 */
[----:B------:R-:W-:-:S04]  /*adc0*/  IMAD.HI.U32 R7, R2, R194, RZ ;  /* 0x000000c202077227 */ /* 0x000fc800078e00ff */
[----:B------:R-:W-:Y:S01]  /*add0*/  @!P4 IMAD.IADD R188, R188, 0x1, -R3 ;  /* 0x00000001bcbcc824 */ /* 0x000fe200078e0a03 */
[----:B------:R-:W-:Y:S01]  /*ade0*/  ISETP.GT.U32.AND P4, PT, R3, R191, PT ;  /* 0x000000bf0300720c */ /* 0x000fe20003f84070 */
[----:B------:R-:W-:-:S04]  /*adf0*/  IMAD.HI.U32 R193, R2, R196, RZ ;  /* 0x000000c402c17227 */ /* 0x000fc800078e00ff */
[----:B------:R-:W-:-:S04]  /*ae00*/  IMAD.HI.U32 R8, R2, R195, RZ ;  /* 0x000000c302087227 */ /* 0x000fc800078e00ff */
[----:B------:R-:W-:Y:S02]  /*ae10*/  IMAD.MOV R7, RZ, RZ, -R7 ;  /* 0x000000ffff077224 */ /* 0x000fe400078e0a07 */
[--C-:B------:R-:W-:Y:S01]  /*ae20*/  @!P3 IMAD.IADD R189, R189, 0x1, -R3.reuse ;  /* 0x00000001bdbdb824 */ /* 0x100fe200078e0a03 */
[----:B------:R-:W-:Y:S01]  /*ae30*/  ISETP.GE.AND P3, PT, R197, RZ, PT ;  /* 0x000000ffc500720c */ /* 0x000fe20003f66270 */
[----:B------:R-:W-:Y:S01]  /*ae40*/  @!P5 IMAD.IADD R190, R190, 0x1, -R3 ;  /* 0x00000001bebed824 */ /* 0x000fe200078e0a03 */
[C---:B------:R-:W-:Y:S01]  /*ae50*/  ISETP.GT.U32.AND P5, PT, R3.reuse, R192, PT ;  /* 0x000000c00300720c */ /* 0x040fe20003fa4070 */
[----:B------:R-:W-:Y:S02]  /*ae60*/  IMAD.MOV R197, RZ, RZ, -R193 ;  /* 0x000000ffffc57224 */ /* 0x000fe400078e0ac1 */
[----:B------:R-:W-:Y:S02]  /*ae70*/  IMAD.MOV R8, RZ, RZ, -R8 ;  /* 0x000000ffff087224 */ /* 0x000fe400078e0a08 */
[----:B------:R-:W-:-:S02]  /*ae80*/  IMAD R193, R3, R7, R194 ;  /* 0x0000000703c17224 */ /* 0x000fc400078e02c2 */
[C---:B------:R-:W-:Y:S02]  /*ae90*/  IMAD R194, R3.reuse, R8, R195 ;  /* 0x0000000803c27224 */ /* 0x040fe400078e02c3 */
[----:B------:R-:W-:Y:S01]  /*aea0*/  @!P0 IMAD.MOV R188, RZ, RZ, -R188 ;  /* 0x000000ffffbc8224 */ /* 0x000fe200078e0abc */
[----:B------:R-:W-:Y:S01]  /*aeb0*/  ISETP.GT.U32.AND P0, PT, R3, R193, PT ;  /* 0x000000c10300720c */ /* 0x000fe20003f04070 */
[----:B------:R-:W-:Y:S01]  /*aec0*/  @!P4 IMAD.IADD R191, R191, 0x1, -R3 ;  /* 0x00000001bfbfc824 */ /* 0x000fe200078e0a03 */
[----:B------:R-:W-:Y:S01]  /*aed0*/  ISETP.GE.AND P4, PT, R198, RZ, PT ;  /* 0x000000ffc600720c */ /* 0x000fe20003f86270 */
[----:B------:R-:W-:Y:S01]  /*aee0*/  @!P2 IMAD.MOV R189, RZ, RZ, -R189 ;  /* 0x000000ffffbda224 */ /* 0x000fe200078e0abd */
[C---:B------:R-:W-:Y:S01]  /*aef0*/  ISETP.GT.U32.AND P2, PT, R3.reuse, R194, PT ;  /* 0x000000c20300720c */ /* 0x040fe20003f44070 */
[----:B------:R-:W-:Y:S01]  /*af00*/  @!P5 IMAD.IADD R192, R192, 0x1, -R3 ;  /* 0x00000001c0c0d824 */ /* 0x000fe200078e0a03 */
[C---:B------:R-:W-:Y:S01]  /*af10*/  ISETP.GT.U32.AND P5, PT, R3.reuse, R191, PT ;  /* 0x000000bf0300720c */ /* 0x040fe20003fa4070 */
[----:B------:R-:W-:Y:S01]  /*af20*/  IMAD R195, R3, R197, R196 ;  /* 0x000000c503c37224 */ /* 0x000fe200078e02c4 */
[----:B------:R-:W-:Y:S01]  /*af30*/  LOP3.LUT R198, R5, 0x76, RZ, 0xfc, !PT ;  /* 0x0000007605c67812 */ /* 0x000fe200078efcff */
[----:B------:R-:W-:Y:S01]  /*af40*/  @!P6 IMAD.MOV R187, RZ, RZ, -R187 ;  /* 0x000000ffffbbe224 */ /* 0x000fe200078e0abb */
[----:B------:R-:W-:Y:S01]  /*af50*/  ISETP.GT.U32.AND P6, PT, R3, R192, PT ;  /* 0x000000c00300720c */ /* 0x000fe20003fc4070 */
[----:B------:R-:W-:Y:S01]  /*af60*/  @!P3 IMAD.MOV R190, RZ, RZ, -R190 ;  /* 0x000000ffffbeb224 */ /* 0x000fe200078e0abe */
[----:B------:R-:W-:Y:S01]  /*af70*/  IABS R196, R198 ;  /* 0x000000c600c47213 */ /* 0x000fe20000000000 */
[----:B------:R-:W-:Y:S01]  /*af80*/  @!P0 IMAD.IADD R193, R193, 0x1, -R3 ;  /* 0x00000001c1c18824 */ /* 0x000fe200078e0a03 */
[----:B------:R-:W-:-:S02]  /*af90*/  IABS R197, R202 ;  /* 0x000000ca00c57213 */ /* 0x000fc40000000000 */
[----:B------:R-:W-:Y:S01]  /*afa0*/  ISETP.GE.AND P3, PT, R199, RZ, PT ;  /* 0x000000ffc700720c */ /* 0x000fe20003f66270 */
[----:B------:R-:W-:Y:S01]  /*afb0*/  @!P2 IMAD.IADD R194, R194, 0x1, -R3 ;  /* 0x00000001c2c2a824 */ /* 0x000fe200078e0a03 */
[----:B------:R-:W-:Y:S01]  /*afc0*/  ISETP.GT.U32.AND P2, PT, R3, R193, PT ;  /* 0x000000c10300720c */ /* 0x000fe20003f44070 */
[----:B------:R-:W-:Y:S01]  /*afd0*/  IMAD.HI.U32 R7, R2, R196, RZ ;  /* 0x000000c402077227 */ /* 0x000fe200078e00ff */
[----:B------:R-:W-:-:S03]  /*afe0*/  ISETP.GE.AND P0, PT, R201, RZ, PT ;  /* 0x000000ffc900720c */ /* 0x000fc60003f06270 */
[----:B------:R-:W-:Y:S01]  /*aff0*/  @!P5 IMAD.IADD R191, R191, 0x1, -R3 ;  /* 0x00000001bfbfd824 */ /* 0x000fe200078e0a03 */
[C---:B------:R-:W-:Y:S01]  /*b000*/  ISETP.GT.U32.AND P5, PT, R3.reuse, R195, PT ;  /* 0x000000c30300720c */ /* 0x040fe20003fa4070 */
[----:B------:R-:W-:Y:S02]  /*b010*/  IMAD.MOV R7, RZ, RZ, -R7 ;  /* 0x000000ffff077224 */ /* 0x000fe400078e0a07 */
[----:B------:R-:W-:Y:S01]  /*b020*/  @!P4 IMAD.MOV R191, RZ, RZ, -R191 ;  /* 0x000000ffffbfc224 */ /* 0x000fe200078e0abf */
[C---:B------:R-:W-:Y:S01]  /*b030*/  ISETP.GT.U32.AND P4, PT, R3.reuse, R194, PT ;  /* 0x000000c20300720c */ /* 0x040fe20003f84070 */
[----:B------:R-:W-:Y:S02]  /*b040*/  IMAD R196, R3, R7, R196 ;  /* 0x0000000703c47224 */ /* 0x000fe400078e02c4 */
[--C-:B------:R-:W-:Y:S02]  /*b050*/  @!P2 IMAD.IADD R193, R193, 0x1, -R3.reuse ;  /* 0x00000001c1c1a824 */ /* 0x100fe400078e0a03 */
[--C-:B------:R-:W-:Y:S01]  /*b060*/  @!P6 IMAD.IADD R192, R192, 0x1, -R3.reuse ;  /* 0x00000001c0c0e824 */ /* 0x100fe200078e0a03 */
[----:B------:R-:W-:Y:S01]  /*b070*/  ISETP.GT.U32.AND P2, PT, R3, R196, PT ;  /* 0x000000c40300720c */ /* 0x000fe20003f44070 */
[----:B------:R-:W-:Y:S01]  /*b080*/  VIADD R7, R6, 0x6e ;  /* 0x0000006e06077836 */ /* 0x000fe20000000000 */
[----:B------:R-:W-:Y:S01]  /*b090*/  ISETP.GE.AND P6, PT, R200, RZ, PT ;  /* 0x000000ffc800720c */ /* 0x000fe20003fc6270 */
[--C-:B------:R-:W-:Y:S01]  /*b0a0*/  @!P5 IMAD.IADD R195, R195, 0x1, -R3.reuse ;  /* 0x00000001c3c3d824 */ /* 0x100fe200078e0a03 */
[----:B------:R-:W-:Y:S01]  /*b0b0*/  ISETP.GE.AND P5, PT, R198, RZ, PT ;  /* 0x000000ffc600720c */ /* 0x000fe20003fa6270 */
[----:B------:R-:W-:Y:S01]  /*b0c0*/  @!P1 IMAD.MOV R192, RZ, RZ, -R192 ;  /* 0x000000ffffc09224 */ /* 0x000fe200078e0ac0 */
[----:B------:R-:W-:Y:S01]  /*b0d0*/  IABS R198, R203 ;  /* 0x000000cb00c67213 */ /* 0x000fe20000000000 */
[----:B------:R-:W-:Y:S01]  /*b0e0*/  @!P4 IMAD.IADD R194, R194, 0x1, -R3 ;  /* 0x00000001c2c2c824 */ /* 0x000fe200078e0a03 */
[----:B------:R-:W-:Y:S01]  /*b0f0*/  ISETP.GT.U32.AND P1, PT, R3, R195, PT ;  /* 0x000000c30300720c */ /* 0x000fe20003f24070 */
[----:B------:R-:W-:Y:S01]  /*b100*/  IMAD.HI.U32 R8, R2, R197, RZ ;  /* 0x000000c502087227 */ /* 0x000fe200078e00ff */
[----:B------:R-:W-:-:S02]  /*b110*/  ISETP.GE.AND P4, PT, R7, RZ, PT ;  /* 0x000000ff0700720c */ /* 0x000fc40003f86270 */
[----:B------:R-:W-:Y:S01]  /*b120*/  IABS R201, R7 ;  /* 0x0000000700c97213 */ /* 0x000fe20000000000 */
[----:B------:R-:W-:Y:S01]  /*b130*/  IMAD.HI.U32 R7, R2, R198, RZ ;  /* 0x000000c602077227 */ /* 0x000fe200078e00ff */
[----:B------:R-:W-:-:S03]  /*b140*/  IABS R200, R204 ;  /* 0x000000cc00c87213 */ /* 0x000fc60000000000 */
[----:B------:R-:W-:Y:S02]  /*b150*/  IMAD.MOV R8, RZ, RZ, -R8 ;  /* 0x000000ffff087224 */ /* 0x000fe400078e0a08 */
[----:B------:R-:W-:Y:S01]  /*b160*/  @!P2 IMAD.IADD R196, R196, 0x1, -R3 ;  /* 0x00000001c4c4a824 */ /* 0x000fe200078e0a03 */
[----:B------:R-:W-:Y:S01]  /*b170*/  ISETP.GE.AND P2, PT, R202, RZ, PT ;  /* 0x000000ffca00720c */ /* 0x000fe20003f46270 */
[----:B------:R-:W-:Y:S02]  /*b180*/  IMAD.MOV R199, RZ, RZ, -R7 ;  /* 0x000000ffffc77224 */ /* 0x000fe400078e0a07 */
[C---:B------:R-:W-:Y:S02]  /*b190*/  IMAD R197, R3.reuse, R8, R197 ;  /* 0x0000000803c57224 */ /* 0x040fe400078e02c5 */
[----:B------:R-:W-:Y:S01]  /*b1a0*/  @!P3 IMAD.MOV R193, RZ, RZ, -R193 ;  /* 0x000000ffffc1b224 */ /* 0x000fe200078e0ac1 */
[C---:B------:R-:W-:Y:S01]  /*b1b0*/  ISETP.GT.U32.AND P3, PT, R3.reuse, R196, PT ;  /* 0x000000c40300720c */ /* 0x040fe20003f64070 */
[----:B------:R-:W-:-:S02]  /*b1c0*/  IMAD R198, R3, R199, R198 ;  /* 0x000000c703c67224 */ /* 0x000fc400078e02c6 */
[----:B------:R-:W-:Y:S01]  /*b1d0*/  @!P1 IMAD.IADD R195, R195, 0x1, -R3 ;  /* 0x00000001c3c39824 */ /* 0x000fe200078e0a03 */
[C---:B------:R-:W-:Y:S01]  /*b1e0*/  ISETP.GT.U32.AND P1, PT, R3.reuse, R197, PT ;  /* 0x000000c50300720c */ /* 0x040fe20003f24070 */
[----:B------:R-:W-:Y:S01]  /*b1f0*/  @!P6 IMAD.MOV R194, RZ, RZ, -R194 ;  /* 0x000000ffffc2e224 */ /* 0x000fe200078e0ac2 */
[----:B------:R-:W-:Y:S01]  /*b200*/  ISETP.GT.U32.AND P6, PT, R3, R198, PT ;  /* 0x000000c60300720c */ /* 0x000fe20003fc4070 */
[----:B------:R-:W-:-:S04]  /*b210*/  IMAD.HI.U32 R8, R2, R200, RZ ;  /* 0x000000c802087227 */ /* 0x000fc800078e00ff */
[----:B------:R-:W-:Y:S02]  /*b220*/  IMAD.MOV R8, RZ, RZ, -R8 ;  /* 0x000000ffff087224 */ /* 0x000fe400078e0a08 */
[--C-:B------:R-:W-:Y:S01]  /*b230*/  @!P3 IMAD.IADD R196, R196, 0x1, -R3.reuse ;  /* 0x00000001c4c4b824 */ /* 0x100fe200078e0a03 */
[----:B------:R-:W-:Y:S01]  /*b240*/  ISETP.GE.AND P3, PT, R204, RZ, PT ;  /* 0x000000ffcc00720c */ /* 0x000fe20003f66270 */
[----:B------:R-:W-:Y:S01]  /*b250*/  IMAD R199, R3, R8, R200 ;  /* 0x0000000803c77224 */ /* 0x000fe200078e02c8 */
[----:B------:R-:W-:Y:S01]  /*b260*/  LOP3.LUT R8, R5, 0x6a, RZ, 0xfc, !PT ;  /* 0x0000006a05087812 */ /* 0x000fe200078efcff */
[--C-:B------:R-:W-:Y:S02]  /*b270*/  @!P1 IMAD.IADD R197, R197, 0x1, -R3.reuse ;  /* 0x00000001c5c59824 */ /* 0x100fe400078e0a03 */
[----:B------:R-:W-:Y:S02]  /*b280*/  @!P6 IMAD.IADD R198, R198, 0x1, -R3 ;  /* 0x00000001c6c6e824 */ /* 0x000fe400078e0a03 */
[----:B------:R-:W-:Y:S01]  /*b290*/  @!P5 IMAD.MOV R196, RZ, RZ, -R196 ;  /* 0x000000ffffc4d224 */ /* 0x000fe200078e0ac4 */
[C---:B------:R-:W-:Y:S01]  /*b2a0*/  ISETP.GT.U32.AND P5, PT, R3.reuse, R199, PT ;  /* 0x000000c70300720c */ /* 0x040fe20003fa4070 */
[----:B------:R-:W-:Y:S01]  /*b2b0*/  IMAD.HI.U32 R7, R2, R201, RZ ;  /* 0x000000c902077227 */ /* 0x000fe200078e00ff */
[----:B------:R-:W-:-:S02]  /*b2c0*/  ISETP.GT.U32.AND P1, PT, R3, R197, PT ;  /* 0x000000c50300720c */ /* 0x000fc40003f24070 */
[----:B------:R-:W-:Y:S01]  /*b2d0*/  ISETP.GT.U32.AND P6, PT, R3, R198, PT ;  /* 0x000000c60300720c */ /* 0x000fe20003fc4070 */
[----:B------:R-:W-:Y:S01]  /*b2e0*/  IMAD.MOV R202, RZ, RZ, -R7 ;  /* 0x000000ffffca7224 */ /* 0x000fe200078e0a07 */
[----:B------:R-:W-:Y:S01]  /*b2f0*/  LOP3.LUT R7, R5, 0x6c, RZ, 0xfc, !PT ;  /* 0x0000006c05077812 */ /* 0x000fe200078efcff */
[----:B------:R-:W-:Y:S01]  /*b300*/  @!P0 IMAD.MOV R195, RZ, RZ, -R195 ;  /* 0x000000ffffc38224 */ /* 0x000fe200078e0ac3 */
[----:B------:R-:W-:Y:S01]  /*b310*/  ISETP.GE.AND P0, PT, R203, RZ, PT ;  /* 0x000000ffcb00720c */ /* 0x000fe20003f06270 */
[----:B------:R-:W-:Y:S01]  /*b320*/  IMAD R200, R3, R202, R201 ;  /* 0x000000ca03c87224 */ /* 0x000fe200078e02c9 */
[----:B------:R-:W-:Y:S02]  /*b330*/  IABS R201, R7 ;  /* 0x0000000700c97213 */ /* 0x000fe40000000000 */
[----:B------:R-:W-:Y:S01]  /*b340*/  IABS R203, R8 ;  /* 0x0000000800cb7213 */ /* 0x000fe20000000000 */
[--C-:B------:R-:W-:Y:S02]  /*b350*/  @!P5 IMAD.IADD R199, R199, 0x1, -R3.reuse ;  /* 0x00000001c7c7d824 */ /* 0x100fe400078e0a03 */
[--C-:B------:R-:W-:Y:S01]  /*b360*/  @!P1 IMAD.IADD R197, R197, 0x1, -R3.reuse ;  /* 0x00000001c5c59824 */ /* 0x100fe200078e0a03 */
[----:B------:R-:W-:Y:S01]  /*b370*/  ISETP.GE.AND P1, PT, R7, RZ, PT ;  /* 0x000000ff0700720c */ /* 0x000fe20003f26270 */
[----:B------:R-:W-:Y:S01]  /*b380*/  @!P6 IMAD.IADD R198, R198, 0x1, -R3 ;  /* 0x00000001c6c6e824 */ /* 0x000fe200078e0a03 */
[C---:B------:R-:W-:Y:S01]  /*b390*/  ISETP.GT.U32.AND P6, PT, R3.reuse, R200, PT ;  /* 0x000000c80300720c */ /* 0x040fe20003fc4070 */
[----:B------:R-:W-:Y:S01]  /*b3a0*/  IMAD.HI.U32 R7, R2, R201, RZ ;  /* 0x000000c902077227 */ /* 0x000fe200078e00ff */
[----:B------:R-:W-:-:S03]  /*b3b0*/  ISETP.GT.U32.AND P5, PT, R3, R199, PT ;  /* 0x000000c70300720c */ /* 0x000fc60003fa4070 */
[----:B------:R-:W-:Y:S01]  /*b3c0*/  @!P2 IMAD.MOV R197, RZ, RZ, -R197 ;  /* 0x000000ffffc5a224 */ /* 0x000fe200078e0ac5 */
[----:B------:R-:W-:Y:S01]  /*b3d0*/  ISETP.GE.AND P2, PT, R8, RZ, PT ;  /* 0x000000ff0800720c */ /* 0x000fe20003f46270 */
[----:B------:R-:W-:-:S04]  /*b3e0*/  IMAD.HI.U32 R8, R2, R203, RZ ;  /* 0x000000cb02087227 */ /* 0x000fc800078e00ff */
[----:B------:R-:W-:Y:S02]  /*b3f0*/  IMAD.MOV R202, RZ, RZ, -R7 ;  /* 0x000000ffffca7224 */ /* 0x000fe400078e0a07 */
[----:B------:R-:W-:-:S04]  /*b400*/  IMAD.HI.U32 R7, R2, R205, RZ ;  /* 0x000000cd02077227 */ /* 0x000fc800078e00ff */
[----:B------:R-:W-:Y:S02]  /*b410*/  IMAD.MOV R204, RZ, RZ, -R8 ;  /* 0x000000ffffcc7224 */ /* 0x000fe400078e0a08 */
[----:B------:R-:W-:Y:S02]  /*b420*/  IMAD.MOV R206, RZ, RZ, -R7 ;  /* 0x000000ffffce7224 */ /* 0x000fe400078e0a07 */
[C---:B------:R-:W-:Y:S02]  /*b430*/  IMAD R201, R3.reuse, R202, R201 ;  /* 0x000000ca03c97224 */ /* 0x040fe400078e02c9 */
[C---:B------:R-:W-:Y:S02]  /*b440*/  IMAD R202, R3.reuse, R204, R203 ;  /* 0x000000cc03ca7224 */ /* 0x040fe400078e02cb */
[----:B------:R-:W-:Y:S02]  /*b450*/  @!P6 IMAD.IADD R200, R200, 0x1, -R3 ;  /* 0x00000001c8c8e824 */ /* 0x000fe400078e0a03 */
[----:B------:R-:W-:Y:S01]  /*b460*/  IMAD R203, R3, R206, R205 ;  /* 0x000000ce03cb7224 */ /* 0x000fe200078e02cd */
[----:B------:R-:W-:Y:S01]  /*b470*/  IABS R206, R213 ;  /* 0x000000d500ce7213 */ /* 0x000fe20000000000 */
[----:B------:R-:W-:Y:S01]  /*b480*/  @!P5 IMAD.IADD R199, R199, 0x1, -R3 ;  /* 0x00000001c7c7d824 */ /* 0x000fe200078e0a03 */
[C---:B------:R-:W-:Y:S01]  /*b490*/  ISETP.GT.U32.AND P6, PT, R3.reuse, R200, PT ;  /* 0x000000c80300720c */ /* 0x040fe20003fc4070 */
[----:B------:R-:W-:Y:S01]  /*b4a0*/  IMAD.HI.U32 R7, R2, R207, RZ ;  /* 0x000000cf02077227 */ /* 0x000fe200078e00ff */
[----:B------:R-:W-:-:S03]  /*b4b0*/  ISETP.GT.U32.AND P5, PT, R3, R201, PT ;  /* 0x000000c90300720c */ /* 0x000fc60003fa4070 */
[----:B------:R-:W-:Y:S01]  /*b4c0*/  @!P3 IMAD.MOV R199, RZ, RZ, -R199 ;  /* 0x000000ffffc7b224 */ /* 0x000fe200078e0ac7 */
[C---:B------:R-:W-:Y:S01]  /*b4d0*/  ISETP.GT.U32.AND P3, PT, R3.reuse, R203, PT ;  /* 0x000000cb0300720c */ /* 0x040fe20003f64070 */
[----:B------:R-:W-:Y:S02]  /*b4e0*/  IMAD.MOV R204, RZ, RZ, -R7 ;  /* 0x000000ffffcc7224 */ /* 0x000fe400078e0a07 */
[----:B------:R-:W-:Y:S01]  /*b4f0*/  @!P0 IMAD.MOV R198, RZ, RZ, -R198 ;  /* 0x000000ffffc68224 */ /* 0x000fe200078e0ac6 */
[C---:B------:R-:W-:Y:S01]  /*b500*/  ISETP.GT.U32.AND P0, PT, R3.reuse, R202, PT ;  /* 0x000000ca0300720c */ /* 0x040fe20003f04070 */
[C---:B------:R-:W-:Y:S01]  /*b510*/  IMAD R204, R3.reuse, R204, R207 ;  /* 0x000000cc03cc7224 */ /* 0x040fe200078e02cf */
[----:B------:R-:W-:Y:S01]  /*b520*/  IABS R207, R214 ;  /* 0x000000d600cf7213 */ /* 0x000fe20000000000 */
[----:B------:R-:W-:Y:S02]  /*b530*/  @!P6 IMAD.IADD R200, R200, 0x1, -R3 ;  /* 0x00000001c8c8e824 */ /* 0x000fe400078e0a03 */
[----:B------:R-:W-:Y:S01]  /*b540*/  IMAD.HI.U32 R7, R2, R206, RZ ;  /* 0x000000ce02077227 */ /* 0x000fe200078e00ff */
[----:B------:R-:W-:-:S03]  /*b550*/  ISETP.GT.U32.AND P6, PT, R3, R204, PT ;  /* 0x000000cc0300720c */ /* 0x000fc60003fc4070 */
[----:B------:R-:W-:Y:S02]  /*b560*/  @!P3 IMAD.IADD R203, R203, 0x1, -R3 ;  /* 0x00000001cbcbb824 */ /* 0x000fe400078e0a03 */
[----:B------:R-:W-:Y:S02]  /*b570*/  @!P4 IMAD.MOV R200, RZ, RZ, -R200 ;  /* 0x000000ffffc8c224 */ /* 0x000fe400078e0ac8 */
[----:B------:R-:W-:Y:S01]  /*b580*/  IMAD.HI.U32 R8, R2, R208, RZ ;  /* 0x000000d002087227 */ /* 0x000fe200078e00ff */
[----:B------:R-:W-:-:S03]  /*b590*/  ISETP.GT.U32.AND P4, PT, R3, R203, PT ;  /* 0x000000cb0300720c */ /* 0x000fc60003f84070 */
[----:B------:R-:W-:Y:S02]  /*b5a0*/  @!P0 IMAD.IADD R202, R202, 0x1, -R3 ;  /* 0x00000001caca8824 */ /* 0x000fe400078e0a03 */
[----:B------:R-:W-:Y:S02]  /*b5b0*/  IMAD.MOV R7, RZ, RZ, -R7 ;  /* 0x000000ffff077224 */ /* 0x000fe400078e0a07 */
[--C-:B------:R-:W-:Y:S01]  /*b5c0*/  @!P5 IMAD.IADD R201, R201, 0x1, -R3.reuse ;  /* 0x00000001c9c9d824 */ /* 0x100fe200078e0a03 */
[C---:B------:R-:W-:Y:S01]  /*b5d0*/  ISETP.GT.U32.AND P3, PT, R3.reuse, R202, PT ;  /* 0x000000ca0300720c */ /* 0x040fe20003f64070 */
[----:B------:R-:W-:Y:S02]  /*b5e0*/  IMAD.MOV R8, RZ, RZ, -R8 ;  /* 0x000000ffff087224 */ /* 0x000fe400078e0a08 */
[----:B------:R-:W-:Y:S01]  /*b5f0*/  @!P6 IMAD.IADD R204, R204, 0x1, -R3 ;  /* 0x00000001cccce824 */ /* 0x000fe200078e0a03 */
[C---:B------:R-:W-:Y:S01]  /*b600*/  ISETP.GT.U32.AND P0, PT, R3.reuse, R201, PT ;  /* 0x000000c90300720c */ /* 0x040fe20003f04070 */
[----:B------:R-:W-:-:S02]  /*b610*/  IMAD R206, R3, R7, R206 ;  /* 0x0000000703ce7224 */ /* 0x000fc400078e02ce */
[C---:B------:R-:W-:Y:S01]  /*b620*/  IMAD R205, R3.reuse, R8, R208 ;  /* 0x0000000803cd7224 */ /* 0x040fe200078e02d0 */
[----:B------:R-:W-:Y:S01]  /*b630*/  ISETP.GT.U32.AND P6, PT, R3, R204, PT ;  /* 0x000000cc0300720c */ /* 0x000fe20003fc4070 */
[----:B------:R-:W-:Y:S02]  /*b640*/  VIADD R8, R6, 0x5e ;  /* 0x0000005e06087836 */ /* 0x000fe40000000000 */
[--C-:B------:R-:W-:Y:S01]  /*b650*/  @!P4 IMAD.IADD R203, R203, 0x1, -R3.reuse ;  /* 0x00000001cbcbc824 */ /* 0x100fe200078e0a03 */
[----:B------:R-:W-:Y:S01]  /*b660*/  ISETP.GT.U32.AND P4, PT, R3, R206, PT ;  /* 0x000000ce0300720c */ /* 0x000fe20003f84070 */
[----:B------:R-:W-:Y:S01]  /*b670*/  @!P3 IMAD.IADD R202, R202, 0x1, -R3 ;  /* 0x00000001cacab824 */ /* 0x000fe200078e0a03 */
[----:B------:R-:W-:Y:S01]  /*b680*/  IABS R209, R8 ;  /* 0x0000000800d17213 */ /* 0x000fe20000000000 */
[----:B------:R-:W-:Y:S01]  /*b690*/  IMAD.HI.U32 R7, R2, R207, RZ ;  /* 0x000000cf02077227 */ /* 0x000fe200078e00ff */
[----:B------:R-:W-:Y:S02]  /*b6a0*/  ISETP.GE.AND P5, PT, R8, RZ, PT ;  /* 0x000000ff0800720c */ /* 0x000fe40003fa6270 */
[----:B------:R-:W-:Y:S01]  /*b6b0*/  ISETP.GE.AND P3, PT, R212, RZ, PT ;  /* 0x000000ffd400720c */ /* 0x000fe20003f66270 */
[----:B------:R-:W-:Y:S01]  /*b6c0*/  IMAD.HI.U32 R8, R2, R209, RZ ;  /* 0x000000d102087227 */ /* 0x000fe200078e00ff */
[----:B------:R-:W-:-:S03]  /*b6d0*/  LOP3.LUT R212, R5, 0x5c, RZ, 0xfc, !PT ;  /* 0x0000005c05d47812 */ /* 0x000fc600078efcff */
[----:B------:R-:W-:Y:S01]  /*b6e0*/  @!P0 IMAD.IADD R201, R201, 0x1, -R3 ;  /* 0x00000001c9c98824 */ /* 0x000fe200078e0a03 */
[----:B------:R-:W-:Y:S01]  /*b6f0*/  ISETP.GT.U32.AND P0, PT, R3, R205, PT ;  /* 0x000000cd0300720c */ /* 0x000fe20003f04070 */
[----:B------:R-:W-:Y:S02]  /*b700*/  IMAD.MOV R208, RZ, RZ, -R7 ;  /* 0x000000ffffd07224 */ /* 0x000fe400078e0a07 */
[----:B------:R-:W-:Y:S02]  /*b710*/  IMAD.MOV R8, RZ, RZ, -R8 ;  /* 0x000000ffff087224 */ /* 0x000fe400078e0a08 */
[--C-:B------:R-:W-:Y:S01]  /*b720*/  @!P6 IMAD.IADD R204, R204, 0x1, -R3.reuse ;  /* 0x00000001cccce824 */ /* 0x100fe200078e0a03 */
[----:B------:R-:W-:Y:S01]  /*b730*/  ISETP.GE.AND P6, PT, R211, RZ, PT ;  /* 0x000000ffd300720c */ /* 0x000fe20003fc6270 */
[----:B------:R-:W-:Y:S01]  /*b740*/  @!P4 IMAD.IADD R206, R206, 0x1, -R3 ;  /* 0x00000001cecec824 */ /* 0x000fe200078e0a03 */
[----:B------:R-:W-:Y:S01]  /*b750*/  IABS R211, R215 ;  /* 0x000000d700d37213 */ /* 0x000fe20000000000 */
[----:B------:R-:W-:-:S02]  /*b760*/  IMAD R207, R3, R208, R207 ;  /* 0x000000d003cf7224 */ /* 0x000fc400078e02cf */
[C---:B------:R-:W-:Y:S01]  /*b770*/  IMAD R208, R3.reuse, R8, R209 ;  /* 0x0000000803d07224 */ /* 0x040fe200078e02d1 */
[----:B------:R-:W-:Y:S01]  /*b780*/  IABS R209, R212 ;  /* 0x000000d400d17213 */ /* 0x000fe20000000000 */
[----:B------:R-:W-:Y:S01]  /*b790*/  @!P2 IMAD.MOV R202, RZ, RZ, -R202 ;  /* 0x000000ffffcaa224 */ /* 0x000fe200078e0aca */
[----:B------:R-:W-:Y:S01]  /*b7a0*/  ISETP.GT.U32.AND P2, PT, R3, R206, PT ;  /* 0x000000ce0300720c */ /* 0x000fe20003f44070 */
[----:B------:R-:W-:Y:S01]  /*b7b0*/  @!P3 IMAD.MOV R203, RZ, RZ, -R203 ;  /* 0x000000ffffcbb224 */ /* 0x000fe200078e0acb */
[----:B------:R-:W-:Y:S01]  /*b7c0*/  ISETP.GE.AND P3, PT, R213, RZ, PT ;  /* 0x000000ffd500720c */ /* 0x000fe20003f66270 */
[C---:B------:R-:W-:Y:S01]  /*b7d0*/  IMAD.HI.U32 R7, R2.reuse, R209, RZ ;  /* 0x000000d102077227 */ /* 0x040fe200078e00ff */
[----:B------:R-:W-:Y:S02]  /*b7e0*/  ISETP.GT.U32.AND P4, PT, R3, R207, PT ;  /* 0x000000cf0300720c */ /* 0x000fe40003f84070 */
[----:B------:R-:W-:Y:S01]  /*b7f0*/  LOP3.LUT R213, R5, 0x58, RZ, 0xfc, !PT ;  /* 0x0000005805d57812 */ /* 0x000fe200078efcff */
[----:B------:R-:W-:-:S04]  /*b800*/  IMAD.HI.U32 R8, R2, R211, RZ ;  /* 0x000000d302087227 */ /* 0x000fc800078e00ff */
[----:B------:R-:W-:Y:S01]  /*b810*/  @!P0 IMAD.IADD R205, R205, 0x1, -R3 ;  /* 0x00000001cdcd8824 */ /* 0x000fe200078e0a03 */
[----:B------:R-:W-:Y:S01]  /*b820*/  ISETP.GE.AND P0, PT, R210, RZ, PT ;  /* 0x000000ffd200720c */ /* 0x000fe20003f06270 */
[----:B------:R-:W-:Y:S01]  /*b830*/  IMAD.MOV R210, RZ, RZ, -R7 ;  /* 0x000000ffffd27224 */ /* 0x000fe200078e0a07 */
[----:B------:R-:W-:Y:S01]  /*b840*/  IABS R7, R213 ;  /* 0x000000d500077213 */ /* 0x000fe20000000000 */
[----:B------:R-:W-:Y:S01]  /*b850*/  @!P6 IMAD.MOV R204, RZ, RZ, -R204 ;  /* 0x000000ffffcce224 */ /* 0x000fe200078e0acc */
[C---:B------:R-:W-:Y:S01]  /*b860*/  ISETP.GT.U32.AND P6, PT, R3.reuse, R208, PT ;  /* 0x000000d00300720c */ /* 0x040fe20003fc4070 */
[----:B------:R-:W-:Y:S02]  /*b870*/  IMAD.MOV R8, RZ, RZ, -R8 ;  /* 0x000000ffff087224 */ /* 0x000fe400078e0a08 */
[----:B------:R-:W-:Y:S01]  /*b880*/  @!P1 IMAD.MOV R201, RZ, RZ, -R201 ;  /* 0x000000ffffc99224 */ /* 0x000fe200078e0ac9 */
[C---:B------:R-:W-:Y:S01]  /*b890*/  ISETP.GT.U32.AND P1, PT, R3.reuse, R205, PT ;  /* 0x000000cd0300720c */ /* 0x040fe20003f24070 */
[----:B------:R-:W-:-:S02]  /*b8a0*/  IMAD R209, R3, R210, R209 ;  /* 0x000000d203d17224 */ /* 0x000fc400078e02d1 */
[----:B------:R-:W-:Y:S01]  /*b8b0*/  @!P2 IMAD.IADD R206, R206, 0x1, -R3 ;  /* 0x00000001cecea824 */ /* 0x000fe200078e0a03 */
[----:B------:R-:W-:Y:S01]  /*b8c0*/  ISETP.GE.AND P2, PT, R212, RZ, PT ;  /* 0x000000ffd400720c */ /* 0x000fe20003f46270 */
[----:B------:R-:W-:Y:S02]  /*b8d0*/  IMAD R210, R3, R8, R211 ;  /* 0x0000000803d27224 */ /* 0x000fe400078e02d3 */
[----:B------:R-:W-:Y:S02]  /*b8e0*/  @!P3 IMAD.MOV R206, RZ, RZ, -R206 ;  /* 0x000000ffffceb224 */ /* 0x000fe400078e0ace */
[--C-:B------:R-:W-:Y:S01]  /*b8f0*/  @!P4 IMAD.IADD R207, R207, 0x1, -R3.reuse ;  /* 0x00000001cfcfc824 */ /* 0x100fe200078e0a03 */
[----:B------:R-:W-:Y:S01]  /*b900*/  ISETP.GT.U32.AND P3, PT, R3, R210, PT ;  /* 0x000000d20300720c */ /* 0x000fe20003f64070 */
[--C-:B------:R-:W-:Y:S02]  /*b910*/  @!P6 IMAD.IADD R208, R208, 0x1, -R3.reuse ;  /* 0x00000001d0d0e824 */ /* 0x100fe400078e0a03 */
[----:B------:R-:W-:Y:S01]  /*b920*/  @!P1 IMAD.IADD R205, R205, 0x1, -R3 ;  /* 0x00000001cdcd9824 */ /* 0x000fe200078e0a03 */
[----:B------:R-:W-:Y:S01]  /*b930*/  ISETP.GE.AND P1, PT, R214, RZ, PT ;  /* 0x000000ffd600720c */ /* 0x000fe20003f26270 */
[----:B------:R-:W-:Y:S01]  /*b940*/  IMAD.MOV.U32 R211, RZ, RZ, R7 ;  /* 0x000000ffffd37224 */ /* 0x000fe200078e0007 */
[C---:B------:R-:W-:Y:S01]  /*b950*/  ISETP.GT.U32.AND P4, PT, R3.reuse, R207, PT ;  /* 0x000000cf0300720c */ /* 0x040fe20003f84070 */
[----:B------:R-:W-:Y:S01]  /*b960*/  @!P0 IMAD.MOV R205, RZ, RZ, -R205 ;  /* 0x000000ffffcd8224 */ /* 0x000fe200078e0acd */
[----:B------:R-:W-:Y:S01]  /*b970*/  ISETP.GT.U32.AND P6, PT, R3, R208, PT ;  /* 0x000000d00300720c */ /* 0x000fe20003fc4070 */
[----:B------:R-:W-:Y:S01]  /*b980*/  IMAD.HI.U32 R7, R2, R211, RZ ;  /* 0x000000d302077227 */ /* 0x000fe200078e00ff */
[----:B------:R-:W-:-:S02]  /*b990*/  LOP3.LUT R214, R5, 0x56, RZ, 0xfc, !PT ;  /* 0x0000005605d67812 */ /* 0x000fc400078efcff */
[----:B------:R-:W-:Y:S01]  /*b9a0*/  ISETP.GT.U32.AND P0, PT, R3, R209, PT ;  /* 0x000000d10300720c */ /* 0x000fe20003f04070 */
[----:B------:R-:W-:Y:S01]  /*b9b0*/  @!P3 IMAD.IADD R210, R210, 0x1, -R3 ;  /* 0x00000001d2d2b824 */ /* 0x000fe200078e0a03 */
[----:B------:R-:W-:Y:S01]  /*b9c0*/  IABS R212, R214 ;  /* 0x000000d600d47213 */ /* 0x000fe20000000000 */
[----:B------:R-:W-:-:S03]  /*b9d0*/  IMAD.MOV R8, RZ, RZ, -R7 ;  /* 0x000000ffff087224 */ /* 0x000fc600078e0a07 */
[----:B------:R-:W-:Y:S01]  /*b9e0*/  ISETP.GT.U32.AND P3, PT, R3, R210, PT ;  /* 0x000000d20300720c */ /* 0x000fe20003f64070 */
        /* <DEDUP_REMOVED lines=9> */
[--C-:B------:R-:W-:Y:S02]  /*ba80*/  @!P0 IMAD.IADD R209, R209, 0x1, -R3.reuse ;  /* 0x00000001d1d18824 */ /* 0x100fe400078e0a03 */
        /* <DEDUP_REMOVED lines=13> */
[--C-:B------:R-:W-:Y:S01]  /*bb60*/  @!P0 IMAD.IADD R209, R209, 0x1, -R3.reuse ;  /* 0x00000001d1d18824 */ /* 0x100fe200078e0a03 */
[----:B------:R-:W-:Y:S01]  /*bb70*/  ISETP.GE.AND P0, PT, R215, RZ, PT ;  /* 0x000000ffd700720c */ /* 0x000fe20003f06270 */
[----:B------:R-:W-:Y:S01]  /*bb80*/  VIADD R7, R6, 0x4e ;  /* 0x0000004e06077836 */ /* 0x000fe20000000000 */
[----:B------:R-:W-:Y:S01]  /*bb90*/  IABS R215, R218 ;  /* 0x000000da00d77213 */ /* 0x000fe20000000000 */
[----:B------:R-:W-:Y:S01]  /*bba0*/  @!P3 IMAD.IADD R212, R212, 0x1, -R3 ;  /* 0x00000001d4d4b824 */ /* 0x000fe200078e0a03 */
[C---:B------:R-:W-:Y:S01]  /*bbb0*/  ISETP.GT.U32.AND P5, PT, R3.reuse, R211, PT ;  /* 0x000000d30300720c */ /* 0x040fe20003fa4070 */
[----:B------:R-:W-:Y:S01]  /*bbc0*/  @!P4 IMAD.MOV R210, RZ, RZ, -R210 ;  /* 0x000000ffffd2c224 */ /* 0x000fe200078e0ad2 */
[----:B------:R-:W-:Y:S01]  /*bbd0*/  ISETP.GT.U32.AND P4, PT, R3, R213, PT ;  /* 0x000000d50300720c */ /* 0x000fe20003f84070 */
[----:B------:R-:W-:Y:S01]  /*bbe0*/  @!P2 IMAD.MOV R209, RZ, RZ, -R209 ;  /* 0x000000ffffd1a224 */ /* 0x000fe200078e0ad1 */
[----:B------:R-:W-:Y:S01]  /*bbf0*/  ISETP.GE.AND P2, PT, R7, RZ, PT ;  /* 0x000000ff0700720c */ /* 0x000fe20003f46270 */
[----:B------:R-:W-:Y:S01]  /*bc00*/  IMAD.HI.U32 R8, R2, R215, RZ ;  /* 0x000000d702087227 */ /* 0x000fe200078e00ff */
[----:B------:R-:W-:-:S02]  /*bc10*/  IABS R216, R7 ;  /* 0x0000000700d87213 */ /* 0x000fc40000000000 */
[----:B------:R-:W-:Y:S01]  /*bc20*/  ISETP.GT.U32.AND P3, PT, R3, R212, PT ;  /* 0x000000d40300720c */ /* 0x000fe20003f64070 */
[----:B------:R-:W-:-:S04]  /*bc30*/  IMAD.HI.U32 R7, R2, R214, RZ ;  /* 0x000000d602077227 */ /* 0x000fc800078e00ff */
[----:B------:R-:W-:Y:S02]  /*bc40*/  IMAD.MOV R7, RZ, RZ, -R7 ;  /* 0x000000ffff077224 */ /* 0x000fe400078e0a07 */
[----:B------:R-:W-:Y:S02]  /*bc50*/  IMAD.MOV R8, RZ, RZ, -R8 ;  /* 0x000000ffff087224 */ /* 0x000fe400078e0a08 */
[----:B------:R-:W-:Y:S01]  /*bc60*/  @!P5 IMAD.IADD R211, R211, 0x1, -R3 ;  /* 0x00000001d3d3d824 */ /* 0x000fe200078e0a03 */
[----:B------:R-:W-:Y:S01]  /*bc70*/  ISETP.GE.AND P5, PT, R217, RZ, PT ;  /* 0x000000ffd900720c */ /* 0x000fe20003fa6270 */
[C---:B------:R-:W-:Y:S01]  /*bc80*/  IMAD R214, R3.reuse, R7, R214 ;  /* 0x0000000703d67224 */ /* 0x040fe200078e02d6 */
[----:B------:R-:W-:Y:S01]  /*bc90*/  IABS R217, R220 ;  /* 0x000000dc00d97213 */ /* 0x000fe20000000000 */
[----:B------:R-:W-:Y:S02]  /*bca0*/  IMAD R215, R3, R8, R215 ;  /* 0x0000000803d77224 */ /* 0x000fe400078e02d7 */
[----:B------:R-:W-:-:S02]  /*bcb0*/  @!P4 IMAD.IADD R213, R213, 0x1, -R3 ;  /* 0x00000001d5d5c824 */ /* 0x000fc400078e0a03 */
[----:B------:R-:W-:Y:S01]  /*bcc0*/  @!P3 IMAD.IADD R212, R212, 0x1, -R3 ;  /* 0x00000001d4d4b824 */ /* 0x000fe200078e0a03 */
[C---:B------:R-:W-:Y:S01]  /*bcd0*/  ISETP.GT.U32.AND P3, PT, R3.reuse, R214, PT ;  /* 0x000000d60300720c */ /* 0x040fe20003f64070 */
[----:B------:R-:W-:Y:S01]  /*bce0*/  @!P6 IMAD.MOV R211, RZ, RZ, -R211 ;  /* 0x000000ffffd3e224 */ /* 0x000fe200078e0ad3 */
[C---:B------:R-:W-:Y:S01]  /*bcf0*/  ISETP.GT.U32.AND P4, PT, R3.reuse, R213, PT ;  /* 0x000000d50300720c */ /* 0x040fe20003f84070 */
[----:B------:R-:W-:Y:S01]  /*bd00*/  IMAD.HI.U32 R8, R2, R217, RZ ;  /* 0x000000d902087227 */ /* 0x000fe200078e00ff */
[----:B------:R-:W-:-:S03]  /*bd10*/  ISETP.GT.U32.AND P6, PT, R3, R215, PT ;  /* 0x000000d70300720c */ /* 0x000fc60003fc4070 */
[----:B------:R-:W-:Y:S02]  /*bd20*/  IMAD.MOV R8, RZ, RZ, -R8 ;  /* 0x000000ffff087224 */ /* 0x000fe400078e0a08 */
[----:B------:R-:W-:-:S04]  /*bd30*/  IMAD.HI.U32 R7, R2, R216, RZ ;  /* 0x000000d802077227 */ /* 0x000fc800078e00ff */
[----:B------:R-:W-:Y:S01]  /*bd40*/  @!P1 IMAD.MOV R212, RZ, RZ, -R212 ;  /* 0x000000ffffd49224 */ /* 0x000fe200078e0ad4 */
[----:B------:R-:W-:Y:S01]  /*bd50*/  ISETP.GE.AND P1, PT, R218, RZ, PT ;  /* 0x000000ffda00720c */ /* 0x000fe20003f26270 */
[----:B------:R-:W-:Y:S01]  /*bd60*/  @!P3 IMAD.IADD R214, R214, 0x1, -R3 ;  /* 0x00000001d6d6b824 */ /* 0x000fe200078e0a03 */
[----:B------:R-:W-:Y:S01]  /*bd70*/  IABS R218, R221 ;  /* 0x000000dd00da7213 */ /* 0x000fe20000000000 */
[----:B------:R-:W-:Y:S02]  /*bd80*/  IMAD R217, R3, R8, R217 ;  /* 0x0000000803d97224 */ /* 0x000fe400078e02d9 */
[--C-:B------:R-:W-:Y:S01]  /*bd90*/  @!P4 IMAD.IADD R213, R213, 0x1, -R3.reuse ;  /* 0x00000001d5d5c824 */ /* 0x100fe200078e0a03 */
[----:B------:R-:W-:Y:S01]  /*bda0*/  ISETP.GT.U32.AND P3, PT, R3, R214, PT ;  /* 0x000000d60300720c */ /* 0x000fe20003f64070 */
[----:B------:R-:W-:Y:S02]  /*bdb0*/  @!P6 IMAD.IADD R215, R215, 0x1, -R3 ;  /* 0x00000001d7d7e824 */ /* 0x000fe400078e0a03 */
[----:B------:R-:W-:-:S02]  /*bdc0*/  IMAD.MOV R7, RZ, RZ, -R7 ;  /* 0x000000ffff077224 */ /* 0x000fc400078e0a07 */
[----:B------:R-:W-:Y:S01]  /*bdd0*/  @!P0 IMAD.MOV R213, RZ, RZ, -R213 ;  /* 0x000000ffffd58224 */ /* 0x000fe200078e0ad5 */
[C---:B------:R-:W-:Y:S01]  /*bde0*/  ISETP.GT.U32.AND P6, PT, R3.reuse, R215, PT ;  /* 0x000000d70300720c */ /* 0x040fe20003fc4070 */
[C---:B------:R-:W-:Y:S01]  /*bdf0*/  IMAD R216, R3.reuse, R7, R216 ;  /* 0x0000000703d87224 */ /* 0x040fe200078e02d8 */
[----:B------:R-:W-:Y:S01]  /*be00*/  ISETP.GT.U32.AND P0, PT, R3, R217, PT ;  /* 0x000000d90300720c */ /* 0x000fe20003f04070 */
[----:B------:R-:W-:-:S03]  /*be10*/  IMAD.HI.U32 R7, R2, R218, RZ ;  /* 0x000000da02077227 */ /* 0x000fc600078e00ff */
[C---:B------:R-:W-:Y:S01]  /*be20*/  ISETP.GT.U32.AND P4, PT, R3.reuse, R216, PT ;  /* 0x000000d80300720c */ /* 0x040fe20003f84070 */
[----:B------:R-:W-:Y:S02]  /*be30*/  IMAD.MOV R7, RZ, RZ, -R7 ;  /* 0x000000ffff077224 */ /* 0x000fe400078e0a07 */
[--C-:B------:R-:W-:Y:S01]  /*be40*/  @!P3 IMAD.IADD R214, R214, 0x1, -R3.reuse ;  /* 0x00000001d6d6b824 */ /* 0x100fe200078e0a03 */
[----:B------:R-:W-:Y:S01]  /*be50*/  ISETP.GE.AND P3, PT, R220, RZ, PT ;  /* 0x000000ffdc00720c */ /* 0x000fe20003f66270 */
[----:B------:R-:W-:Y:S01]  /*be60*/  IMAD R218, R3, R7, R218 ;  /* 0x0000000703da7224 */ /* 0x000fe200078e02da */
[----:B------:R-:W-:Y:S01]  /*be70*/  IABS R220, R223 ;  /* 0x000000df00dc7213 */ /* 0x000fe20000000000 */
[--C-:B------:R-:W-:Y:S02]  /*be80*/  @!P6 IMAD.IADD R215, R215, 0x1, -R3.reuse ;  /* 0x00000001d7d7e824 */ /* 0x100fe400078e0a03 */
[----:B------:R-:W-:Y:S01]  /*be90*/  @!P0 IMAD.IADD R217, R217, 0x1, -R3 ;  /* 0x00000001d9d98824 */ /* 0x000fe200078e0a03 */
[----:B------:R-:W-:Y:S01]  /*bea0*/  ISETP.GT.U32.AND P6, PT, R3, R218, PT ;  /* 0x000000da0300720c */ /* 0x000fe20003fc4070 */
[----:B------:R-:W-:Y:S01]  /*beb0*/  @!P5 IMAD.MOV R214, RZ, RZ, -R214 ;  /* 0x000000ffffd6d224 */ /* 0x000fe200078e0ad6 */
[----:B------:R-:W-:Y:S01]  /*bec0*/  ISETP.GE.AND P0, PT, R221, RZ, PT ;  /* 0x000000ffdd00720c */ /* 0x000fe20003f06270 */
[----:B------:R-:W-:Y:S01]  /*bed0*/  IMAD.HI.U32 R7, R2, R219, RZ ;  /* 0x000000db02077227 */ /* 0x000fe200078e00ff */
[----:B------:R-:W-:-:S02]  /*bee0*/  ISETP.GT.U32.AND P5, PT, R3, R217, PT ;  /* 0x000000d90300720c */ /* 0x000fc40003fa4070 */
[----:B------:R-:W-:Y:S01]  /*bef0*/  LOP3.LUT R221, R5, 0x42, RZ, 0xfc, !PT ;  /* 0x0000004205dd7812 */ /* 0x000fe200078efcff */
[----:B------:R-:W-:Y:S02]  /*bf00*/  IMAD.MOV R8, RZ, RZ, -R7 ;  /* 0x000000ffff087224 */ /* 0x000fe400078e0a07 */
[----:B------:R-:W-:-:S04]  /*bf10*/  IMAD.HI.U32 R7, R2, R220, RZ ;  /* 0x000000dc02077227 */ /* 0x000fc800078e00ff */
[----:B------:R-:W-:Y:S01]  /*bf20*/  IMAD R219, R3, R8, R219 ;  /* 0x0000000803db7224 */ /* 0x000fe200078e02db */
[----:B------:R-:W-:Y:S01]  /*bf30*/  LOP3.LUT R8, R5, 0x44, RZ, 0xfc, !PT ;  /* 0x0000004405087812 */ /* 0x000fe200078efcff */
[--C-:B------:R-:W-:Y:S02]  /*bf40*/  @!P6 IMAD.IADD R218, R218, 0x1, -R3.reuse ;  /* 0x00000001dadae824 */ /* 0x100fe400078e0a03 */
[----:B------:R-:W-:Y:S01]  /*bf50*/  @!P5 IMAD.IADD R217, R217, 0x1, -R3 ;  /* 0x00000001d9d9d824 */ /* 0x000fe200078e0a03 */
[C---:B------:R-:W-:Y:S01]  /*bf60*/  ISETP.GT.U32.AND P5, PT, R3.reuse, R219, PT ;  /* 0x000000db0300720c */ /* 0x040fe20003fa4070 */
[----:B------:R-:W-:Y:S01]  /*bf70*/  IMAD.MOV R7, RZ, RZ, -R7 ;  /* 0x000000ffff077224 */ /* 0x000fe200078e0a07 */
[C---:B------:R-:W-:Y:S01]  /*bf80*/  ISETP.GT.U32.AND P6, PT, R3.reuse, R218, PT ;  /* 0x000000da0300720c */ /* 0x040fe20003fc4070 */
[----:B------:R-:W-:Y:S02]  /*bf90*/  @!P4 IMAD.IADD R216, R216, 0x1, -R3 ;  /* 0x00000001d8d8c824 */ /* 0x000fe400078e0a03 */
[----:B------:R-:W-:-:S02]  /*bfa0*/  IMAD R220, R3, R7, R220 ;  /* 0x0000000703dc7224 */ /* 0x000fc400078e02dc */
[----:B------:R-:W-:Y:S01]  /*bfb0*/  @!P1 IMAD.MOV R215, RZ, RZ, -R215 ;  /* 0x000000ffffd79224 */ /* 0x000fe200078e0ad7 */
[----:B------:R-:W-:Y:S01]  /*bfc0*/  ISETP.GT.U32.AND P4, PT, R3, R216, PT ;  /* 0x000000d80300720c */ /* 0x000fe20003f84070 */
[----:B------:R-:W-:Y:S01]  /*bfd0*/  @!P3 IMAD.MOV R217, RZ, RZ, -R217 ;  /* 0x000000ffffd9b224 */ /* 0x000fe200078e0ad9 */
[----:B------:R-:W-:Y:S02]  /*bfe0*/  ISETP.GE.AND P1, PT, R222, RZ, PT ;  /* 0x000000ffde00720c */ /* 0x000fe40003f26270 */
[----:B------:R-:W-:Y:S01]  /*bff0*/  IABS R222, R8 ;  /* 0x0000000800de7213 */ /* 0x000fe20000000000 */
[--C-:B------:R-:W-:Y:S01]  /*c000*/  @!P5 IMAD.IADD R219, R219, 0x1, -R3.reuse ;  /* 0x00000001dbdbd824 */ /* 0x100fe200078e0a03 */
[----:B------:R-:W-:Y:S01]  /*c010*/  ISETP.GE.AND P3, PT, R221, RZ, PT ;  /* 0x000000ffdd00720c */ /* 0x000fe20003f66270 */
[----:B------:R-:W-:Y:S01]  /*c020*/  @!P6 IMAD.IADD R218, R218, 0x1, -R3 ;  /* 0x00000001dadae824 */ /* 0x000fe200078e0a03 */
[C---:B------:R-:W-:Y:S01]  /*c030*/  ISETP.GT.U32.AND P6, PT, R3.reuse, R220, PT ;  /* 0x000000dc0300720c */ /* 0x040fe20003fc4070 */
[----:B------:R-:W-:Y:S01]  /*c040*/  IMAD.HI.U32 R7, R2, R222, RZ ;  /* 0x000000de02077227 */ /* 0x000fe200078e00ff */
[----:B------:R-:W-:-:S03]  /*c050*/  ISETP.GT.U32.AND P5, PT, R3, R219, PT ;  /* 0x000000db0300720c */ /* 0x000fc60003fa4070 */
[----:B------:R-:W-:Y:S01]  /*c060*/  @!P4 IMAD.IADD R216, R216, 0x1, -R3 ;  /* 0x00000001d8d8c824 */ /* 0x000fe200078e0a03 */
[----:B------:R-:W-:Y:S01]  /*c070*/  ISETP.GE.AND P4, PT, R223, RZ, PT ;  /* 0x000000ffdf00720c */ /* 0x000fe20003f86270 */
[----:B------:R-:W-:Y:S01]  /*c080*/  @!P0 IMAD.MOV R218, RZ, RZ, -R218 ;  /* 0x000000ffffda8224 */ /* 0x000fe200078e0ada */
[----:B------:R-:W-:Y:S01]  /*c090*/  IABS R223, R221 ;  /* 0x000000dd00df7213 */ /* 0x000fe20000000000 */
[----:B------:R-:W-:Y:S02]  /*c0a0*/  IMAD.MOV R221, RZ, RZ, -R7 ;  /* 0x000000ffffdd7224 */ /* 0x000fe400078e0a07 */
[----:B------:R-:W-:Y:S01]  /*c0b0*/  @!P2 IMAD.MOV R216, RZ, RZ, -R216 ;  /* 0x000000ffffd8a224 */ /* 0x000fe200078e0ad8 */
[----:B------:R-:W-:Y:S01]  /*c0c0*/  ISETP.GE.AND P2, PT, R8, RZ, PT ;  /* 0x000000ff0800720c */ /* 0x000fe20003f46270 */
[----:B------:R-:W-:Y:S01]  /*c0d0*/  @!P6 IMAD.IADD R220, R220, 0x1, -R3 ;  /* 0x00000001dcdce824 */ /* 0x000fe200078e0a03 */
[----:B------:R-:W-:Y:S01]  /*c0e0*/  LOP3.LUT R8, R5, 0x40, RZ, 0xfc, !PT ;  /* 0x0000004005087812 */ /* 0x000fe200078efcff */
[----:B------:R-:W-:-:S02]  /*c0f0*/  IMAD R221, R3, R221, R222 ;  /* 0x000000dd03dd7224 */ /* 0x000fc400078e02de */
[----:B------:R-:W-:Y:S01]  /*c100*/  @!P5 IMAD.IADD R219, R219, 0x1, -R3 ;  /* 0x00000001dbdbd824 */ /* 0x000fe200078e0a03 */
[C---:B------:R-:W-:Y:S01]  /*c110*/  ISETP.GT.U32.AND P6, PT, R3.reuse, R220, PT ;  /* 0x000000dc0300720c */ /* 0x040fe20003fc4070 */
[----:B------:R-:W-:Y:S01]  /*c120*/  IMAD.HI.U32 R7, R2, R223, RZ ;  /* 0x000000df02077227 */ /* 0x000fe200078e00ff */
[----:B------:R-:W-:Y:S02]  /*c130*/  ISETP.GE.AND P0, PT, R8, RZ, PT ;  /* 0x000000ff0800720c */ /* 0x000fe40003f06270 */
[----:B------:R-:W-:Y:S01]  /*c140*/  IABS R224, R8 ;  /* 0x0000000800e07213 */ /* 0x000fe20000000000 */
[----:B------:R-:W-:Y:S01]  /*c150*/  @!P1 IMAD.MOV R219, RZ, RZ, -R219 ;  /* 0x000000ffffdb9224 */ /* 0x000fe200078e0adb */
[----:B------:R-:W-:Y:S01]  /*c160*/  ISETP.GT.U32.AND P1, PT, R3, R221, PT ;  /* 0x000000dd0300720c */ /* 0x000fe20003f24070 */
[----:B------:R-:W-:Y:S02]  /*c170*/  IMAD.MOV R222, RZ, RZ, -R7 ;  /* 0x000000ffffde7224 */ /* 0x000fe400078e0a07 */
[----:B------:R-:W-:-:S02]  /*c180*/  VIADD R8, R6, 0x3e ;  /* 0x0000003e06087836 */ /* 0x000fc40000000000 */
[----:B------:R-:W-:Y:S02]  /*c190*/  IMAD R222, R3, R222, R223 ;  /* 0x000000de03de7224 */ /* 0x000fe400078e02df */
[--C-:B------:R-:W-:Y:S01]  /*c1a0*/  @!P6 IMAD.IADD R220, R220, 0x1, -R3.reuse ;  /* 0x00000001dcdce824 */ /* 0x100fe200078e0a03 */
[----:B------:R-:W-:Y:S01]  /*c1b0*/  ISETP.GE.AND P5, PT, R8, RZ, PT ;  /* 0x000000ff0800720c */ /* 0x000fe20003fa6270 */
[----:B------:R-:W-:Y:S01]  /*c1c0*/  IMAD.HI.U32 R7, R2, R224, RZ ;  /* 0x000000e002077227 */ /* 0x000fe200078e00ff */
[----:B------:R-:W-:Y:S02]  /*c1d0*/  IABS R225, R8 ;  /* 0x0000000800e17213 */ /* 0x000fe40000000000 */
[----:B------:R-:W-:Y:S01]  /*c1e0*/  LOP3.LUT R8, R5, 0x3c, RZ, 0xfc, !PT ;  /* 0x0000003c05087812 */ /* 0x000fe200078efcff */
[----:B------:R-:W-:Y:S01]  /*c1f0*/  @!P4 IMAD.MOV R220, RZ, RZ, -R220 ;  /* 0x000000ffffdcc224 */ /* 0x000fe200078e0adc */
[----:B------:R-:W-:Y:S01]  /*c200*/  ISETP.GT.U32.AND P4, PT, R3, R222, PT ;  /* 0x000000de0300720c */ /* 0x000fe20003f84070 */
[----:B------:R-:W-:Y:S01]  /*c210*/  @!P1 IMAD.IADD R221, R221, 0x1, -R3 ;  /* 0x00000001dddd9824 */ /* 0x000fe200078e0a03 */
[----:B------:R-:W-:Y:S01]  /*c220*/  IABS R226, R8 ;  /* 0x0000000800e27213 */ /* 0x000fe20000000000 */
[----:B------:R-:W-:Y:S01]  /*c230*/  IMAD.MOV R7, RZ, RZ, -R7 ;  /* 0x000000ffff077224 */ /* 0x000fe200078e0a07 */
[----:B------:R-:W-:-:S02]  /*c240*/  ISETP.GE.AND P6, PT, R8, RZ, PT ;  /* 0x000000ff0800720c */ /* 0x000fc40003fc6270 */
[C---:B------:R-:W-:Y:S01]  /*c250*/  ISETP.GT.U32.AND P1, PT, R3.reuse, R221, PT ;  /* 0x000000dd0300720c */ /* 0x040fe20003f24070 */
[----:B------:R-:W-:Y:S02]  /*c260*/  IMAD R223, R3, R7, R224 ;  /* 0x0000000703df7224 */ /* 0x000fe400078e02e0 */
[----:B------:R-:W-:-:S04]  /*c270*/  IMAD.HI.U32 R7, R2, R225, RZ ;  /* 0x000000e102077227 */ /* 0x000fc800078e00ff */
[----:B------:R-:W-:-:S04]  /*c280*/  IMAD.HI.U32 R8, R2, R226, RZ ;  /* 0x000000e202087227 */ /* 0x000fc800078e00ff */
[----:B------:R-:W-:Y:S02]  /*c290*/  @!P4 IMAD.IADD R222, R222, 0x1, -R3 ;  /* 0x00000001dedec824 */ /* 0x000fe400078e0a03 */
[----:B------:R-:W-:Y:S01]  /*c2a0*/  IMAD.MOV R224, RZ, RZ, -R7 ;  /* 0x000000ffffe07224 */ /* 0x000fe200078e0a07 */
[----:B------:R-:W-:Y:S01]  /*c2b0*/  LOP3.LUT R7, R5, 0x36, RZ, 0xfc, !PT ;  /* 0x0000003605077812 */ /* 0x000fe200078efcff */
[----:B------:R-:W-:Y:S01]  /*c2c0*/  IMAD.MOV R227, RZ, RZ, -R8 ;  /* 0x000000ffffe37224 */ /* 0x000fe200078e0a08 */
[----:B------:R-:W-:Y:S01]  /*c2d0*/  ISETP.GT.U32.AND P4, PT, R3, R222, PT ;  /* 0x000000de0300720c */ /* 0x000fe20003f84070 */
[----:B------:R-:W-:Y:S01]  /*c2e0*/  @!P1 IMAD.IADD R221, R221, 0x1, -R3 ;  /* 0x00000001dddd9824 */ /* 0x000fe200078e0a03 */
[C---:B------:R-:W-:Y:S01]  /*c2f0*/  ISETP.GT.U32.AND P1, PT, R3.reuse, R223, PT ;  /* 0x000000df0300720c */ /* 0x040fe20003f24070 */
[----:B------:R-:W-:Y:S02]  /*c300*/  IMAD R224, R3, R224, R225 ;  /* 0x000000e003e07224 */ /* 0x000fe400078e02e1 */
[----:B------:R-:W-:-:S04]  /*c310*/  IMAD.HI.U32 R8, R2, R229, RZ ;  /* 0x000000e502087227 */ /* 0x000fc800078e00ff */
[C---:B------:R-:W-:Y:S01]  /*c320*/  IMAD R225, R3.reuse, R227, R226 ;  /* 0x000000e303e17224 */ /* 0x040fe200078e02e2 */
[----:B------:R-:W-:Y:S01]  /*c330*/  IABS R226, R7 ;  /* 0x0000000700e27213 */ /* 0x000fe20000000000 */
[----:B------:R-:W-:Y:S02]  /*c340*/  IMAD.MOV R8, RZ, RZ, -R8 ;  /* 0x000000ffff087224 */ /* 0x000fe400078e0a08 */
[----:B------:R-:W-:Y:S02]  /*c350*/  IMAD.MOV.U32 R227, RZ, RZ, R228 ;  /* 0x000000ffffe37224 */ /* 0x000fe400078e00e4 */
[----:B------:R-:W-:Y:S02]  /*c360*/  IMAD.MOV.U32 R228, RZ, RZ, R226 ;  /* 0x000000ffffe47224 */ /* 0x000fe400078e00e2 */
[----:B------:R-:W-:Y:S01]  /*c370*/  @!P2 IMAD.MOV R221, RZ, RZ, -R221 ;  /* 0x000000ffffdda224 */ /* 0x000fe200078e0add */
[C---:B------:R-:W-:Y:S01]  /*c380*/  ISETP.GT.U32.AND P2, PT, R3.reuse, R224, PT ;  /* 0x000000e00300720c */ /* 0x040fe20003f44070 */
[----:B------:R-:W-:-:S02]  /*c390*/  IMAD R226, R3, R8, R229 ;  /* 0x0000000803e27224 */ /* 0x000fc400078e02e5 */
[--C-:B------:R-:W-:Y:S01]  /*c3a0*/  @!P4 IMAD.IADD R222, R222, 0x1, -R3.reuse ;  /* 0x00000001dedec824 */ /* 0x100fe200078e0a03 */
[----:B------:R-:W-:Y:S01]  /*c3b0*/  ISETP.GT.U32.AND P4, PT, R3, R225, PT ;  /* 0x000000e10300720c */ /* 0x000fe20003f84070 */
[----:B------:R-:W-:Y:S01]  /*c3c0*/  @!P1 IMAD.IADD R223, R223, 0x1, -R3 ;  /* 0x00000001dfdf9824 */ /* 0x000fe200078e0a03 */
[----:B------:R-:W-:Y:S01]  /*c3d0*/  ISETP.GT.U32.AND P1, PT, R3, R226, PT ;  /* 0x000000e20300720c */ /* 0x000fe20003f24070 */
[----:B------:R-:W-:-:S04]  /*c3e0*/  IMAD.HI.U32 R229, R2, R228, RZ ;  /* 0x000000e402e57227 */ /* 0x000fc800078e00ff */
[----:B------:R-:W-:-:S04]  /*c3f0*/  IMAD.HI.U32 R8, R2, R227, RZ ;  /* 0x000000e302087227 */ /* 0x000fc800078e00ff */
[----:B------:R-:W-:Y:S01]  /*c400*/  @!P2 IMAD.IADD R224, R224, 0x1, -R3 ;  /* 0x00000001e0e0a824 */ /* 0x000fe200078e0a03 */
[----:B------:R-:W-:Y:S01]  /*c410*/  ISETP.GT.U32.AND P2, PT, R3, R223, PT ;  /* 0x000000df0300720c */ /* 0x000fe20003f44070 */
[----:B------:R-:W-:Y:S02]  /*c420*/  IMAD.MOV R229, RZ, RZ, -R229 ;  /* 0x000000ffffe57224 */ /* 0x000fe400078e0ae5 */
[--C-:B------:R-:W-:Y:S01]  /*c430*/  @!P4 IMAD.IADD R225, R225, 0x1, -R3.reuse ;  /* 0x00000001e1e1c824 */ /* 0x100fe200078e0a03 */
[C---:B------:R-:W-:Y:S01]  /*c440*/  ISETP.GT.U32.AND P4, PT, R3.reuse, R224, PT ;  /* 0x000000e00300720c */ /* 0x040fe20003f84070 */
[----:B------:R-:W-:Y:S02]  /*c450*/  @!P1 IMAD.IADD R226, R226, 0x1, -R3 ;  /* 0x00000001e2e29824 */ /* 0x000fe400078e0a03 */
[----:B------:R-:W-:Y:S02]  /*c460*/  IMAD.MOV R8, RZ, RZ, -R8 ;  /* 0x000000ffff087224 */ /* 0x000fe400078e0a08 */
[C---:B------:R-:W-:Y:S01]  /*c470*/  IMAD R228, R3.reuse, R229, R228 ;  /* 0x000000e503e47224 */ /* 0x040fe200078e02e4 */
[----:B------:R-:W-:Y:S01]  /*c480*/  ISETP.GT.U32.AND P1, PT, R3, R226, PT ;  /* 0x000000e20300720c */ /* 0x000fe20003f24070 */
[----:B------:R-:W-:-:S02]  /*c490*/  IMAD.MOV.U32 R229, RZ, RZ, R230 ;  /* 0x000000ffffe57224 */ /* 0x000fc400078e00e6 */
[----:B------:R-:W-:Y:S01]  /*c4a0*/  IMAD R227, R3, R8, R227 ;  /* 0x0000000803e37224 */ /* 0x000fe200078e02e3 */
[----:B------:R-:W-:Y:S01]  /*c4b0*/  LOP3.LUT R8, R5, 0x30, RZ, 0xfc, !PT ;  /* 0x0000003005087812 */ /* 0x000fe200078efcff */
[----:B------:R-:W-:-:S03]  /*c4c0*/  IMAD.HI.U32 R230, R2, R229, RZ ;  /* 0x000000e502e67227 */ /* 0x000fc600078e00ff */
[----:B------:R-:W-:Y:S01]  /*c4d0*/  IABS R237, R8 ;  /* 0x0000000800ed7213 */ /* 0x000fe20000000000 */
[----:B------:R-:W-:Y:S01]  /*c4e0*/  @!P2 IMAD.IADD R223, R223, 0x1, -R3 ;  /* 0x00000001dfdfa824 */ /* 0x000fe200078e0a03 */
[C---:B------:R-:W-:Y:S01]  /*c4f0*/  ISETP.GT.U32.AND P2, PT, R3.reuse, R227, PT ;  /* 0x000000e30300720c */ /* 0x040fe20003f44070 */
[----:B------:R-:W-:Y:S02]  /*c500*/  IMAD.MOV R238, RZ, RZ, -R230 ;  /* 0x000000ffffee7224 */ /* 0x000fe400078e0ae6 */
[----:B------:R-:W-:Y:S01]  /*c510*/  @!P3 IMAD.MOV R222, RZ, RZ, -R222 ;  /* 0x000000ffffdeb224 */ /* 0x000fe200078e0ade */
[C---:B------:R-:W-:Y:S01]  /*c520*/  ISETP.GT.U32.AND P3, PT, R3.reuse, R225, PT ;  /* 0x000000e10300720c */ /* 0x040fe20003f64070 */
[C---:B------:R-:W-:Y:S02]  /*c530*/  IMAD R229, R3.reuse, R238, R229 ;  /* 0x000000ee03e57224 */ /* 0x040fe400078e02e5 */
[--C-:B------:R-:W-:Y:S01]  /*c540*/  @!P4 IMAD.IADD R224, R224, 0x1, -R3.reuse ;  /* 0x00000001e0e0c824 */ /* 0x100fe200078e0a03 */
[C---:B------:R-:W-:Y:S01]  /*c550*/  ISETP.GT.U32.AND P4, PT, R3.reuse, R228, PT ;  /* 0x000000e40300720c */ /* 0x040fe20003f84070 */
[----:B------:R-:W-:Y:S01]  /*c560*/  @!P1 IMAD.IADD R226, R226, 0x1, -R3 ;  /* 0x00000001e2e29824 */ /* 0x000fe200078e0a03 */
[----:B------:R-:W-:Y:S01]  /*c570*/  ISETP.GT.U32.AND P1, PT, R3, R229, PT ;  /* 0x000000e50300720c */ /* 0x000fe20003f24070 */
[----:B------:R-:W-:-:S02]  /*c580*/  IMAD.MOV.U32 R230, RZ, RZ, R231 ;  /* 0x000000ffffe67224 */ /* 0x000fc400078e00e7 */
[----:B------:R-:W-:Y:S01]  /*c590*/  @!P2 IMAD.IADD R227, R227, 0x1, -R3 ;  /* 0x00000001e3e3a824 */ /* 0x000fe200078e0a03 */
[----:B------:R-:W-:Y:S01]  /*c5a0*/  ISETP.GE.AND P2, PT, R236, RZ, PT ;  /* 0x000000ffec00720c */ /* 0x000fe20003f46270 */
[----:B------:R-:W-:Y:S02]  /*c5b0*/  IMAD.MOV.U32 R231, RZ, RZ, R237 ;  /* 0x000000ffffe77224 */ /* 0x000fe400078e00ed */
[----:B------:R-:W-:Y:S01]  /*c5c0*/  @!P0 IMAD.MOV R223, RZ, RZ, -R223 ;  /* 0x000000ffffdf8224 */ /* 0x000fe200078e0adf */
[----:B------:R-:W-:Y:S01]  /*c5d0*/  ISETP.GT.U32.AND P0, PT, R3, R227, PT ;  /* 0x000000e30300720c */ /* 0x000fe20003f04070 */
[--C-:B------:R-:W-:Y:S01]  /*c5e0*/  @!P3 IMAD.IADD R225, R225, 0x1, -R3.reuse ;  /* 0x00000001e1e1b824 */ /* 0x100fe200078e0a03 */
[----:B------:R-:W-:Y:S01]  /*c5f0*/  ISETP.GE.AND P3, PT, R235, RZ, PT ;  /* 0x000000ffeb00720c */ /* 0x000fe20003f66270 */
[----:B------:R-:W-:Y:S02]  /*c600*/  @!P4 IMAD.IADD R228, R228, 0x1, -R3 ;  /* 0x00000001e4e4c824 */ /* 0x000fe400078e0a03 */
[----:B------:R-:W-:-:S04]  /*c610*/  IMAD.HI.U32 R237, R2, R230, RZ ;  /* 0x000000e602ed7227 */ /* 0x000fc800078e00ff */
[----:B------:R-:W-:-:S04]  /*c620*/  IMAD.HI.U32 R238, R2, R231, RZ ;  /* 0x000000e702ee7227 */ /* 0x000fc800078e00ff */
[----:B------:R-:W-:Y:S01]  /*c630*/  @!P1 IMAD.IADD R229, R229, 0x1, -R3 ;  /* 0x00000001e5e59824 */ /* 0x000fe200078e0a03 */
[C---:B------:R-:W-:Y:S01]  /*c640*/  ISETP.GT.U32.AND P1, PT, R3.reuse, R228, PT ;  /* 0x000000e40300720c */ /* 0x040fe20003f24070 */
[----:B------:R-:W-:Y:S02]  /*c650*/  IMAD.MOV R237, RZ, RZ, -R237 ;  /* 0x000000ffffed7224 */ /* 0x000fe400078e0aed */
[----:B------:R-:W-:Y:S02]  /*c660*/  IMAD.MOV R238, RZ, RZ, -R238 ;  /* 0x000000ffffee7224 */ /* 0x000fe400078e0aee */
[----:B------:R-:W-:Y:S02]  /*c670*/  VIADD R235, R6, 0x2e ;  /* 0x0000002e06eb7836 */ /* 0x000fe40000000000 */
[C---:B------:R-:W-:Y:S02]  /*c680*/  IMAD R230, R3.reuse, R237, R230 ;  /* 0x000000ed03e67224 */ /* 0x040fe400078e02e6 */
[----:B------:R-:W-:Y:S01]  /*c690*/  IMAD R231, R3, R238, R231 ;  /* 0x000000ee03e77224 */ /* 0x000fe200078e02e7 */
[----:B------:R-:W-:Y:S01]  /*c6a0*/  ISETP.GE.AND P4, PT, R235, RZ, PT ;  /* 0x000000ffeb00720c */ /* 0x000fe20003f86270 */
[----:B------:R-:W-:Y:S01]  /*c6b0*/  @!P5 IMAD.MOV R224, RZ, RZ, -R224 ;  /* 0x000000ffffe0d224 */ /* 0x000fe200078e0ae0 */
[----:B------:R-:W-:Y:S01]  /*c6c0*/  ISETP.GT.U32.AND P5, PT, R3, R229, PT ;  /* 0x000000e50300720c */ /* 0x000fe20003fa4070 */
[----:B------:R-:W-:Y:S01]  /*c6d0*/  @!P6 IMAD.MOV R225, RZ, RZ, -R225 ;  /* 0x000000ffffe1e224 */ /* 0x000fe200078e0ae1 */
[----:B------:R-:W-:Y:S01]  /*c6e0*/  IABS R235, R235 ;  /* 0x000000eb00eb7213 */ /* 0x000fe20000000000 */
[--C-:B------:R-:W-:Y:S01]  /*c6f0*/  @!P0 IMAD.IADD R227, R227, 0x1, -R3.reuse ;  /* 0x00000001e3e38824 */ /* 0x100fe200078e0a03 */
[C---:B------:R-:W-:Y:S01]  /*c700*/  ISETP.GT.U32.AND P6, PT, R3.reuse, R230, PT ;  /* 0x000000e60300720c */ /* 0x040fe20003fc4070 */
[----:B------:R-:W-:Y:S01]  /*c710*/  @!P3 IMAD.MOV R226, RZ, RZ, -R226 ;  /* 0x000000ffffe2b224 */ /* 0x000fe200078e0ae2 */
[----:B------:R-:W-:Y:S01]  /*c720*/  ISETP.GT.U32.AND P0, PT, R3, R231, PT ;  /* 0x000000e70300720c */ /* 0x000fe20003f04070 */
[----:B------:R-:W-:Y:S01]  /*c730*/  @!P1 IMAD.IADD R228, R228, 0x1, -R3 ;  /* 0x00000001e4e49824 */ /* 0x000fe200078e0a03 */
[----:B------:R-:W-:Y:S01]  /*c740*/  ISETP.GE.AND P3, PT, R7, RZ, PT ;  /* 0x000000ff0700720c */ /* 0x000fe20003f66270 */
[----:B------:R-:W-:Y:S01]  /*c750*/  IMAD.HI.U32 R236, R2, R235, RZ ;  /* 0x000000eb02ec7227 */ /* 0x000fe200078e00ff */
[----:B------:R-:W-:-:S02]  /*c760*/  LOP3.LUT R7, R5, 0x2c, RZ, 0xfc, !PT ;  /* 0x0000002c05077812 */ /* 0x000fc400078efcff */
[----:B------:R-:W-:Y:S01]  /*c770*/  ISETP.GE.AND P1, PT, R233, RZ, PT ;  /* 0x000000ffe900720c */ /* 0x000fe20003f26270 */
[--C-:B------:R-:W-:Y:S01]  /*c780*/  @!P5 IMAD.IADD R229, R229, 0x1, -R3.reuse ;  /* 0x00000001e5e5d824 */ /* 0x100fe200078e0a03 */
[----:B------:R-:W-:Y:S01]  /*c790*/  IABS R233, R7 ;  /* 0x0000000700e97213 */ /* 0x000fe20000000000 */
[----:B------:R-:W-:Y:S01]  /*c7a0*/  IMAD.MOV R236, RZ, RZ, -R236 ;  /* 0x000000ffffec7224 */ /* 0x000fe200078e0aec */
[----:B------:R-:W-:Y:S01]  /*c7b0*/  ISETP.GE.AND P5, PT, R234, RZ, PT ;  /* 0x000000ffea00720c */ /* 0x000fe20003fa6270 */
[----:B------:R-:W-:Y:S01]  /*c7c0*/  @!P6 IMAD.IADD R230, R230, 0x1, -R3 ;  /* 0x00000001e6e6e824 */ /* 0x000fe200078e0a03 */
[----:B------:R-:W-:Y:S01]  /*c7d0*/  ISETP.GE.AND P6, PT, R8, RZ, PT ;  /* 0x000000ff0800720c */ /* 0x000fe20003fc6270 */
[----:B------:R-:W-:Y:S02]  /*c7e0*/  IMAD.MOV.U32 R234, RZ, RZ, R233 ;  /* 0x000000ffffea7224 */ /* 0x000fe400078e00e9 */
[----:B------:R-:W-:Y:S01]  /*c7f0*/  IMAD R233, R3, R236, R235 ;  /* 0x000000ec03e97224 */ /* 0x000fe200078e02eb */
[----:B------:R-:W-:Y:S01]  /*c800*/  LOP3.LUT R235, R5, 0x28, RZ, 0xfc, !PT ;  /* 0x0000002805eb7812 */ /* 0x000fe200078efcff */
[----:B------:R-:W-:Y:S01]  /*c810*/  @!P0 IMAD.IADD R231, R231, 0x1, -R3 ;  /* 0x00000001e7e78824 */ /* 0x000fe200078e0a03 */
[----:B------:R-:W-:Y:S01]  /*c820*/  ISETP.GT.U32.AND P0, PT, R3, R230, PT ;  /* 0x000000e60300720c */ /* 0x000fe20003f04070 */
[----:B------:R-:W-:Y:S01]  /*c830*/  IMAD.HI.U32 R8, R2, R234, RZ ;  /* 0x000000ea02087227 */ /* 0x000fe200078e00ff */
[----:B------:R-:W-:-:S03]  /*c840*/  IABS R238, R235 ;  /* 0x000000eb00ee7213 */ /* 0x000fc60000000000 */
[----:B------:R-:W-:Y:S01]  /*c850*/  @!P2 IMAD.MOV R227, RZ, RZ, -R227 ;  /* 0x000000ffffe3a224 */ /* 0x000fe200078e0ae3 */
[C---:B------:R-:W-:Y:S01]  /*c860*/  ISETP.GT.U32.AND P2, PT, R3.reuse, R231, PT ;  /* 0x000000e70300720c */ /* 0x040fe20003f44070 */
[----:B------:R-:W-:Y:S01]  /*c870*/  @!P3 IMAD.MOV R228, RZ, RZ, -R228 ;  /* 0x000000ffffe4b224 */ /* 0x000fe200078e0ae4 */
[----:B------:R-:W-:Y:S01]  /*c880*/  ISETP.GT.U32.AND P3, PT, R3, R233, PT ;  /* 0x000000e90300720c */ /* 0x000fe20003f64070 */
[----:B------:R-:W-:Y:S02]  /*c890*/  IMAD.MOV R8, RZ, RZ, -R8 ;  /* 0x000000ffff087224 */ /* 0x000fe400078e0a08 */
[----:B------:R-:W-:Y:S01]  /*c8a0*/  @!P1 IMAD.MOV R229, RZ, RZ, -R229 ;  /* 0x000000ffffe59224 */ /* 0x000fe200078e0ae5 */
[----:B------:R-:W-:Y:S01]  /*c8b0*/  ISETP.GE.AND P1, PT, R7, RZ, PT ;  /* 0x000000ff0700720c */ /* 0x000fe20003f26270 */
[----:B------:R-:W-:Y:S01]  /*c8c0*/  IMAD R234, R3, R8, R234 ;  /* 0x0000000803ea7224 */ /* 0x000fe200078e02ea */
[C---:B------:R-:W-:Y:S01]  /*c8d0*/  LOP3.LUT R8, R5.reuse, 0x2a, RZ, 0xfc, !PT ;  /* 0x0000002a05087812 */ /* 0x040fe200078efcff */
[----:B------:R-:W-:Y:S01]  /*c8e0*/  @!P0 IMAD.IADD R230, R230, 0x1, -R3 ;  /* 0x00000001e6e68824 */ /* 0x000fe200078e0a03 */
[----:B------:R-:W-:-:S02]  /*c8f0*/  LOP3.LUT R7, R5, 0x26, RZ, 0xfc, !PT ;  /* 0x0000002605077812 */ /* 0x000fc400078efcff */
[----:B------:R-:W-:Y:S01]  /*c900*/  IABS R236, R8 ;  /* 0x0000000800ec7213 */ /* 0x000fe20000000000 */
[--C-:B------:R-:W-:Y:S01]  /*c910*/  @!P2 IMAD.IADD R231, R231, 0x1, -R3.reuse ;  /* 0x00000001e7e7a824 */ /* 0x100fe200078e0a03 */
[----:B------:R-:W-:Y:S01]  /*c920*/  ISETP.GT.U32.AND P2, PT, R3, R234, PT ;  /* 0x000000ea0300720c */ /* 0x000fe20003f44070 */
[----:B------:R-:W-:Y:S01]  /*c930*/  @!P3 IMAD.IADD R233, R233, 0x1, -R3 ;  /* 0x00000001e9e9b824 */ /* 0x000fe200078e0a03 */
[----:B------:R-:W-:Y:S01]  /*c940*/  ISETP.GE.AND P3, PT, R235, RZ, PT ;  /* 0x000000ffeb00720c */ /* 0x000fe20003f66270 */
[----:B------:R-:W-:Y:S01]  /*c950*/  IMAD.MOV.U32 R235, RZ, RZ, R236 ;  /* 0x000000ffffeb7224 */ /* 0x000fe200078e00ec */
[----:B------:R-:W-:Y:S01]  /*c960*/  ISETP.GE.AND P0, PT, R8, RZ, PT ;  /* 0x000000ff0800720c */ /* 0x000fe20003f06270 */
[----:B------:R-:W-:Y:S01]  /*c970*/  @!P5 IMAD.MOV R230, RZ, RZ, -R230 ;  /* 0x000000ffffe6d224 */ /* 0x000fe200078e0ae6 */
[----:B------:R-:W-:Y:S01]  /*c980*/  ISETP.GT.U32.AND P5, PT, R3, R233, PT ;  /* 0x000000e90300720c */ /* 0x000fe20003fa4070 */
[----:B------:R-:W-:Y:S01]  /*c990*/  IMAD.HI.U32 R240, R2, R235, RZ ;  /* 0x000000eb02f07227 */ /* 0x000fe200078e00ff */
[----:B------:R-:W-:-:S02]  /*c9a0*/  IABS R237, R7 ;  /* 0x0000000700ed7213 */ /* 0x000fc40000000000 */
[----:B------:R-:W-:Y:S01]  /*c9b0*/  IABS R8, R252 ;  /* 0x000000fc00087213 */ /* 0x000fe20000000000 */
[----:B------:R-:W-:Y:S02]  /*c9c0*/  IMAD.MOV R240, RZ, RZ, -R240 ;  /* 0x000000fffff07224 */ /* 0x000fe400078e0af0 */
[----:B------:R-:W-:Y:S02]  /*c9d0*/  @!P2 IMAD.IADD R234, R234, 0x1, -R3 ;  /* 0x00000001eaeaa824 */ /* 0x000fe400078e0a03 */
[C---:B------:R-:W-:Y:S01]  /*c9e0*/  IMAD R235, R3.reuse, R240, R235 ;  /* 0x000000f003eb7224 */ /* 0x040fe200078e02eb */
[----:B------:R-:W-:Y:S01]  /*c9f0*/  IABS R240, R251 ;  /* 0x000000fb00f07213 */ /* 0x000fe20000000000 */
[----:B------:R-:W-:Y:S01]  /*ca00*/  IMAD.MOV.U32 R236, RZ, RZ, R238 ;  /* 0x000000ffffec7224 */ /* 0x000fe200078e00ee */
[----:B------:R-:W-:Y:S01]  /*ca10*/  ISETP.GT.U32.AND P2, PT, R3, R234, PT ;  /* 0x000000ea0300720c */ /* 0x000fe20003f44070 */
[----:B------:R-:W-:Y:S01]  /*ca20*/  @!P5 IMAD.IADD R233, R233, 0x1, -R3 ;  /* 0x00000001e9e9d824 */ /* 0x000fe200078e0a03 */
[----:B------:R-:W-:Y:S01]  /*ca30*/  ISETP.GT.U32.AND P5, PT, R3, R235, PT ;  /* 0x000000eb0300720c */ /* 0x000fe20003fa4070 */
[----:B------:R-:W-:-:S04]  /*ca40*/  IMAD.HI.U32 R239, R2, R236, RZ ;  /* 0x000000ec02ef7227 */ /* 0x000fc800078e00ff */
[----:B------:R-:W-:Y:S02]  /*ca50*/  IMAD.MOV R239, RZ, RZ, -R239 ;  /* 0x000000ffffef7224 */ /* 0x000fe400078e0aef */
[----:B------:R-:W-:Y:S01]  /*ca60*/  @!P6 IMAD.MOV R231, RZ, RZ, -R231 ;  /* 0x000000ffffe7e224 */ /* 0x000fe200078e0ae7 */
[----:B------:R-:W-:Y:S01]  /*ca70*/  ISETP.GE.AND P6, PT, R7, RZ, PT ;  /* 0x000000ff0700720c */ /* 0x000fe20003fc6270 */
[----:B------:R-:W-:Y:S01]  /*ca80*/  IMAD R236, R3, R239, R236 ;  /* 0x000000ef03ec7224 */ /* 0x000fe200078e02ec */
[----:B------:R-:W-:Y:S01]  /*ca90*/  LOP3.LUT R239, R5, 0x22, RZ, 0xfc, !PT ;  /* 0x0000002205ef7812 */ /* 0x000fe200078efcff */
[--C-:B------:R-:W-:Y:S01]  /*caa0*/  @!P2 IMAD.IADD R234, R234, 0x1, -R3.reuse ;  /* 0x00000001eaeaa824 */ /* 0x100fe200078e0a03 */
[----:B------:R-:W-:Y:S01]  /*cab0*/  ISETP.GE.AND P2, PT, R243, RZ, PT ;  /* 0x000000fff300720c */ /* 0x000fe20003f46270 */
[----:B------:R-:W-:Y:S01]  /*cac0*/  @!P5 IMAD.IADD R235, R235, 0x1, -R3 ;  /* 0x00000001ebebd824 */ /* 0x000fe200078e0a03 */
[----:B------:R-:W-:Y:S01]  /*cad0*/  IABS R243, R243 ;  /* 0x000000f300f37213 */ /* 0x000fe20000000000 */
[----:B------:R-:W-:Y:S01]  /*cae0*/  @!P1 IMAD.MOV R234, RZ, RZ, -R234 ;  /* 0x000000ffffea9224 */ /* 0x000fe200078e0aea */
[C---:B------:R-:W-:Y:S01]  /*caf0*/  ISETP.GT.U32.AND P1, PT, R3.reuse, R236, PT ;  /* 0x000000ec0300720c */ /* 0x040fe20003f24070 */
[----:B------:R-:W-:Y:S01]  /*cb00*/  IMAD.HI.U32 R238, R2, R237, RZ ;  /* 0x000000ed02ee7227 */ /* 0x000fe200078e00ff */
[----:B------:R-:W-:-:S03]  /*cb10*/  ISETP.GT.U32.AND P5, PT, R3, R235, PT ;  /* 0x000000eb0300720c */ /* 0x000fc60003fa4070 */
[----:B------:R-:W-:-:S04]  /*cb20*/  IMAD.HI.U32 R7, R2, R8, RZ ;  /* 0x0000000802077227 */ /* 0x000fc800078e00ff */
[----:B------:R-:W-:Y:S02]  /*cb30*/  IMAD.MOV R238, RZ, RZ, -R238 ;  /* 0x000000ffffee7224 */ /* 0x000fe400078e0aee */
[----:B------:R-:W-:Y:S02]  /*cb40*/  IMAD.MOV R7, RZ, RZ, -R7 ;  /* 0x000000ffff077224 */ /* 0x000fe400078e0a07 */
[C---:B------:R-:W-:Y:S01]  /*cb50*/  IMAD R237, R3.reuse, R238, R237 ;  /* 0x000000ee03ed7224 */ /* 0x040fe200078e02ed */
[----:B------:R-:W-:Y:S01]  /*cb60*/  IABS R238, R5 ;  /* 0x0000000500ee7213 */ /* 0x000fe20000000000 */
[----:B------:R-:W-:Y:S02]  /*cb70*/  IMAD R8, R3, R7, R8 ;  /* 0x0000000703087224 */ /* 0x000fe400078e0208 */
[--C-:B------:R-:W-:Y:S01]  /*cb80*/  @!P5 IMAD.IADD R235, R235, 0x1, -R3.reuse ;  /* 0x00000001ebebd824 */ /* 0x100fe200078e0a03 */
[----:B------:R-:W-:Y:S01]  /*cb90*/  ISETP.GT.U32.AND P5, PT, R3, R237, PT ;  /* 0x000000ed0300720c */ /* 0x000fe20003fa4070 */
[----:B------:R-:W-:-:S02]  /*cba0*/  @!P1 IMAD.IADD R236, R236, 0x1, -R3 ;  /* 0x00000001ecec9824 */ /* 0x000fc400078e0a03 */
        /* <DEDUP_REMOVED lines=9> */
[----:B------:R-:W-:-:S04]  /*cc40*/  IMAD.HI.U32 R245, R2, R240, RZ ;  /* 0x000000f002f57227 */ /* 0x000fc800078e00ff */
[--C-:B------:R-:W-:Y:S01]  /*cc50*/  @!P1 IMAD.IADD R236, R236, 0x1, -R3.reuse ;  /* 0x00000001ecec9824 */ /* 0x100fe200078e0a03 */
[----:B------:R-:W-:Y:S01]  /*cc60*/  ISETP.GT.U32.AND P1, PT, R3, R238, PT ;  /* 0x000000ee0300720c */ /* 0x000fe20003f24070 */
[----:B------:R-:W-:Y:S02]  /*cc70*/  @!P0 IMAD.IADD R8, R8, 0x1, -R3 ;  /* 0x0000000108088824 */ /* 0x000fe400078e0a03 */
[----:B------:R-:W-:-:S03]  /*cc80*/  IMAD.HI.U32 R7, R2, R239, RZ ;  /* 0x000000ef02077227 */ /* 0x000fc600078e00ff */
[----:B------:R-:W-:Y:S01]  /*cc90*/  ISETP.GT.U32.AND P0, PT, R3, R8, PT ;  /* 0x000000080300720c */ /* 0x000fe20003f04070 */
[----:B------:R-:W-:-:S04]  /*cca0*/  IMAD.HI.U32 R246, R2, R243, RZ ;  /* 0x000000f302f67227 */ /* 0x000fc800078e00ff */
[----:B------:R-:W-:Y:S02]  /*ccb0*/  IMAD.MOV R241, RZ, RZ, -R245 ;  /* 0x000000fffff17224 */ /* 0x000fe400078e0af5 */
[----:B------:R-:W-:Y:S02]  /*ccc0*/  IMAD.MOV R7, RZ, RZ, -R7 ;  /* 0x000000ffff077224 */ /* 0x000fe400078e0a07 */
[----:B------:R-:W-:Y:S01]  /*ccd0*/  IMAD.MOV R245, RZ, RZ, -R246 ;  /* 0x000000fffff57224 */ /* 0x000fe200078e0af6 */
[----:B------:R-:W-:Y:S01]  /*cce0*/  IABS R246, R14 ;  /* 0x0000000e00f67213 */ /* 0x000fe20000000000 */
[----:B------:R-:W-:Y:S02]  /*ccf0*/  @!P5 IMAD.IADD R237, R237, 0x1, -R3 ;  /* 0x00000001ededd824 */ /* 0x000fe400078e0a03 */
[C---:B------:R-:W-:Y:S02]  /*cd00*/  IMAD R240, R3.reuse, R241, R240 ;  /* 0x000000f103f07224 */ /* 0x040fe400078e02f0 */
[C---:B------:R-:W-:Y:S01]  /*cd10*/  IMAD R239, R3.reuse, R7, R239 ;  /* 0x0000000703ef7224 */ /* 0x040fe200078e02ef */
[C---:B------:R-:W-:Y:S01]  /*cd20*/  ISETP.GT.U32.AND P5, PT, R3.reuse, R237, PT ;  /* 0x000000ed0300720c */ /* 0x040fe20003fa4070 */
[C---:B------:R-:W-:Y:S01]  /*cd30*/  IMAD R241, R3.reuse, R245, R243 ;  /* 0x000000f503f17224 */ /* 0x040fe200078e02f3 */
[----:B------:R-:W-:Y:S01]  /*cd40*/  IABS R243, R4 ;  /* 0x0000000400f37213 */ /* 0x000fe20000000000 */
[--C-:B------:R-:W-:Y:S01]  /*cd50*/  @!P1 IMAD.IADD R238, R238, 0x1, -R3.reuse ;  /* 0x00000001eeee9824 */ /* 0x100fe200078e0a03 */
[----:B------:R-:W-:Y:S01]  /*cd60*/  IABS R245, R16 ;  /* 0x0000001000f57213 */ /* 0x000fe20000000000 */
[----:B------:R-:W-:Y:S01]  /*cd70*/  IMAD.MOV R7, RZ, RZ, -R244 ;  /* 0x000000ffff077224 */ /* 0x000fe200078e0af4 */
[----:B------:R-:W-:Y:S01]  /*cd80*/  IABS R244, R125 ;  /* 0x0000007d00f47213 */ /* 0x000fe20000000000 */
[----:B------:R-:W-:Y:S01]  /*cd90*/  @!P0 IMAD.IADD R8, R8, 0x1, -R3 ;  /* 0x0000000108088824 */ /* 0x000fe200078e0a03 */
[C---:B------:R-:W-:Y:S01]  /*cda0*/  ISETP.GT.U32.AND P1, PT, R3.reuse, R238, PT ;  /* 0x000000ee0300720c */ /* 0x040fe20003f24070 */
[C---:B------:R-:W-:Y:S01]  /*cdb0*/  IMAD R242, R3.reuse, R7, R242 ;  /* 0x0000000703f27224 */ /* 0x040fe200078e02f2 */
[----:B------:R-:W-:Y:S01]  /*cdc0*/  ISETP.GT.U32.AND P0, PT, R3, R240, PT ;  /* 0x000000f00300720c */ /* 0x000fe20003f04070 */
[----:B------:R-:W-:-:S04]  /*cdd0*/  IMAD.HI.U32 R7, R2, R243, RZ ;  /* 0x000000f302077227 */ /* 0x000fc800078e00ff */
[----:B------:R-:W-:Y:S02]  /*cde0*/  IMAD.MOV R7, RZ, RZ, -R7 ;  /* 0x000000ffff077224 */ /* 0x000fe400078e0a07 */
[----:B------:R-:W-:Y:S01]  /*cdf0*/  @!P5 IMAD.IADD R237, R237, 0x1, -R3 ;  /* 0x00000001ededd824 */ /* 0x000fe200078e0a03 */
[C---:B------:R-:W-:Y:S01]  /*ce00*/  ISETP.GT.U32.AND P5, PT, R3.reuse, R239, PT ;  /* 0x000000ef0300720c */ /* 0x040fe20003fa4070 */
[C---:B------:R-:W-:Y:S02]  /*ce10*/  IMAD R243, R3.reuse, R7, R243 ;  /* 0x0000000703f37224 */ /* 0x040fe400078e02f3 */
[--C-:B------:R-:W-:Y:S01]  /*ce20*/  @!P1 IMAD.IADD R238, R238, 0x1, -R3.reuse ;  /* 0x00000001eeee9824 */ /* 0x100fe200078e0a03 */
[C---:B------:R-:W-:Y:S01]  /*ce30*/  ISETP.GT.U32.AND P1, PT, R3.reuse, R241, PT ;  /* 0x000000f10300720c */ /* 0x040fe20003f24070 */
[----:B------:R-:W-:Y:S01]  /*ce40*/  @!P0 IMAD.IADD R240, R240, 0x1, -R3 ;  /* 0x00000001f0f08824 */ /* 0x000fe200078e0a03 */
[----:B------:R-:W-:Y:S01]  /*ce50*/  ISETP.GT.U32.AND P0, PT, R3, R243, PT ;  /* 0x000000f30300720c */ /* 0x000fe20003f04070 */
[----:B------:R-:W-:-:S04]  /*ce60*/  IMAD.HI.U32 R247, R2, R245, RZ ;  /* 0x000000f502f77227 */ /* 0x000fc800078e00ff */
[----:B------:R-:W-:-:S04]  /*ce70*/  IMAD.HI.U32 R248, R2, R244, RZ ;  /* 0x000000f402f87227 */ /* 0x000fc800078e00ff */
[--C-:B------:R-:W-:Y:S02]  /*ce80*/  @!P5 IMAD.IADD R239, R239, 0x1, -R3.reuse ;  /* 0x00000001efefd824 */ /* 0x100fe400078e0a03 */
[--C-:B------:R-:W-:Y:S01]  /*ce90*/  @!P1 IMAD.IADD R241, R241, 0x1, -R3.reuse ;  /* 0x00000001f1f19824 */ /* 0x100fe200078e0a03 */
[----:B------:R-:W-:Y:S01]  /*cea0*/  ISETP.GE.AND P1, PT, R5, RZ, PT ;  /* 0x000000ff0500720c */ /* 0x000fe20003f26270 */
[----:B------:R-:W-:Y:S01]  /*ceb0*/  @!P0 IMAD.IADD R243, R243, 0x1, -R3 ;  /* 0x00000001f3f38824 */ /* 0x000fe200078e0a03 */
[C---:B------:R-:W-:Y:S01]  /*cec0*/  ISETP.GT.U32.AND P0, PT, R3.reuse, R240, PT ;  /* 0x000000f00300720c */ /* 0x040fe20003f04070 */
[----:B------:R-:W-:Y:S01]  /*ced0*/  IMAD.MOV R247, RZ, RZ, -R247 ;  /* 0x000000fffff77224 */ /* 0x000fe200078e0af7 */
[----:B------:R-:W-:Y:S01]  /*cee0*/  ISETP.GT.U32.AND P5, PT, R3, R239, PT ;  /* 0x000000ef0300720c */ /* 0x000fe20003fa4070 */
[----:B------:R-:W-:-:S04]  /*cef0*/  IMAD.HI.U32 R249, R2, R246, RZ ;  /* 0x000000f602f97227 */ /* 0x000fc800078e00ff */
[----:B------:R-:W-:Y:S02]  /*cf00*/  IMAD.MOV R7, RZ, RZ, -R248 ;  /* 0x000000ffff077224 */ /* 0x000fe400078e0af8 */
[C---:B------:R-:W-:Y:S01]  /*cf10*/  IMAD R245, R3.reuse, R247, R245 ;  /* 0x000000f703f57224 */ /* 0x040fe200078e02f5 */
[----:B------:R-:W-:Y:S01]  /*cf20*/  IABS R247, R13 ;  /* 0x0000000d00f77213 */ /* 0x000fe20000000000 */
[----:B------:R-:W-:Y:S01]  /*cf30*/  IMAD.MOV R248, RZ, RZ, -R249 ;  /* 0x000000fffff87224 */ /* 0x000fe200078e0af9 */
[----:B------:R-:W-:Y:S01]  /*cf40*/  IABS R249, R15 ;  /* 0x0000000f00f97213 */ /* 0x000fe20000000000 */
[----:B------:R-:W-:Y:S01]  /*cf50*/  @!P1 IMAD.MOV R238, RZ, RZ, -R238 ;  /* 0x000000ffffee9224 */ /* 0x000fe200078e0aee */
[C---:B------:R-:W-:Y:S01]  /*cf60*/  ISETP.GT.U32.AND P1, PT, R3.reuse, R243, PT ;  /* 0x000000f30300720c */ /* 0x040fe20003f24070 */
[----:B------:R-:W-:Y:S01]  /*cf70*/  IMAD R246, R3, R248, R246 ;  /* 0x000000f803f67224 */ /* 0x000fe200078e02f6 */
[----:B------:R-:W-:Y:S01]  /*cf80*/  IABS R248, R11 ;  /* 0x0000000b00f87213 */ /* 0x000fe20000000000 */
[----:B------:R-:W-:-:S04]  /*cf90*/  IMAD.HI.U32 R6, R2, R247, RZ ;  /* 0x000000f702067227 */ /* 0x000fc800078e00ff */
[--C-:B------:R-:W-:Y:S01]  /*cfa0*/  @!P0 IMAD.IADD R240, R240, 0x1, -R3.reuse ;  /* 0x00000001f0f08824 */ /* 0x100fe200078e0a03 */
[C---:B------:R-:W-:Y:S01]  /*cfb0*/  ISETP.GT.U32.AND P0, PT, R3.reuse, R245, PT ;  /* 0x000000f50300720c */ /* 0x040fe20003f04070 */
[----:B------:R-:W-:Y:S02]  /*cfc0*/  IMAD R244, R3, R7, R244 ;  /* 0x0000000703f47224 */ /* 0x000fe400078e02f4 */
[----:B------:R-:W-:Y:S02]  /*cfd0*/  IMAD.MOV R6, RZ, RZ, -R6 ;  /* 0x000000ffff067224 */ /* 0x000fe400078e0a06 */
[----:B------:R-:W-:Y:S01]  /*cfe0*/  @!P5 IMAD.IADD R239, R239, 0x1, -R3 ;  /* 0x00000001efefd824 */ /* 0x000fe200078e0a03 */
[----:B------:R-:W-:Y:S01]  /*cff0*/  ISETP.GT.U32.AND P5, PT, R3, R242, PT ;  /* 0x000000f20300720c */ /* 0x000fe20003fa4070 */
[----:B------:R-:W-:-:S04]  /*d000*/  IMAD.HI.U32 R7, R2, R248, RZ ;  /* 0x000000f802077227 */ /* 0x000fc800078e00ff */
[----:B------:R-:W-:Y:S02]  /*d010*/  IMAD R247, R3, R6, R247 ;  /* 0x0000000603f77224 */ /* 0x000fe400078e02f7 */
[----:B------:R-:W-:Y:S02]  /*d020*/  IMAD.MOV R6, RZ, RZ, -R7 ;  /* 0x000000ffff067224 */ /* 0x000fe400078e0a07 */
[--C-:B------:R-:W-:Y:S01]  /*d030*/  @!P1 IMAD.IADD R243, R243, 0x1, -R3.reuse ;  /* 0x00000001f3f39824 */ /* 0x100fe200078e0a03 */
[----:B------:R-:W-:Y:S01]  /*d040*/  ISETP.GE.AND P1, PT, R251, RZ, PT ;  /* 0x000000fffb00720c */ /* 0x000fe20003f26270 */
[----:B------:R-:W-:Y:S02]  /*d050*/  IMAD R248, R3, R6, R248 ;  /* 0x0000000603f87224 */ /* 0x000fe400078e02f8 */
[--C-:B------:R-:W-:Y:S02]  /*d060*/  @!P0 IMAD.IADD R245, R245, 0x1, -R3.reuse ;  /* 0x00000001f5f58824 */ /* 0x100fe400078e0a03 */
[----:B------:R-:W-:Y:S01]  /*d070*/  @!P5 IMAD.IADD R242, R242, 0x1, -R3 ;  /* 0x00000001f2f2d824 */ /* 0x000fe200078e0a03 */
[C---:B------:R-:W-:Y:S01]  /*d080*/  ISETP.GT.U32.AND P0, PT, R3.reuse, R248, PT ;  /* 0x000000f80300720c */ /* 0x040fe20003f04070 */
[----:B------:R-:W-:Y:S01]  /*d090*/  IMAD.HI.U32 R251, R2, R249, RZ ;  /* 0x000000f902fb7227 */ /* 0x000fe200078e00ff */
[----:B------:R-:W-:-:S03]  /*d0a0*/  ISETP.GT.U32.AND P5, PT, R3, R244, PT ;  /* 0x000000f40300720c */ /* 0x000fc60003fa4070 */
[----:B------:R-:W-:Y:S01]  /*d0b0*/  @!P3 IMAD.MOV R236, RZ, RZ, -R236 ;  /* 0x000000ffffecb224 */ /* 0x000fe200078e0aec */
[----:B------:R-:W-:Y:S01]  /*d0c0*/  ISETP.GT.U32.AND P3, PT, R3, R241, PT ;  /* 0x000000f10300720c */ /* 0x000fe20003f64070 */
[----:B------:R-:W-:Y:S02]  /*d0d0*/  IMAD.MOV R251, RZ, RZ, -R251 ;  /* 0x000000fffffb7224 */ /* 0x000fe400078e0afb */
[----:B------:R-:W-:-:S04]  /*d0e0*/  IMAD.HI.U32 R7, R2, R250, RZ ;  /* 0x000000fa02077227 */ /* 0x000fc800078e00ff */
[C---:B------:R-:W-:Y:S01]  /*d0f0*/  IMAD R249, R3.reuse, R251, R249 ;  /* 0x000000fb03f97224 */ /* 0x040fe200078e02f9 */
[----:B------:R-:W-:Y:S01]  /*d100*/  IABS R251, R9 ;  /* 0x0000000900fb7213 */ /* 0x000fe20000000000 */
[--C-:B------:R-:W-:Y:S02]  /*d110*/  @!P0 IMAD.IADD R248, R248, 0x1, -R3.reuse ;  /* 0x00000001f8f88824 */ /* 0x100fe400078e0a03 */
[----:B------:R-:W-:Y:S01]  /*d120*/  @!P5 IMAD.IADD R244, R244, 0x1, -R3 ;  /* 0x00000001f4f4d824 */ /* 0x000fe200078e0a03 */
[C---:B------:R-:W-:Y:S01]  /*d130*/  ISETP.GT.U32.AND P0, PT, R3.reuse, R249, PT ;  /* 0x000000f90300720c */ /* 0x040fe20003f04070 */
[----:B------:R-:W-:Y:S01]  /*d140*/  @!P6 IMAD.MOV R237, RZ, RZ, -R237 ;  /* 0x000000ffffede224 */ /* 0x000fe200078e0aed */
[----:B------:R-:W-:Y:S01]  /*d150*/  ISETP.GT.U32.AND P6, PT, R3, R242, PT ;  /* 0x000000f20300720c */ /* 0x000fe20003fc4070 */
[----:B------:R-:W-:Y:S01]  /*d160*/  @!P3 IMAD.IADD R241, R241, 0x1, -R3 ;  /* 0x00000001f1f1b824 */ /* 0x000fe200078e0a03 */
[C---:B------:R-:W-:Y:S01]  /*d170*/  ISETP.GT.U32.AND P3, PT, R3.reuse, R246, PT ;  /* 0x000000f60300720c */ /* 0x040fe20003f64070 */
[----:B------:R-:W-:Y:S01]  /*d180*/  IMAD.MOV R6, RZ, RZ, -R7 ;  /* 0x000000ffff067224 */ /* 0x000fe200078e0a07 */
[----:B------:R-:W-:Y:S01]  /*d190*/  ISETP.GT.U32.AND P5, PT, R3, R244, PT ;  /* 0x000000f40300720c */ /* 0x000fe20003fa4070 */
[----:B------:R-:W-:-:S02]  /*d1a0*/  @!P1 IMAD.MOV R240, RZ, RZ, -R240 ;  /* 0x000000fffff09224 */ /* 0x000fc400078e0af0 */
[----:B------:R-:W-:Y:S02]  /*d1b0*/  IMAD R250, R3, R6, R250 ;  /* 0x0000000603fa7224 */ /* 0x000fe400078e02fa */
[----:B--2---:R-:W-:-:S04]  /*d1c0*/  IMAD.HI.U32 R21, R2, R251, RZ ;  /* 0x000000fb02157227 */ /* 0x004fc800078e00ff */
[--C-:B------:R-:W-:Y:S01]  /*d1d0*/  @!P0 IMAD.IADD R249, R249, 0x1, -R3.reuse ;  /* 0x00000001f9f98824 */ /* 0x100fe200078e0a03 */
[C---:B------:R-:W-:Y:S01]  /*d1e0*/  ISETP.GT.U32.AND P0, PT, R3.reuse, R250, PT ;  /* 0x000000fa0300720c */ /* 0x040fe20003f04070 */
[--C-:B------:R-:W-:Y:S01]  /*d1f0*/  @!P6 IMAD.IADD R242, R242, 0x1, -R3.reuse ;  /* 0x00000001f2f2e824 */ /* 0x100fe200078e0a03 */
[----:B------:R-:W-:Y:S01]  /*d200*/  ISETP.GT.U32.AND P6, PT, R3, R247, PT ;  /* 0x000000f70300720c */ /* 0x000fe20003fc4070 */
[--C-:B------:R-:W-:Y:S01]  /*d210*/  @!P3 IMAD.IADD R246, R246, 0x1, -R3.reuse ;  /* 0x00000001f6f6b824 */ /* 0x100fe200078e0a03 */
[----:B------:R-:W-:Y:S01]  /*d220*/  ISETP.GE.AND P3, PT, R4, RZ, PT ;  /* 0x000000ff0400720c */ /* 0x000fe20003f66270 */
[----:B------:R-:W-:Y:S01]  /*d230*/  @!P5 IMAD.IADD R244, R244, 0x1, -R3 ;  /* 0x00000001f4f4d824 */ /* 0x000fe200078e0a03 */
[----:B------:R-:W-:Y:S01]  /*d240*/  ISETP.GE.AND P5, PT, R0, RZ, PT ;  /* 0x000000ff0000720c */ /* 0x000fe20003fa6270 */
[----:B------:R-:W-:Y:S01]  /*d250*/  @!P2 IMAD.MOV R241, RZ, RZ, -R241 ;  /* 0x000000fffff1a224 */ /* 0x000fe200078e0af1 */
[C---:B------:R-:W-:Y:S01]  /*d260*/  LOP3.LUT R4, R5.reuse, 0x8, RZ, 0xfc, !PT ;  /* 0x0000000805047812 */ /* 0x040fe200078efcff */
[----:B------:R-:W-:Y:S01]  /*d270*/  @!P4 IMAD.MOV R239, RZ, RZ, -R239 ;  /* 0x000000ffffefc224 */ /* 0x000fe200078e0aef */
[----:B------:R-:W-:Y:S01]  /*d280*/  LOP3.LUT R0, R5, 0x6, RZ, 0xfc, !PT ;  /* 0x0000000605007812 */ /* 0x000fe200078efcff */
[----:B------:R-:W-:Y:S01]  /*d290*/  IMAD.MOV R21, RZ, RZ, -R21 ;  /* 0x000000ffff157224 */ /* 0x000fe200078e0a15 */
[----:B------:R-:W-:-:S02]  /*d2a0*/  IABS R7, R4 ;  /* 0x0000000400077213 */ /* 0x000fc40000000000 */
[----:B------:R-:W-:Y:S01]  /*d2b0*/  IABS R6, R0 ;  /* 0x0000000000067213 */ /* 0x000fe20000000000 */
[----:B------:R-:W-:Y:S01]  /*d2c0*/  @!P0 IMAD.IADD R250, R250, 0x1, -R3 ;  /* 0x00000001fafa8824 */ /* 0x000fe200078e0a03 */
[C---:B------:R-:W-:Y:S01]  /*d2d0*/  ISETP.GT.U32.AND P0, PT, R3.reuse, R245, PT ;  /* 0x000000f50300720c */ /* 0x040fe20003f04070 */
[----:B------:R-:W-:Y:S01]  /*d2e0*/  IMAD.HI.U32 R20, R2, R7, RZ ;  /* 0x0000000702147227 */ /* 0x000fe200078e00ff */
[----:B------:R-:W-:-:S03]  /*d2f0*/  ISETP.GT.U32.AND P1, PT, R3, R246, PT ;  /* 0x000000f60300720c */ /* 0x000fc60003f24070 */
[----:B------:R-:W-:Y:S01]  /*d300*/  @!P6 IMAD.IADD R247, R247, 0x1, -R3 ;  /* 0x00000001f7f7e824 */ /* 0x000fe200078e0a03 */
[----:B------:R-:W-:Y:S01]  /*d310*/  ISETP.GE.AND P6, PT, R125, RZ, PT ;  /* 0x000000ff7d00720c */ /* 0x000fe20003fc6270 */
[----:B------:R-:W-:Y:S01]  /*d320*/  IMAD.HI.U32 R19, R2, R6, RZ ;  /* 0x0000000602137227 */ /* 0x000fe200078e00ff */
[----:B------:R-:W-:Y:S02]  /*d330*/  LOP3.LUT R125, R5, 0x2, RZ, 0xfc, !PT ;  /* 0x00000002057d7812 */ /* 0x000fe400078efcff */
[----:B------:R-:W-:Y:S01]  /*d340*/  IABS R5, R12 ;  /* 0x0000000c00057213 */ /* 0x000fe20000000000 */
[----:B------:R-:W-:Y:S01]  /*d350*/  IMAD.MOV R20, RZ, RZ, -R20 ;  /* 0x000000ffff147224 */ /* 0x000fe200078e0a14 */
[----:B------:R-:W-:Y:S01]  /*d360*/  IABS R17, R125 ;  /* 0x0000007d00117213 */ /* 0x000fe20000000000 */
[----:B------:R-:W-:Y:S01]  /*d370*/  IMAD.MOV R19, RZ, RZ, -R19 ;  /* 0x000000ffff137224 */ /* 0x000fe200078e0a13 */
[C---:B------:R-:W-:Y:S01]  /*d380*/  ISETP.GT.U32.AND P2, PT, R3.reuse, R247, PT ;  /* 0x000000f70300720c */ /* 0x040fe20003f44070 */
[----:B------:R-:W-:-:S02]  /*d390*/  IMAD R7, R3, R20, R7 ;  /* 0x0000001403077224 */ /* 0x000fc400078e0207 */
[C---:B------:R-:W-:Y:S01]  /*d3a0*/  IMAD R6, R3.reuse, R19, R6 ;  /* 0x0000001303067224 */ /* 0x040fe200078e0206 */
[----:B------:R-:W-:Y:S01]  /*d3b0*/  ISETP.GT.U32.AND P4, PT, R3, R248, PT ;  /* 0x000000f80300720c */ /* 0x000fe20003f84070 */
[----:B------:R-:W-:-:S04]  /*d3c0*/  IMAD.HI.U32 R18, R2, R5, RZ ;  /* 0x0000000502127227 */ /* 0x000fc800078e00ff */
[----:B------:R-:W-:Y:S01]  /*d3d0*/  @!P3 IMAD.MOV R243, RZ, RZ, -R243 ;  /* 0x000000fffff3b224 */ /* 0x000fe200078e0af3 */
[----:B------:R-:W-:Y:S01]  /*d3e0*/  ISETP.GT.U32.AND P3, PT, R3, R249, PT ;  /* 0x000000f90300720c */ /* 0x000fe20003f64070 */
[----:B------:R-:W-:-:S04]  /*d3f0*/  IMAD.HI.U32 R2, R2, R17, RZ ;  /* 0x0000001102027227 */ /* 0x000fc800078e00ff */
[--C-:B------:R-:W-:Y:S01]  /*d400*/  @!P0 IMAD.IADD R245, R245, 0x1, -R3.reuse ;  /* 0x00000001f5f58824 */ /* 0x100fe200078e0a03 */
[C---:B------:R-:W-:Y:S01]  /*d410*/  ISETP.GT.U32.AND P0, PT, R3.reuse, R7, PT ;  /* 0x000000070300720c */ /* 0x040fe20003f04070 */
[----:B------:R-:W-:Y:S01]  /*d420*/  @!P1 IMAD.IADD R246, R246, 0x1, -R3 ;  /* 0x00000001f6f69824 */ /* 0x000fe200078e0a03 */
[C---:B------:R-:W-:Y:S01]  /*d430*/  ISETP.GT.U32.AND P1, PT, R3.reuse, R6, PT ;  /* 0x000000060300720c */ /* 0x040fe20003f24070 */
[----:B------:R-:W-:Y:S02]  /*d440*/  IMAD.MOV R18, RZ, RZ, -R18 ;  /* 0x000000ffff127224 */ /* 0x000fe400078e0a12 */
[----:B------:R-:W-:Y:S02]  /*d450*/  IMAD.MOV R2, RZ, RZ, -R2 ;  /* 0x000000ffff027224 */ /* 0x000fe400078e0a02 */
[C---:B------:R-:W-:Y:S02]  /*d460*/  IMAD R251, R3.reuse, R21, R251 ;  /* 0x0000001503fb7224 */ /* 0x040fe400078e02fb */
[C---:B------:R-:W-:Y:S01]  /*d470*/  IMAD R5, R3.reuse, R18, R5 ;  /* 0x0000001203057224 */ /* 0x040fe200078e0205 */
[----:B------:R-:W2:Y:S01]  /*d480*/  LDL.LU R21, [R1+0x1094] ;  /* 0x0010940001157983 */ /* 0x000ea20000300800 */
[----:B------:R-:W-:-:S02]  /*d490*/  IMAD R2, R3, R2, R17 ;  /* 0x0000000203027224 */ /* 0x000fc400078e0211 */
[----:B------:R-:W-:Y:S01]  /*d4a0*/  @!P6 IMAD.MOV R244, RZ, RZ, -R244 ;  /* 0x000000fffff4e224 */ /* 0x000fe200078e0af4 */
[----:B------:R-:W-:Y:S01]  /*d4b0*/  ISETP.GT.U32.AND P6, PT, R3, R251, PT ;  /* 0x000000fb0300720c */ /* 0x000fe20003fc4070 */
[--C-:B------:R-:W-:Y:S01]  /*d4c0*/  @!P2 IMAD.IADD R247, R247, 0x1, -R3.reuse ;  /* 0x00000001f7f7a824 */ /* 0x100fe200078e0a03 */
[C---:B------:R-:W-:Y:S01]  /*d4d0*/  ISETP.GT.U32.AND P2, PT, R3.reuse, R5, PT ;  /* 0x000000050300720c */ /* 0x040fe20003f44070 */
[----:B------:R-:W-:Y:S01]  /*d4e0*/  @!P5 IMAD.MOV R242, RZ, RZ, -R242 ;  /* 0x000000fffff2d224 */ /* 0x000fe200078e0af2 */
[C---:B------:R-:W-:Y:S01]  /*d4f0*/  ISETP.GT.U32.AND P5, PT, R3.reuse, R250, PT ;  /* 0x000000fa0300720c */ /* 0x040fe20003fa4070 */
[--C-:B------:R-:W-:Y:S01]  /*d500*/  @!P4 IMAD.IADD R248, R248, 0x1, -R3.reuse ;  /* 0x00000001f8f8c824 */ /* 0x100fe200078e0a03 */
[----:B------:R-:W-:Y:S01]  /*d510*/  ISETP.GT.U32.AND P4, PT, R3, R2, PT ;  /* 0x000000020300720c */ /* 0x000fe20003f84070 */
[--C-:B------:R-:W-:Y:S01]  /*d520*/  @!P3 IMAD.IADD R249, R249, 0x1, -R3.reuse ;  /* 0x00000001f9f9b824 */ /* 0x100fe200078e0a03 */
[----:B------:R-:W-:Y:S01]  /*d530*/  ISETP.GE.AND P3, PT, R16, RZ, PT ;  /* 0x000000ff1000720c */ /* 0x000fe20003f66270 */
[--C-:B------:R-:W-:Y:S01]  /*d540*/  @!P0 IMAD.IADD R7, R7, 0x1, -R3.reuse ;  /* 0x0000000107078824 */ /* 0x100fe200078e0a03 */
[----:B------:R-:W-:Y:S01]  /*d550*/  ISETP.GE.AND P0, PT, R13, RZ, PT ;  /* 0x000000ff0d00720c */ /* 0x000fe20003f06270 */
[--C-:B------:R-:W-:Y:S01]  /*d560*/  @!P1 IMAD.IADD R6, R6, 0x1, -R3.reuse ;  /* 0x0000000106069824 */ /* 0x100fe200078e0a03 */
[----:B------:R-:W-:Y:S01]  /*d570*/  ISETP.GE.AND P1, PT, R11, RZ, PT ;  /* 0x000000ff0b00720c */ /* 0x000fe20003f26270 */
[--C-:B------:R-:W-:Y:S01]  /*d580*/  @!P6 IMAD.IADD R251, R251, 0x1, -R3.reuse ;  /* 0x00000001fbfbe824 */ /* 0x100fe200078e0a03 */
[----:B------:R-:W3:Y:S01]  /*d590*/  LDL.LU R20, [R1+0x1090] ;  /* 0x0010900001147983 */ /* 0x000ee20000300800 */
[--C-:B------:R-:W-:Y:S01]  /*d5a0*/  @!P2 IMAD.IADD R5, R5, 0x1, -R3.reuse ;  /* 0x000000010505a824 */ /* 0x100fe200078e0a03 */
[----:B------:R-:W-:Y:S01]  /*d5b0*/  ISETP.GE.AND P2, PT, R10, RZ, PT ;  /* 0x000000ff0a00720c */ /* 0x000fe20003f46270 */
[--C-:B------:R-:W-:Y:S01]  /*d5c0*/  @!P5 IMAD.IADD R250, R250, 0x1, -R3.reuse ;  /* 0x00000001fafad824 */ /* 0x100fe200078e0a03 */
[----:B------:R-:W-:Y:S01]  /*d5d0*/  ISETP.GE.AND P5, PT, R15, RZ, PT ;  /* 0x000000ff0f00720c */ /* 0x000fe20003fa6270 */
[----:B------:R-:W-:Y:S01]  /*d5e0*/  @!P4 IMAD.IADD R2, R2, 0x1, -R3 ;  /* 0x000000010202c824 */ /* 0x000fe200078e0a03 */
[C---:B------:R-:W-:Y:S01]  /*d5f0*/  ISETP.GT.U32.AND P4, PT, R3.reuse, R7, PT ;  /* 0x000000070300720c */ /* 0x040fe20003f84070 */
[----:B------:R-:W-:Y:S01]  /*d600*/  @!P3 IMAD.MOV R245, RZ, RZ, -R245 ;  /* 0x000000fffff5b224 */ /* 0x000fe200078e0af5 */
[C---:B------:R-:W-:Y:S01]  /*d610*/  ISETP.GT.U32.AND P3, PT, R3.reuse, R251, PT ;  /* 0x000000fb0300720c */ /* 0x040fe20003f64070 */
[----:B------:R-:W-:Y:S01]  /*d620*/  @!P0 IMAD.MOV R247, RZ, RZ, -R247 ;  /* 0x000000fffff78224 */ /* 0x000fe200078e0af7 */
[C---:B------:R-:W-:Y:S01]  /*d630*/  ISETP.GT.U32.AND P0, PT, R3.reuse, R6, PT ;  /* 0x000000060300720c */ /* 0x040fe20003f04070 */
[----:B------:R-:W-:Y:S01]  /*d640*/  @!P1 IMAD.MOV R248, RZ, RZ, -R248 ;  /* 0x000000fffff89224 */ /* 0x000fe200078e0af8 */
[----:B------:R-:W-:Y:S01]  /*d650*/  ISETP.GT.U32.AND P1, PT, R3, R5, PT ;  /* 0x000000050300720c */ /* 0x000fe20003f24070 */
[----:B------:R-:W4:Y:S01]  /*d660*/  LDL.LU R19, [R1+0x108c] ;  /* 0x00108c0001137983 */ /* 0x000f220000300800 */
[----:B------:R-:W-:-:S03]  /*d670*/  ISETP.GE.AND P6, PT, R14, RZ, PT ;  /* 0x000000ff0e00720c */ /* 0x000fc60003fc6270 */
[----:B------:R-:W2:Y:S04]  /*d680*/  LDL.LU R18, [R1+0x1088] ;  /* 0x0010880001127983 */ /* 0x000ea80000300800 */
[----:B------:R-:W3:Y:S04]  /*d690*/  LDL.LU R17, [R1+0x1084] ;  /* 0x0010840001117983 */ /* 0x000ee80000300800 */
[----:B------:R-:W4:Y:S01]  /*d6a0*/  LDL.LU R16, [R1+0x1080] ;  /* 0x0010800001107983 */ /* 0x000f220000300800 */
[----:B------:R-:W-:-:S03]  /*d6b0*/  @!P2 IMAD.MOV R250, RZ, RZ, -R250 ;  /* 0x000000fffffaa224 */ /* 0x000fc600078e0afa */
[----:B------:R-:W2:Y:S01]  /*d6c0*/  LDL.LU R15, [R1+0x107c] ;  /* 0x00107c00010f7983 */ /* 0x000ea20000300800 */
[----:B------:R-:W-:-:S03]  /*d6d0*/  @!P5 IMAD.MOV R249, RZ, RZ, -R249 ;  /* 0x000000fffff9d224 */ /* 0x000fc600078e0af9 */
[----:B------:R-:W3:Y:S01]  /*d6e0*/  LDL.LU R14, [R1+0x1078] ;  /* 0x00107800010e7983 */ /* 0x000ee20000300800 */
[----:B------:R-:W-:-:S03]  /*d6f0*/  ISETP.GE.AND P2, PT, R9, RZ, PT ;  /* 0x000000ff0900720c */ /* 0x000fc60003f46270 */
[----:B------:R-:W4:Y:S01]  /*d700*/  LDL.LU R13, [R1+0x1074] ;  /* 0x00107400010d7983 */ /* 0x000f220000300800 */
[----:B------:R-:W-:Y:S01]  /*d710*/  ISETP.GE.AND P5, PT, R252, RZ, PT ;  /* 0x000000fffc00720c */ /* 0x000fe20003fa6270 */
[--C-:B------:R-:W-:Y:S01]  /*d720*/  @!P4 IMAD.IADD R7, R7, 0x1, -R3.reuse ;  /* 0x000000010707c824 */ /* 0x100fe200078e0a03 */
[----:B------:R-:W-:Y:S01]  /*d730*/  ISETP.GE.AND P4, PT, R0, RZ, PT ;  /* 0x000000ff0000720c */ /* 0x000fe20003f86270 */
[----:B------:R-:W2:Y:S01]  /*d740*/  LDL.LU R11, [R1+0x20] ;  /* 0x00002000010b7983 */ /* 0x000ea20000300800 */
[--C-:B------:R-:W-:Y:S01]  /*d750*/  @!P3 IMAD.IADD R251, R251, 0x1, -R3.reuse ;  /* 0x00000001fbfbb824 */ /* 0x100fe200078e0a03 */
[----:B------:R-:W-:Y:S01]  /*d760*/  ISETP.GE.AND P3, PT, R4, RZ, PT ;  /* 0x000000ff0400720c */ /* 0x000fe20003f66270 */
[--C-:B------:R-:W-:Y:S01]  /*d770*/  @!P0 IMAD.IADD R6, R6, 0x1, -R3.reuse ;  /* 0x0000000106068824 */ /* 0x100fe200078e0a03 */
[----:B------:R-:W3:Y:S01]  /*d780*/  LDL.LU R10, [R1+0x1c] ;  /* 0x00001c00010a7983 */ /* 0x000ee20000300800 */
[----:B------:R-:W-:Y:S01]  /*d790*/  ISETP.GE.AND P0, PT, R12, RZ, PT ;  /* 0x000000ff0c00720c */ /* 0x000fe20003f06270 */
[----:B------:R-:W-:-:S02]  /*d7a0*/  @!P1 IMAD.IADD R5, R5, 0x1, -R3 ;  /* 0x0000000105059824 */ /* 0x000fc400078e0a03 */
[----:B------:R-:W4:Y:S01]  /*d7b0*/  LDL.LU R9, [R1+0x18] ;  /* 0x0000180001097983 */ /* 0x000f220000300800 */
[----:B------:R-:W-:Y:S01]  /*d7c0*/  ISETP.GE.AND P1, PT, R125, RZ, PT ;  /* 0x000000ff7d00720c */ /* 0x000fe20003f26270 */
[----:B------:R-:W-:Y:S01]  /*d7d0*/  @!P6 IMAD.MOV R246, RZ, RZ, -R246 ;  /* 0x000000fffff6e224 */ /* 0x000fe200078e0af6 */
[----:B------:R-:W-:Y:S01]  /*d7e0*/  ISETP.GT.U32.AND P6, PT, R3, R2, PT ;  /* 0x000000020300720c */ /* 0x000fe20003fc4070 */
[----:B------:R-:W4:Y:S04]  /*d7f0*/  LDL.LU R252, [R1+0x14] ;  /* 0x0000140001fc7983 */ /* 0x000f280000300800 */
[----:B------:R-:W4:Y:S04]  /*d800*/  LDL.LU R0, [R1+0x10] ;  /* 0x0000100001007983 */ /* 0x000f280000300800 */
[----:B------:R-:W4:Y:S04]  /*d810*/  LDL.LU R4, [R1+0xc] ;  /* 0x00000c0001047983 */ /* 0x000f280000300800 */
[----:B------:R-:W4:Y:S04]  /*d820*/  LDL.LU R12, [R1+0x1070] ;  /* 0x00107000010c7983 */ /* 0x000f280000300800 */
[----:B------:R-:W2:Y:S01]  /*d830*/  LDL.LU R125, [R1+0x106c] ;  /* 0x00106c00017d7983 */ /* 0x000ea20000300800 */
[----:B------:R-:W-:Y:S01]  /*d840*/  LOP3.LUT R232, R232, 0x3f, RZ, 0xc0, !PT ;  /* 0x0000003fe8e87812 */ /* 0x000fe200078ec0ff */
[----:B------:R-:W-:-:S04]  /*d850*/  @!P2 IMAD.MOV R251, RZ, RZ, -R251 ;  /* 0x000000fffffba224 */ /* 0x000fc800078e0afb */
[----:B------:R-:W-:Y:S02]  /*d860*/  IMAD R232, R232, UR34, RZ ;  /* 0x00000022e8e87c24 */ /* 0x000fe4000f8e02ff */
[----:B------:R-:W-:-:S03]  /*d870*/  @!P6 IMAD.IADD R2, R2, 0x1, -R3 ;  /* 0x000000010202e824 */ /* 0x000fc600078e0a03 */
[----:B------:R-:W-:Y:S02]  /*d880*/  IADD3 R3, P6, R232, UR6, RZ ;  /* 0x00000006e8037c10 */ /* 0x000fe4000ffde0ff */
[----:B--2---:R-:W-:Y:S01]  /*d890*/  ISETP.NE.AND P2, PT, R125, RZ, PT ;  /* 0x000000ff7d00720c */ /* 0x004fe20003f45270 */
[----:B------:R-:W-:Y:S01]  /*d8a0*/  @!P1 IMAD.MOV R2, RZ, RZ, -R2 ;  /* 0x000000ffff029224 */ /* 0x000fe200078e0a02 */
[----:B------:R-:W-:Y:S01]  /*d8b0*/  LOP3.LUT R125, RZ, R125, RZ, 0x33, !PT ;  /* 0x0000007dff7d7212 */ /* 0x000fe200078e33ff */
[----:B------:R0:W-:Y:S01]  /*d8c0*/  STL [R1+0x1038], R3 ;  /* 0x0010380301007387 */ /* 0x0001e20000100800 */
[----:B------:R-:W-:Y:S02]  /*d8d0*/  ULDC UR6, c[0x0][0x240] ;  /* 0x0000900000067ab9 */ /* 0x000fe40000000800 */
[C---:B------:R-:W-:Y:S02]  /*d8e0*/  SEL R11, R125.reuse, R11, !P2 ;  /* 0x0000000b7d0b7207 */ /* 0x040fe40005000000 */
[----:B---3--:R-:W-:-:S02]  /*d8f0*/  SEL R10, R125, R10, !P2 ;  /* 0x0000000a7d0a7207 */ /* 0x008fc40005000000 */
[C---:B----4-:R-:W-:Y:S01]  /*d900*/  SEL R9, R125.reuse, R9, !P2 ;  /* 0x000000097d097207 */ /* 0x050fe20005000000 */
[----:B0-----:R-:W2:Y:S01]  /*d910*/  LDL.LU R3, [R1+0x8] ;  /* 0x0000080001037983 */ /* 0x001ea20000300800 */
[----:B------:R-:W-:-:S03]  /*d920*/  SEL R252, R125, R252, !P2 ;  /* 0x000000fc7dfc7207 */ /* 0x000fc60005000000 */
[----:B------:R0:W-:Y:S01]  /*d930*/  STL [R1+0xd0], R11 ;  /* 0x0000d00b01007387 */ /* 0x0001e20000100800 */
[C---:B------:R-:W-:Y:S02]  /*d940*/  SEL R0, R125.reuse, R0, !P2 ;  /* 0x000000007d007207 */ /* 0x040fe40005000000 */
[C---:B------:R-:W-:Y:S01]  /*d950*/  SEL R4, R125.reuse, R4, !P2 ;  /* 0x000000047d047207 */ /* 0x040fe20005000000 */
[----:B0-----:R-:W3:Y:S04]  /*d960*/  LDL.LU R11, [R1+0x1068] ;  /* 0x00106800010b7983 */ /* 0x001ee80000300800 */
[----:B------:R0:W-:Y:S04]  /*d970*/  STL [R1+0xcc], R10 ;  /* 0x0000cc0a01007387 */ /* 0x0001e80000100800 */
[----:B0-----:R-:W4:Y:S04]  /*d980*/  LDL.LU R10, [R1+0x1064] ;  /* 0x00106400010a7983 */ /* 0x001f280000300800 */
[----:B------:R0:W-:Y:S04]  /*d990*/  STL [R1+0xc8], R9 ;  /* 0x0000c80901007387 */ /* 0x0001e80000100800 */
[----:B0-----:R-:W3:Y:S04]  /*d9a0*/  LDL.LU R9, [R1+0x1060] ;  /* 0x0010600001097983 */ /* 0x001ee80000300800 */
[----:B------:R0:W-:Y:S04]  /*d9b0*/  STL [R1+0xc4], R252 ;  /* 0x0000c4fc01007387 */ /* 0x0001e80000100800 */
[----:B0-----:R-:W4:Y:S04]  /*d9c0*/  LDL.LU R252, [R1+0x105c] ;  /* 0x00105c0001fc7983 */ /* 0x001f280000300800 */
[----:B------:R0:W-:Y:S04]  /*d9d0*/  STL [R1+0xc0], R0 ;  /* 0x0000c00001007387 */ /* 0x0001e80000100800 */
[----:B0-----:R-:W4:Y:S04]  /*d9e0*/  LDL.LU R0, [R1+0x1058] ;  /* 0x0010580001007983 */ /* 0x001f280000300800 */
[----:B------:R0:W-:Y:S04]  /*d9f0*/  STL [R1+0xbc], R4 ;  /* 0x0000bc0401007387 */ /* 0x0001e80000100800 */
[----:B0-----:R-:W4:Y:S01]  /*da00*/  LDL.LU R4, [R1+0x1054] ;  /* 0x0010540001047983 */ /* 0x001f220000300800 */
[----:B--2---:R-:W-:-:S05]  /*da10*/  SEL R3, R125, R3, !P2 ;  /* 0x000000037d037207 */ /* 0x004fca0005000000 */
[----:B------:R4:W-:Y:S01]  /*da20*/  STL [R1+0xb8], R3 ;  /* 0x0000b80301007387 */ /* 0x0009e20000100800 */
[C---:B---3--:R-:W-:Y:S02]  /*da30*/  SEL R9, R125.reuse, R9, !P2 ;  /* 0x000000097d097207 */ /* 0x048fe40005000000 */
[C---:B----4-:R-:W-:Y:S02]  /*da40*/  SEL R3, R125.reuse, R4, !P2 ;  /* 0x000000047d037207 */ /* 0x050fe40005000000 */
[----:B------:R-:W2:Y:S04]  /*da50*/  LDL.LU R4, [R1+0x1050] ;  /* 0x0010500001047983 */ /* 0x000ea80000300800 */
[----:B------:R0:W-:Y:S02]  /*da60*/  STL [R1+0xb4], R3 ;  /* 0x0000b40301007387 */ /* 0x0001e40000100800 */
[----:B0-----:R-:W-:-:S02]  /*da70*/  SEL R3, R125, R0, !P2 ;  /* 0x000000007d037207 */ /* 0x001fc40005000000 */
[----:B------:R-:W-:-:S03]  /*da80*/  SEL R0, R125, R252, !P2 ;  /* 0x000000fc7d007207 */ /* 0x000fc60005000000 */
[----:B------:R0:W-:Y:S04]  /*da90*/  STL [R1+0xb0], R3 ;  /* 0x0000b00301007387 */ /* 0x0001e80000100800 */
[----:B------:R1:W-:Y:S01]  /*daa0*/  STL [R1+0xac], R0 ;  /* 0x0000ac0001007387 */ /* 0x0003e20000100800 */
[----:B0-----:R-:W-:-:S03]  /*dab0*/  SEL R3, R125, R10, !P2 ;  /* 0x0000000a7d037207 */ /* 0x001fc60005000000 */
[----:B------:R0:W-:Y:S01]  /*dac0*/  STL [R1+0xa8], R9 ;  /* 0x0000a80901007387 */ /* 0x0001e20000100800 */
[----:B-1----:R-:W-:-:S03]  /*dad0*/  SEL R0, R125, R11, !P2 ;  /* 0x0000000b7d007207 */ /* 0x002fc60005000000 */
[----:B------:R1:W-:Y:S04]  /*dae0*/  STL [R1+0xa4], R3 ;  /* 0x0000a40301007387 */ /* 0x0003e80000100800 */
[----:B------:R3:W-:Y:S01]  /*daf0*/  STL [R1+0xa0], R0 ;  /* 0x0000a00001007387 */ /* 0x0007e20000100800 */
[C---:B0-----:R-:W-:Y:S02]  /*db00*/  SEL R9, R125.reuse, R12, !P2 ;  /* 0x0000000c7d097207 */ /* 0x041fe40005000000 */
[----:B-1----:R-:W-:-:S03]  /*db10*/  SEL R3, R125, R13, !P2 ;  /* 0x0000000d7d037207 */ /* 0x002fc60005000000 */
[----:B------:R0:W-:Y:S01]  /*db20*/  STL [R1+0x9c], R9 ;  /* 0x00009c0901007387 */ /* 0x0001e20000100800 */
[----:B---3--:R-:W-:-:S03]  /*db30*/  SEL R0, R125, R14, !P2 ;  /* 0x0000000e7d007207 */ /* 0x008fc60005000000 */
        /* <DEDUP_REMOVED lines=46> */
[----:B------:R-:W-:Y:S01]  /*de20*/  STL [R1+0x3c], R9 ;  /* 0x00003c0901007387 */ /* 0x000fe20000100800 */
[----:B---3--:R-:W-:-:S03]  /*de30*/  SEL R0, R125, R38, !P2 ;  /* 0x000000267d007207 */ /* 0x008fc60005000000 */
[----:B------:R0:W-:Y:S01]  /*de40*/  STL [R1+0x38], R3 ;  /* 0x0000380301007387 */ /* 0x0001e20000100800 */
[----:B------:R-:W-:-:S03]  /*de50*/  SEL R38, R125, R40, !P2 ;  /* 0x000000287d267207 */ /* 0x000fc60005000000 */
[----:B------:R1:W-:Y:S01]  /*de60*/  STL [R1+0x34], R0 ;  /* 0x0000340001007387 */ /* 0x0003e20000100800 */
[C---:B------:R-:W-:Y:S02]  /*de70*/  SEL R40, R125.reuse, R72, !P2 ;  /* 0x000000487d287207 */ /* 0x040fe40005000000 */
[C---:B0-----:R-:W-:Y:S02]  /*de80*/  SEL R3, R125.reuse, R70, !P2 ;  /* 0x000000467d037207 */ /* 0x041fe40005000000 */
[----:B-1----:R-:W-:-:S03]  /*de90*/  SEL R0, R125, R71, !P2 ;  /* 0x000000477d007207 */ /* 0x002fc60005000000 */
[----:B------:R0:W-:Y:S04]  /*dea0*/  STL [R1+0x30], R3 ;  /* 0x0000300301007387 */ /* 0x0001e80000100800 */
[----:B------:R1:W-:Y:S01]  /*deb0*/  STL [R1+0x2c], R0 ;  /* 0x00002c0001007387 */ /* 0x0003e20000100800 */
[----:B0-----:R-:W-:-:S03]  /*dec0*/  SEL R3, R125, R73, !P2 ;  /* 0x000000497d037207 */ /* 0x001fc60005000000 */
[----:B------:R0:W-:Y:S01]  /*ded0*/  STL [R1+0x28], R40 ;  /* 0x0000282801007387 */ /* 0x0001e20000100800 */
[----:B-1----:R-:W-:-:S03]  /*dee0*/  SEL R0, R125, R74, !P2 ;  /* 0x0000004a7d007207 */ /* 0x002fc60005000000 */
[----:B------:R1:W-:Y:S01]  /*def0*/  STL [R1+0x24], R3 ;  /* 0x0000240301007387 */ /* 0x0003e20000100800 */
[----:B0-----:R-:W-:-:S03]  /*df00*/  SEL R40, R125, R75, !P2 ;  /* 0x0000004b7d287207 */ /* 0x001fc60005000000 */
[----:B------:R0:W-:Y:S01]  /*df10*/  STL [R1+0x20], R0 ;  /* 0x0000200001007387 */ /* 0x0001e20000100800 */
[----:B-1----:R-:W-:-:S03]  /*df20*/  SEL R3, R125, R76, !P2 ;  /* 0x0000004c7d037207 */ /* 0x002fc60005000000 */
[----:B------:R1:W-:Y:S01]  /*df30*/  STL [R1], R40 ;  /* 0x0000002801007387 */ /* 0x0003e20000100800 */
[----:B0-----:R-:W-:-:S03]  /*df40*/  SEL R0, R125, R77, !P2 ;  /* 0x0000004d7d007207 */ /* 0x001fc60005000000 */
[----:B------:R0:W-:Y:S01]  /*df50*/  STL [R1+0xc], R3 ;  /* 0x00000c0301007387 */ /* 0x0001e20000100800 */
[----:B-1----:R-:W-:-:S03]  /*df60*/  SEL R40, R125, R78, !P2 ;  /* 0x0000004e7d287207 */ /* 0x002fc60005000000 */
[----:B------:R1:W-:Y:S01]  /*df70*/  STL [R1+0x18], R0 ;  /* 0x0000180001007387 */ /* 0x0003e20000100800 */
[C---:B------:R-:W-:Y:S02]  /*df80*/  SEL R30, R125.reuse, R48, !P2 ;  /* 0x000000307d1e7207 */ /* 0x040fe40005000000 */
[C---:B0-----:R-:W-:Y:S01]  /*df90*/  SEL R3, R125.reuse, R79, !P2 ;  /* 0x0000004f7d037207 */ /* 0x041fe20005000000 */
[----:B------:R0:W-:Y:S01]  /*dfa0*/  STL [R1+0x1c], R40 ;  /* 0x00001c2801007387 */ /* 0x0001e20000100800 */
[----:B-1----:R-:W-:-:S03]  /*dfb0*/  SEL R0, R125, R80, !P2 ;  /* 0x000000507d007207 */ /* 0x002fc60005000000 */
[----:B------:R-:W3:Y:S01]  /*dfc0*/  LDL.LU R48, [R1+0xd0] ;  /* 0x0000d00001307983 */ /* 0x000ee20000300800 */
[----:B------:R-:W-:-:S03]  /*dfd0*/  SEL R31, R125, R47, !P2 ;  /* 0x0000002f7d1f7207 */ /* 0x000fc60005000000 */
[----:B------:R1:W-:Y:S01]  /*dfe0*/  STL [R1+0x14], R3 ;  /* 0x0000140301007387 */ /* 0x0003e20000100800 */
[----:B------:R-:W-:-:S03]  /*dff0*/  SEL R32, R125, R46, !P2 ;  /* 0x0000002e7d207207 */ /* 0x000fc60005000000 */
[----:B------:R-:W4:Y:S01]  /*e000*/  LDL.LU R47, [R1+0xcc] ;  /* 0x0000cc00012f7983 */ /* 0x000f220000300800 */
[----:B------:R-:W-:-:S03]  /*e010*/  SEL R33, R125, R45, !P2 ;  /* 0x0000002d7d217207 */ /* 0x000fc60005000000 */
[----:B------:R1:W-:Y:S01]  /*e020*/  STL [R1+0x10], R0 ;  /* 0x0000100001007387 */ /* 0x0003e20000100800 */
[----:B------:R-:W-:-:S03]  /*e030*/  SEL R34, R125, R44, !P2 ;  /* 0x0000002c7d227207 */ /* 0x000fc60005000000 */
[----:B------:R-:W4:Y:S01]  /*e040*/  LDL.LU R46, [R1+0xc8] ;  /* 0x0000c800012e7983 */ /* 0x000f220000300800 */
[----:B------:R-:W-:-:S03]  /*e050*/  SEL R35, R125, R43, !P2 ;  /* 0x0000002b7d237207 */ /* 0x000fc60005000000 */
[----:B------:R-:W4:Y:S01]  /*e060*/  LDL.LU R45, [R1+0xc4] ;  /* 0x0000c400012d7983 */ /* 0x000f220000300800 */
[----:B------:R-:W-:-:S03]  /*e070*/  SEL R36, R125, R42, !P2 ;  /* 0x0000002a7d247207 */ /* 0x000fc60005000000 */
[----:B------:R-:W4:Y:S01]  /*e080*/  LDL.LU R44, [R1+0xc0] ;  /* 0x0000c000012c7983 */ /* 0x000f220000300800 */
[----:B------:R-:W-:-:S03]  /*e090*/  SEL R37, R125, R41, !P2 ;  /* 0x000000297d257207 */ /* 0x000fc60005000000 */
[----:B------:R-:W4:Y:S04]  /*e0a0*/  LDL.LU R43, [R1+0xbc] ;  /* 0x0000bc00012b7983 */ /* 0x000f280000300800 */
[----:B------:R-:W4:Y:S04]  /*e0b0*/  LDL.LU R42, [R1+0xb8] ;  /* 0x0000b800012a7983 */ /* 0x000f280000300800 */
[----:B------:R-:W4:Y:S04]  /*e0c0*/  LDL.LU R41, [R1+0xb4] ;  /* 0x0000b40001297983 */ /* 0x000f280000300800 */
[----:B0-----:R-:W4:Y:S01]  /*e0d0*/  LDL.LU R40, [R1+0xb0] ;  /* 0x0000b00001287983 */ /* 0x001f220000300800 */
[----:B-1----:R-:W-:-:S02]  /*e0e0*/  SEL R3, R125, R81, !P2 ;  /* 0x000000517d037207 */ /* 0x002fc40005000000 */
[C---:B------:R-:W-:Y:S02]  /*e0f0*/  SEL R0, R125.reuse, R82, !P2 ;  /* 0x000000527d007207 */ /* 0x040fe40005000000 */
[C---:B------:R-:W-:Y:S02]  /*e100*/  SEL R252, R125.reuse, R83, !P2 ;  /* 0x000000537dfc7207 */ /* 0x040fe40005000000 */
[C---:B------:R-:W-:Y:S02]  /*e110*/  SEL R84, R125.reuse, R84, !P2 ;  /* 0x000000547d547207 */ /* 0x040fe40005000000 */
[C---:B------:R-:W-:Y:S01]  /*e120*/  SEL R83, R125.reuse, R2, !P2 ;  /* 0x000000027d537207 */ /* 0x040fe20005000000 */
[----:B------:R-:W-:Y:S01]  /*e130*/  STL [R1+0x103c], R3 ;  /* 0x00103c0301007387 */ /* 0x000fe20000100800 */
[C---:B------:R-:W-:Y:S02]  /*e140*/  SEL R85, R125.reuse, R85, !P2 ;  /* 0x000000557d557207 */ /* 0x040fe40005000000 */
[----:B------:R-:W-:Y:S01]  /*e150*/  LEA.HI.X.SX32 R2, R232, UR7, 0x1, P6 ;  /* 0x00000007e8027c11 */ /* 0x000fe2000b0f0eff */
[----:B------:R-:W-:Y:S04]  /*e160*/  STL [R1+0x1040], R0 ;  /* 0x0010400001007387 */ /* 0x000fe80000100800 */
[----:B------:R-:W-:Y:S01]  /*e170*/  STL [R1+0x1044], R252 ;  /* 0x001044fc01007387 */ /* 0x000fe20000100800 */
[----:B------:R-:W-:-:S03]  /*e180*/  SEL R9, R125, R69, !P2 ;  /* 0x000000457d097207 */ /* 0x000fc60005000000 */
[----:B------:R-:W-:Y:S01]  /*e190*/  STL [R1+0x1048], R84 ;  /* 0x0010485401007387 */ /* 0x000fe20000100800 */
[----:B--2---:R-:W-:-:S03]  /*e1a0*/  IMAD R232, R4, UR5, RZ ;  /* 0x0000000504e87c24 */ /* 0x004fc6000f8e02ff */
[----:B------:R0:W-:Y:S01]  /*e1b0*/  STL [R1+0x104c], R85 ;  /* 0x00104c5501007387 */ /* 0x0001e20000100800 */
[----:B------:R-:W-:-:S03]  /*e1c0*/  SEL R10, R125, R68, !P2 ;  /* 0x000000447d0a7207 */ /* 0x000fc60005000000 */
[----:B------:R1:W-:Y:S01]  /*e1d0*/  STL [R1+0x1034], R232 ;  /* 0x001034e801007387 */ /* 0x0003e20000100800 */
[----:B------:R-:W-:-:S03]  /*e1e0*/  SEL R11, R125, R67, !P2 ;  /* 0x000000437d0b7207 */ /* 0x000fc60005000000 */
[----:B------:R-:W2:Y:S01]  /*e1f0*/  LDL.LU R70, [R1+0xac] ;  /* 0x0000ac0001467983 */ /* 0x000ea20000300800 */
        /* <DEDUP_REMOVED lines=35> */
[----:B------:R-:W2:Y:S04]  /*e430*/  LDL.LU R52, [R1+0x64] ;  /* 0x0000640001347983 */ /* 0x000ea80000300800 */
[----:B------:R-:W2:Y:S04]  /*e440*/  LDL.LU R51, [R1+0x60] ;  /* 0x0000600001337983 */ /* 0x000ea80000300800 */
[----:B------:R-:W2:Y:S01]  /*e450*/  LDL.LU R50, [R1+0x5c] ;  /* 0x00005c0001327983 */ /* 0x000ea20000300800 */
[----:B------:R-:W-:-:S03]  /*e460*/  @!P3 IMAD.MOV R7, RZ, RZ, -R7 ;  /* 0x000000ffff07b224 */ /* 0x000fc600078e0a07 */
[----:B------:R-:W2:Y:S01]  /*e470*/  LDL.LU R49, [R1+0x58] ;  /* 0x0000580001317983 */ /* 0x000ea20000300800 */
[----:B------:R-:W-:Y:S01]  /*e480*/  @!P4 IMAD.MOV R6, RZ, RZ, -R6 ;  /* 0x000000ffff06c224 */ /* 0x000fe200078e0a06 */
[C---:B------:R-:W-:Y:S01]  /*e490*/  SEL R72, R125.reuse, R245, !P2 ;  /* 0x000000f57d487207 */ /* 0x040fe20005000000 */
[----:B------:R-:W-:Y:S01]  /*e4a0*/  @!P0 IMAD.MOV R5, RZ, RZ, -R5 ;  /* 0x000000ffff058224 */ /* 0x000fe200078e0a05 */
[C---:B------:R-:W-:Y:S01]  /*e4b0*/  SEL R74, R125.reuse, R247, !P2 ;  /* 0x000000f77d4a7207 */ /* 0x040fe20005000000 */
[----:B------:R-:W-:Y:S01]  /*e4c0*/  @!P5 IMAD.MOV R8, RZ, RZ, -R8 ;  /* 0x000000ffff08d224 */ /* 0x000fe200078e0a08 */
[C---:B------:R-:W-:Y:S02]  /*e4d0*/  SEL R76, R125.reuse, R249, !P2 ;  /* 0x000000f97d4c7207 */ /* 0x040fe40005000000 */
[C---:B------:R-:W-:Y:S02]  /*e4e0*/  SEL R78, R125.reuse, R251, !P2 ;  /* 0x000000fb7d4e7207 */ /* 0x040fe40005000000 */
[----:B------:R-:W-:-:S02]  /*e4f0*/  SEL R39, R125, R39, !P2 ;  /* 0x000000277d277207 */ /* 0x000fc40005000000 */
[C---:B------:R-:W-:Y:S02]  /*e500*/  SEL R86, R125.reuse, R86, !P2 ;  /* 0x000000567d567207 */ /* 0x040fe40005000000 */
[C---:B------:R-:W-:Y:S02]  /*e510*/  SEL R87, R125.reuse, R87, !P2 ;  /* 0x000000577d577207 */ /* 0x040fe40005000000 */
[C---:B------:R-:W-:Y:S02]  /*e520*/  SEL R88, R125.reuse, R88, !P2 ;  /* 0x000000587d587207 */ /* 0x040fe40005000000 */
        /* <DEDUP_REMOVED lines=56> */
[----:B------:R-:W-:Y:S01]  /*e8b0*/  SEL R146, R125, R146, !P2 ;  /* 0x000000927d927207 */ /* 0x000fe20005000000 */
[----:B---3--:R-:W-:-:S02]  /*e8c0*/  IMAD R79, R48, UR6, RZ ;  /* 0x00000006304f7c24 */ /* 0x008fc4000f8e02ff */
[----:B------:R-:W3:Y:S01]  /*e8d0*/  LDL.LU R48, [R1+0x54] ;  /* 0x0000540001307983 */ /* 0x000ee20000300800 */
[----:B----4-:R-:W-:-:S03]  /*e8e0*/  IMAD R77, R47, UR6, RZ ;  /* 0x000000062f4d7c24 */ /* 0x010fc6000f8e02ff */
[----:B------:R-:W4:Y:S01]  /*e8f0*/  LDL.LU R47, [R1+0x50] ;  /* 0x00005000012f7983 */ /* 0x000f220000300800 */
[----:B------:R-:W-:-:S03]  /*e900*/  IMAD R75, R46, UR6, RZ ;  /* 0x000000062e4b7c24 */ /* 0x000fc6000f8e02ff */
[----:B------:R-:W4:Y:S01]  /*e910*/  LDL.LU R46, [R1+0x4c] ;  /* 0x00004c00012e7983 */ /* 0x000f220000300800 */
[----:B------:R-:W-:-:S03]  /*e920*/  IMAD R73, R45, UR6, RZ ;  /* 0x000000062d497c24 */ /* 0x000fc6000f8e02ff */
[----:B------:R-:W4:Y:S01]  /*e930*/  LDL.LU R45, [R1+0x48] ;  /* 0x00004800012d7983 */ /* 0x000f220000300800 */
[----:B------:R-:W-:-:S03]  /*e940*/  IMAD R71, R44, UR6, RZ ;  /* 0x000000062c477c24 */ /* 0x000fc6000f8e02ff */
[----:B------:R-:W4:Y:S01]  /*e950*/  LDL.LU R44, [R1+0x44] ;  /* 0x00004400012c7983 */ /* 0x000f220000300800 */
[----:B------:R-:W-:-:S03]  /*e960*/  IMAD R245, R43, UR6, RZ ;  /* 0x000000062bf57c24 */ /* 0x000fc6000f8e02ff */
[----:B------:R-:W4:Y:S01]  /*e970*/  LDL.LU R43, [R1+0x40] ;  /* 0x00004000012b7983 */ /* 0x000f220000300800 */
[----:B------:R-:W-:Y:S01]  /*e980*/  IMAD R247, R42, UR6, RZ ;  /* 0x000000062af77c24 */ /* 0x000fe2000f8e02ff */
[C---:B------:R-:W-:Y:S02]  /*e990*/  SEL R147, R125.reuse, R147, !P2 ;  /* 0x000000937d937207 */ /* 0x040fe40005000000 */
[----:B------:R-:W4:Y:S01]  /*e9a0*/  LDL.LU R42, [R1+0x3c] ;  /* 0x00003c00012a7983 */ /* 0x000f220000300800 */
[----:B------:R-:W-:Y:S01]  /*e9b0*/  SEL R148, R125, R148, !P2 ;  /* 0x000000947d947207 */ /* 0x000fe20005000000 */
[----:B------:R-:W-:Y:S01]  /*e9c0*/  IMAD R249, R41, UR6, RZ ;  /* 0x0000000629f97c24 */ /* 0x000fe2000f8e02ff */
[C---:B------:R-:W-:Y:S01]  /*e9d0*/  SEL R149, R125.reuse, R149, !P2 ;  /* 0x000000957d957207 */ /* 0x040fe20005000000 */
[----:B------:R-:W4:Y:S01]  /*e9e0*/  LDL.LU R41, [R1+0x38] ;  /* 0x0000380001297983 */ /* 0x000f220000300800 */
[C---:B------:R-:W-:Y:S01]  /*e9f0*/  SEL R150, R125.reuse, R150, !P2 ;  /* 0x000000967d967207 */ /* 0x040fe20005000000 */
[----:B------:R-:W-:Y:S01]  /*ea00*/  IMAD R251, R40, UR6, RZ ;  /* 0x0000000628fb7c24 */ /* 0x000fe2000f8e02ff */
[C---:B------:R-:W-:Y:S01]  /*ea10*/  SEL R151, R125.reuse, R151, !P2 ;  /* 0x000000977d977207 */ /* 0x040fe20005000000 */
[----:B------:R-:W4:Y:S01]  /*ea20*/  LDL.LU R40, [R1+0x34] ;  /* 0x0000340001287983 */ /* 0x000f220000300800 */
        /* <DEDUP_REMOVED lines=98> */
[----:B------:R-:W-:Y:S02]  /*f050*/  SEL R125, R125, R8, !P2 ;  /* 0x000000087d7d7207 */ /* 0x000fe40005000000 */
[----:B------:R-:W4:Y:S04]  /*f060*/  LDL.LU R8, [R1+0x30] ;  /* 0x0000300001087983 */ /* 0x000f280000300800 */
[----:B------:R-:W4:Y:S04]  /*f070*/  LDL.LU R7, [R1+0x2c] ;  /* 0x00002c0001077983 */ /* 0x000f280000300800 */
[----:B------:R-:W4:Y:S04]  /*f080*/  LDL.LU R6, [R1+0x28] ;  /* 0x0000280001067983 */ /* 0x000f280000300800 */
[----:B------:R-:W4:Y:S04]  /*f090*/  LDL.LU R5, [R1+0x24] ;  /* 0x0000240001057983 */ /* 0x000f280000300800 */
[----:B------:R-:W4:Y:S04]  /*f0a0*/  LDL.LU R4, [R1+0x20] ;  /* 0x0000200001047983 */ /* 0x000f280000300800 */
[----:B0-----:R-:W2:Y:S04]  /*f0b0*/  LDL.LU R85, [R1] ;  /* 0x0000000001557983 */ /* 0x001ea80000300800 */
[----:B------:R-:W3:Y:S04]  /*f0c0*/  LDL.LU R84, [R1+0xc] ;  /* 0x00000c0001547983 */ /* 0x000ee80000300800 */
[----:B------:R-:W4:Y:S04]  /*f0d0*/  LDL.LU R252, [R1+0x18] ;  /* 0x0000180001fc7983 */ /* 0x000f280000300800 */
[----:B------:R-:W4:Y:S04]  /*f0e0*/  LDL.LU R0, [R1+0x1c] ;  /* 0x00001c0001007983 */ /* 0x000f280000300800 */
[----:B------:R-:W4:Y:S04]  /*f0f0*/  LDL.LU R3, [R1+0x14] ;  /* 0x0000140001037983 */ /* 0x000f280000300800 */
[----:B-1----:R-:W4:Y:S01]  /*f100*/  LDL.LU R232, [R1+0x10] ;  /* 0x0000100001e87983 */ /* 0x002f220000300800 */
[----:B--2---:R-:W-:-:S02]  /*f110*/  IMAD R85, R85, UR6, RZ ;  /* 0x0000000655557c24 */ /* 0x004fc4000f8e02ff */
[----:B---3--:R-:W-:-:S03]  /*f120*/  IMAD R84, R84, UR6, RZ ;  /* 0x0000000654547c24 */ /* 0x008fc6000f8e02ff */
[----:B------:R0:W-:Y:S01]  /*f130*/  STL [R1], R85 ;  /* 0x0000005501007387 */ /* 0x0001e20000100800 */
[----:B----4-:R-:W-:Y:S02]  /*f140*/  IMAD R252, R252, UR6, RZ ;  /* 0x00000006fcfc7c24 */ /* 0x010fe4000f8e02ff */
[----:B------:R-:W-:Y:S01]  /*f150*/  IMAD R0, R0, UR6, RZ ;  /* 0x0000000600007c24 */ /* 0x000fe2000f8e02ff */
[----:B0-----:R-:W2:Y:S01]  /*f160*/  LDL.LU R85, [R1+0x104c] ;  /* 0x00104c0001557983 */ /* 0x001ea20000300800 */
[----:B------:R-:W-:-:S03]  /*f170*/  IMAD R3, R3, UR6, RZ ;  /* 0x0000000603037c24 */ /* 0x000fc6000f8e02ff */
[----:B------:R0:W-:Y:S04]  /*f180*/  STL [R1+0xc], R84 ;  /* 0x00000c5401007387 */ /* 0x0001e80000100800 */
[----:B0-----:R-:W3:Y:S04]  /*f190*/  LDL.LU R84, [R1+0x1048] ;  /* 0x0010480001547983 */ /* 0x001ee80000300800 */
[----:B------:R0:W-:Y:S04]  /*f1a0*/  STL [R1+0x18], R252 ;  /* 0x000018fc01007387 */ /* 0x0001e80000100800 */
[----:B0-----:R-:W4:Y:S04]  /*f1b0*/  LDL.LU R252, [R1+0x1044] ;  /* 0x0010440001fc7983 */ /* 0x001f280000300800 */
[----:B------:R0:W-:Y:S04]  /*f1c0*/  STL [R1+0x1c], R0 ;  /* 0x00001c0001007387 */ /* 0x0001e80000100800 */
[----:B0-----:R-:W2:Y:S04]  /*f1d0*/  LDL.LU R0, [R1+0x1040] ;  /* 0x0010400001007983 */ /* 0x001ea80000300800 */
[----:B------:R0:W-:Y:S04]  /*f1e0*/  STL [R1+0x14], R3 ;  /* 0x0000140301007387 */ /* 0x0001e80000100800 */
[----:B0-----:R-:W3:Y:S01]  /*f1f0*/  LDL.LU R3, [R1+0x103c] ;  /* 0x00103c0001037983 */ /* 0x001ee20000300800 */
[----:B------:R-:W-:-:S05]  /*f200*/  IMAD R232, R232, UR6, RZ ;  /* 0x00000006e8e87c24 */ /* 0x000fca000f8e02ff */
[----:B------:R3:W-:Y:S02]  /*f210*/  STL [R1+0x10], R232 ;  /* 0x000010e801007387 */ /* 0x0007e40000100800 */
[----:B---3--:R-:W-:Y:S02]  /*f220*/  IMAD R232, R3, UR6, RZ ;  /* 0x0000000603e87c24 */ /* 0x008fe4000f8e02ff */
[----:B------:R-:W3:Y:S04]  /*f230*/  LDL.LU R3, [R1+0x1038] ;  /* 0x0010380001037983 */ /* 0x000ee80000300800 */
[----:B------:R2:W-:Y:S02]  /*f240*/  STL [R1+0x8], R232 ;  /* 0x000008e801007387 */ /* 0x0005e40000100800 */
[----:B--2---:R-:W-:-:S02]  /*f250*/  IMAD R232, R0, UR6, RZ ;  /* 0x0000000600e87c24 */ /* 0x004fc4000f8e02ff */
[----:B----4-:R-:W-:-:S03]  /*f260*/  IMAD R0, R252, UR6, RZ ;  /* 0x00000006fc007c24 */ /* 0x010fc6000f8e02ff */
[----:B------:R0:W-:Y:S04]  /*f270*/  STL [R1+0x4], R232 ;  /* 0x000004e801007387 */ /* 0x0001e80000100800 */
[----:B------:R1:W-:Y:S01]  /*f280*/  STL [R1+0x20], R0 ;  /* 0x0000200001007387 */ /* 0x0003e20000100800 */
[----:B0-----:R-:W-:Y:S02]  /*f290*/  IMAD R232, R237, UR6, RZ ;  /* 0x00000006ede87c24 */ /* 0x001fe4000f8e02ff */
[----:B-1----:R-:W-:Y:S02]  /*f2a0*/  IMAD R0, R235, UR6, RZ ;  /* 0x00000006eb007c24 */ /* 0x002fe4000f8e02ff */
[----:B------:R-:W-:-:S03]  /*f2b0*/  IMAD R235, R236, UR6, RZ ;  /* 0x00000006eceb7c24 */ /* 0x000fc6000f8e02ff */
[----:B------:R0:W-:Y:S04]  /*f2c0*/  STL [R1+0x24], R0 ;  /* 0x0000240001007387 */ /* 0x0001e80000100800 */
[----:B------:R1:W-:Y:S04]  /*f2d0*/  STL [R1+0x28], R235 ;  /* 0x000028eb01007387 */ /* 0x0003e80000100800 */
[----:B------:R2:W-:Y:S01]  /*f2e0*/  STL [R1+0x2c], R232 ;  /* 0x00002ce801007387 */ /* 0x0005e20000100800 */
[----:B0-----:R-:W-:Y:S02]  /*f2f0*/  IMAD R0, R238, UR6, RZ ;  /* 0x00000006ee007c24 */ /* 0x001fe4000f8e02ff */
[----:B-1----:R-:W-:-:S03]  /*f300*/  IMAD R235, R239, UR6, RZ ;  /* 0x00000006efeb7c24 */ /* 0x002fc6000f8e02ff */
[----:B------:R0:W-:Y:S01]  /*f310*/  STL [R1+0x30], R0 ;  /* 0x0000300001007387 */ /* 0x0001e20000100800 */
[----:B--2---:R-:W-:-:S03]  /*f320*/  IMAD R232, R240, UR6, RZ ;  /* 0x00000006f0e87c24 */ /* 0x004fc6000f8e02ff */
[----:B------:R1:W-:Y:S04]  /*f330*/  STL [R1+0x34], R235 ;  /* 0x000034eb01007387 */ /* 0x0003e80000100800 */
[----:B------:R2:W-:Y:S01]  /*f340*/  STL [R1+0x38], R232 ;  /* 0x000038e801007387 */ /* 0x0005e20000100800 */
[----:B0-----:R-:W-:Y:S02]  /*f350*/  IMAD R0, R241, UR6, RZ ;  /* 0x00000006f1007c24 */ /* 0x001fe4000f8e02ff */
[----:B-1----:R-:W-:-:S03]  /*f360*/  IMAD R235, R242, UR6, RZ ;  /* 0x00000006f2eb7c24 */ /* 0x002fc6000f8e02ff */
[----:B------:R0:W-:Y:S01]  /*f370*/  STL [R1+0x3c], R0 ;  /* 0x00003c0001007387 */ /* 0x0001e20000100800 */
[----:B--2---:R-:W-:-:S03]  /*f380*/  IMAD R232, R243, UR6, RZ ;  /* 0x00000006f3e87c24 */ /* 0x004fc6000f8e02ff */
[----:B------:R1:W-:Y:S01]  /*f390*/  STL [R1+0x40], R235 ;  /* 0x000040eb01007387 */ /* 0x0003e20000100800 */
[----:B------:R-:W-:Y:S02]  /*f3a0*/  IMAD R70, R70, UR6, RZ ;  /* 0x0000000646467c24 */ /* 0x000fe4000f8e02ff */
[----:B------:R-:W-:Y:S01]  /*f3b0*/  IMAD R69, R69, UR6, RZ ;  /* 0x0000000645457c24 */ /* 0x000fe2000f8e02ff */
[----:B------:R2:W-:Y:S01]  /*f3c0*/  STL [R1+0x44], R232 ;  /* 0x000044e801007387 */ /* 0x0005e20000100800 */
[----:B------:R-:W-:Y:S02]  /*f3d0*/  IMAD R68, R68, UR6, RZ ;  /* 0x0000000644447c24 */ /* 0x000fe4000f8e02ff */
[----:B0-----:R-:W-:Y:S02]  /*f3e0*/  IMAD R0, R244, UR6, RZ ;  /* 0x00000006f4007c24 */ /* 0x001fe4000f8e02ff */
[----:B------:R-:W-:Y:S02]  /*f3f0*/  IMAD R67, R67, UR6, RZ ;  /* 0x0000000643437c24 */ /* 0x000fe4000f8e02ff */
[----:B-1----:R-:W-:-:S02]  /*f400*/  IMAD R235, R248, UR6, RZ ;  /* 0x00000006f8eb7c24 */ /* 0x002fc4000f8e02ff */
[----:B--2---:R-:W-:Y:S01]  /*f410*/  IMAD R232, R246, UR6, RZ ;  /* 0x00000006f6e87c24 */ /* 0x004fe2000f8e02ff */
[----:B------:R0:W-:Y:S01]  /*f420*/  STL [R1+0x48], R0 ;  /* 0x0000480001007387 */ /* 0x0001e20000100800 */
[----:B------:R-:W-:-:S03]  /*f430*/  IMAD R66, R66, UR6, RZ ;  /* 0x0000000642427c24 */ /* 0x000fc6000f8e02ff */
[----:B------:R1:W-:Y:S01]  /*f440*/  STL [R1+0x50], R235 ;  /* 0x000050eb01007387 */ /* 0x0003e20000100800 */
[----:B------:R-:W-:Y:S02]  /*f450*/  IMAD R65, R65, UR6, RZ ;  /* 0x0000000641417c24 */ /* 0x000fe4000f8e02ff */
[----:B0-----:R-:W-:Y:S02]  /*f460*/  IMAD R0, R250, UR6, RZ ;  /* 0x00000006fa007c24 */ /* 0x001fe4000f8e02ff */
[----:B------:R-:W-:Y:S02]  /*f470*/  IMAD R64, R64, UR6, RZ ;  /* 0x0000000640407c24 */ /* 0x000fe4000f8e02ff */
[----:B------:R-:W-:Y:S02]  /*f480*/  IMAD R63, R63, UR6, RZ ;  /* 0x000000063f3f7c24 */ /* 0x000fe4000f8e02ff */
[----:B------:R-:W-:Y:S02]  /*f490*/  IMAD R62, R62, UR6, RZ ;  /* 0x000000063e3e7c24 */ /* 0x000fe4000f8e02ff */
[----:B------:R-:W-:-:S02]  /*f4a0*/  IMAD R61, R61, UR6, RZ ;  /* 0x000000063d3d7c24 */ /* 0x000fc4000f8e02ff */
[----:B------:R-:W-:Y:S02]  /*f4b0*/  IMAD R60, R60, UR6, RZ ;  /* 0x000000063c3c7c24 */ /* 0x000fe4000f8e02ff */
[----:B------:R-:W-:Y:S02]  /*f4c0*/  IMAD R59, R59, UR6, RZ ;  /* 0x000000063b3b7c24 */ /* 0x000fe4000f8e02ff */
        /* <DEDUP_REMOVED lines=32> */
[----:B------:R-:W-:Y:S01]  /*f6d0*/  IMAD R26, R26, UR6, RZ ;  /* 0x000000061a1a7c24 */ /* 0x000fe2000f8e02ff */
[-C--:B---3--:R-:W-:Y:S02]  /*f6e0*/  IADD3 R238, P3, R77, R3.reuse, RZ ;  /* 0x000000034dee7210 */ /* 0x088fe40007f7e0ff */
[----:B------:R-:W-:-:S02]  /*f6f0*/  IADD3 R240, P2, R75, R3, RZ ;  /* 0x000000034bf07210 */ /* 0x000fc40007f5e0ff */
[-C--:B------:R-:W-:Y:S02]  /*f700*/  IADD3 R242, P1, R73, R3.reuse, RZ ;  /* 0x0000000349f27210 */ /* 0x080fe40007f3e0ff */
[-C--:B------:R-:W-:Y:S02]  /*f710*/  IADD3 R244, P0, R71, R3.reuse, RZ ;  /* 0x0000000347f47210 */ /* 0x080fe40007f1e0ff */
[-C--:B------:R-:W-:Y:S02]  /*f720*/  IADD3 R246, P4, R245, R3.reuse, RZ ;  /* 0x00000003f5f67210 */ /* 0x080fe40007f9e0ff */
[----:B------:R-:W-:Y:S02]  /*f730*/  IADD3 R236, P5, R79, R3, RZ ;  /* 0x000000034fec7210 */ /* 0x000fe40007fbe0ff */
[-C--:B------:R-:W-:Y:S02]  /*f740*/  LEA.HI.X.SX32 R237, R77, R2.reuse, 0x1, P3 ;  /* 0x000000024ded7211 */ /* 0x080fe400018f0eff */
[----:B------:R-:W-:-:S02]  /*f750*/  LEA.HI.X.SX32 R239, R75, R2, 0x1, P2 ;  /* 0x000000024bef7211 */ /* 0x000fc400010f0eff */
[-C--:B------:R-:W-:Y:S02]  /*f760*/  IADD3 R77, P2, R70, R3.reuse, RZ ;  /* 0x00000003464d7210 */ /* 0x080fe40007f5e0ff */
[-C--:B------:R-:W-:Y:S02]  /*f770*/  LEA.HI.X.SX32 R241, R73, R2.reuse, 0x1, P1 ;  /* 0x0000000249f17211 */ /* 0x080fe400008f0eff */
[-C--:B------:R-:W-:Y:S02]  /*f780*/  IADD3 R75, P1, R69, R3.reuse, RZ ;  /* 0x00000003454b7210 */ /* 0x080fe40007f3e0ff */
[-C--:B------:R-:W-:Y:S02]  /*f790*/  LEA.HI.X.SX32 R243, R71, R2.reuse, 0x1, P0 ;  /* 0x0000000247f37211 */ /* 0x080fe400000f0eff */
[----:B------:R-:W-:Y:S02]  /*f7a0*/  IADD3 R73, P0, R68, R3, RZ ;  /* 0x0000000344497210 */ /* 0x000fe40007f1e0ff */
[----:B------:R-:W-:-:S02]  /*f7b0*/  LEA.HI.X.SX32 R245, R245, R2, 0x1, P4 ;  /* 0x00000002f5f57211 */ /* 0x000fc400020f0eff */
[-C--:B------:R-:W-:Y:S02]  /*f7c0*/  IADD3 R248, P6, R247, R3.reuse, RZ ;  /* 0x00000003f7f87210 */ /* 0x080fe40007fde0ff */
[-C--:B-1----:R-:W-:Y:S02]  /*f7d0*/  LEA.HI.X.SX32 R235, R79, R2.reuse, 0x1, P5 ;  /* 0x000000024feb7211 */ /* 0x082fe400028f0eff */
[-C--:B------:R-:W-:Y:S01]  /*f7e0*/  IADD3 R71, P4, R67, R3.reuse, RZ ;  /* 0x0000000343477210 */ /* 0x080fe20007f9e0ff */
[----:B------:R-:W-:Y:S01]  /*f7f0*/  STL [R1+0x604], R77 ;  /* 0x0006044d01007387 */ /* 0x000fe20000100800 */
[-C--:B------:R-:W-:Y:S02]  /*f800*/  IADD3 R250, P5, R249, R3.reuse, RZ ;  /* 0x00000003f9fa7210 */ /* 0x080fe40007fbe0ff */
[----:B------:R-:W-:Y:S01]  /*f810*/  LEA.HI.X.SX32 R247, R247, R2, 0x1, P6 ;  /* 0x00000002f7f77211 */ /* 0x000fe200030f0eff */
[----:B------:R-:W-:Y:S01]  /*f820*/  STL [R1+0x60c], R75 ;  /* 0x00060c4b01007387 */ /* 0x000fe20000100800 */
[----:B------:R-:W-:-:S02]  /*f830*/  IADD3 R252, P3, R251, R3, RZ ;  /* 0x00000003fbfc7210 */ /* 0x000fc40007f7e0ff */
[-C--:B------:R-:W-:Y:S01]  /*f840*/  LEA.HI.X.SX32 R249, R249, R2.reuse, 0x1, P5 ;  /* 0x00000002f9f97211 */ /* 0x080fe200028f0eff */
[----:B------:R0:W-:Y:S04]  /*f850*/  STL [R1+0x614], R73 ;  /* 0x0006144901007387 */ /* 0x0001e80000100800 */
[----:B------:R1:W-:Y:S01]  /*f860*/  STL [R1+0x61c], R71 ;  /* 0x00061c4701007387 */ /* 0x0003e20000100800 */
[----:B------:R-:W-:Y:S02]  /*f870*/  LEA.HI.X.SX32 R251, R251, R2, 0x1, P3 ;  /* 0x00000002fbfb7211 */ /* 0x000fe400018f0eff */
[-C--:B0-----:R-:W-:Y:S02]  /*f880*/  IADD3 R73, P6, R66, R3.reuse, RZ ;  /* 0x0000000342497210 */ /* 0x081fe40007fde0ff */
[----:B-1----:R-:W-:-:S03]  /*f890*/  IADD3 R71, P5, R65, R3, RZ ;  /* 0x0000000341477210 */ /* 0x002fc60007fbe0ff */
[----:B------:R0:W-:Y:S01]  /*f8a0*/  STL [R1+0x624], R73 ;  /* 0x0006244901007387 */ /* 0x0001e20000100800 */
[----:B------:R-:W-:-:S03]  /*f8b0*/  IADD3 R75, P3, R64, R3, RZ ;  /* 0x00000003404b7210 */ /* 0x000fc60007f7e0ff */
[----:B------:R1:W-:Y:S01]  /*f8c0*/  STL [R1+0x62c], R71 ;  /* 0x00062c4701007387 */ /* 0x0003e20000100800 */
[-C--:B------:R-:W-:Y:S02]  /*f8d0*/  LEA.HI.X.SX32 R68, R68, R2.reuse, 0x1, P0 ;  /* 0x0000000244447211 */ /* 0x080fe400000f0eff */
[-C--:B0-----:R-:W-:Y:S02]  /*f8e0*/  LEA.HI.X.SX32 R73, R70, R2.reuse, 0x1, P2 ;  /* 0x0000000246497211 */ /* 0x081fe400010f0eff */
[----:B------:R-:W-:Y:S02]  /*f8f0*/  LEA.HI.X.SX32 R70, R69, R2, 0x1, P1 ;  /* 0x0000000245467211 */ /* 0x000fe400008f0eff */
[-C--:B-1----:R-:W-:Y:S01]  /*f900*/  IADD3 R71, P2, R63, R3.reuse, RZ ;  /* 0x000000033f477210 */ /* 0x082fe20007f5e0ff */
[----:B------:R-:W-:Y:S01]  /*f910*/  STL [R1+0x634], R75 ;  /* 0x0006344b01007387 */ /* 0x000fe20000100800 */
[----:B------:R-:W-:-:S03]  /*f920*/  IADD3 R69, P1, R62, R3, RZ ;  /* 0x000000033e457210 */ /* 0x000fc60007f3e0ff */
[----:B------:R-:W-:Y:S04]  /*f930*/  STL [R1+0x600], R73 ;  /* 0x0006004901007387 */ /* 0x000fe80000100800 */
[----:B------:R-:W-:Y:S04]  /*f940*/  STL [R1+0x63c], R71 ;  /* 0x00063c4701007387 */ /* 0x000fe80000100800 */
[----:B------:R0:W-:Y:S04]  /*f950*/  STL [R1+0x608], R70 ;  /* 0x0006084601007387 */ /* 0x0001e80000100800 */
[----:B------:R1:W-:Y:S04]  /*f960*/  STL [R1+0x644], R69 ;  /* 0x0006444501007387 */ /* 0x0003e80000100800 */
[----:B------:R2:W-:Y:S01]  /*f970*/  STL [R1+0x610], R68 ;  /* 0x0006104401007387 */ /* 0x0005e20000100800 */
[----:B0-----:R-:W-:-:S02]  /*f980*/  IADD3 R70, P0, R61, R3, RZ ;  /* 0x000000033d467210 */ /* 0x001fc40007f1e0ff */
[-C--:B-1----:R-:W-:Y:S02]  /*f990*/  LEA.HI.X.SX32 R69, R67, R2.reuse, 0x1, P4 ;  /* 0x0000000243457211 */ /* 0x082fe400020f0eff */
[-C--:B------:R-:W-:Y:S02]  /*f9a0*/  LEA.HI.X.SX32 R67, R66, R2.reuse, 0x1, P6 ;  /* 0x0000000242437211 */ /* 0x080fe400030f0eff */
[-C--:B--2---:R-:W-:Y:S01]  /*f9b0*/  IADD3 R68, P4, R60, R3.reuse, RZ ;  /* 0x000000033c447210 */ /* 0x084fe20007f9e0ff */
[----:B------:R-:W-:Y:S01]  /*f9c0*/  STL [R1+0x64c], R70 ;  /* 0x00064c4601007387 */ /* 0x000fe20000100800 */
[-C--:B------:R-:W-:Y:S02]  /*f9d0*/  IADD3 R66, P6, R59, R3.reuse, RZ ;  /* 0x000000033b427210 */ /* 0x080fe40007fde0ff */
[----:B------:R-:W-:Y:S01]  /*f9e0*/  LEA.HI.X.SX32 R65, R65, R2, 0x1, P5 ;  /* 0x0000000241417211 */ /* 0x000fe200028f0eff */
        /* <DEDUP_REMOVED lines=118> */
[----:B------:R-:W-:Y:S02]  /*10150*/  IADD3 R36, P3, R29, R3, RZ ;  /* 0x000000031d247210 */ /* 0x000fe40007f7e0ff */
[----:B------:R-:W-:Y:S01]  /*10160*/  LEA.HI.X.SX32 R35, R35, R2, 0x1, P2 ;  /* 0x0000000223237211 */ /* 0x000fe200010f0eff */
[----:B------:R-:W-:Y:S04]  /*10170*/  STL [R1+0x708], R39 ;  /* 0x0007082701007387 */ /* 0x000fe80000100800 */
[----:B------:R-:W-:Y:S04]  /*10180*/  STL [R1+0x744], R38 ;  /* 0x0007442601007387 */ /* 0x000fe80000100800 */
[----:B------:R0:W-:Y:S04]  /*10190*/  STL [R1+0x710], R37 ;  /* 0x0007102501007387 */ /* 0x0001e80000100800 */
[----:B------:R1:W-:Y:S01]  /*101a0*/  STL [R1+0x74c], R36 ;  /* 0x00074c2401007387 */ /* 0x0003e20000100800 */
[----:B------:R-:W-:-:S03]  /*101b0*/  IMAD R25, R25, UR6, RZ ;  /* 0x0000000619197c24 */ /* 0x000fc6000f8e02ff */
[----:B------:R2:W-:Y:S01]  /*101c0*/  STL [R1+0x718], R35 ;  /* 0x0007182301007387 */ /* 0x0005e20000100800 */
[-C--:B0-----:R-:W-:Y:S02]  /*101d0*/  IADD3 R37, P2, R28, R3.reuse, RZ ;  /* 0x000000031c257210 */ /* 0x081fe40007f5e0ff */
[-C--:B-1----:R-:W-:Y:S02]  /*101e0*/  LEA.HI.X.SX32 R36, R34, R2.reuse, 0x1, P1 ;  /* 0x0000000222247211 */ /* 0x082fe400008f0eff */
[-C--:B------:R-:W-:Y:S02]  /*101f0*/  LEA.HI.X.SX32 R34, R33, R2.reuse, 0x1, P0 ;  /* 0x0000000221227211 */ /* 0x080fe400000f0eff */
[-C--:B--2---:R-:W-:Y:S01]  /*10200*/  IADD3 R35, P1, R27, R3.reuse, RZ ;  /* 0x000000031b237210 */ /* 0x084fe20007f3e0ff */
[----:B------:R-:W-:Y:S01]  /*10210*/  STL [R1+0x754], R37 ;  /* 0x0007542501007387 */ /* 0x000fe20000100800 */
[----:B------:R-:W-:Y:S01]  /*10220*/  IADD3 R33, P0, R26, R3, RZ ;  /* 0x000000031a217210 */ /* 0x000fe20007f1e0ff */
[----:B------:R-:W-:Y:S01]  /*10230*/  IMAD R24, R24, UR6, RZ ;  /* 0x0000000618187c24 */ /* 0x000fe2000f8e02ff */
[----:B------:R-:W-:Y:S01]  /*10240*/  LEA.HI.X.SX32 R32, R32, R2, 0x1, P4 ;  /* 0x0000000220207211 */ /* 0x000fe200020f0eff */
[----:B------:R-:W-:Y:S01]  /*10250*/  STL [R1+0x720], R36 ;  /* 0x0007202401007387 */ /* 0x000fe20000100800 */
[----:B------:R-:W-:-:S03]  /*10260*/  IMAD R23, R23, UR6, RZ ;  /* 0x0000000617177c24 */ /* 0x000fc6000f8e02ff */
        /* <DEDUP_REMOVED lines=43> */
[----:B------:R-:W-:Y:S04]  /*10520*/  STL [R1+0x768], R27 ;  /* 0x0007681b01007387 */ /* 0x000fe80000100800 */
[----:B------:R-:W-:Y:S04]  /*10530*/  STL [R1+0x7a4], R26 ;  /* 0x0007a41a01007387 */ /* 0x000fe80000100800 */
[----:B------:R0:W-:Y:S01]  /*10540*/  STL [R1+0x770], R25 ;  /* 0x0007701901007387 */ /* 0x0001e20000100800 */
[----:B------:R-:W-:-:S03]  /*10550*/  IMAD R14, R14, UR6, RZ ;  /* 0x000000060e0e7c24 */ /* 0x000fc6000f8e02ff */
[----:B------:R1:W-:Y:S04]  /*10560*/  STL [R1+0x7ac], R24 ;  /* 0x0007ac1801007387 */ /* 0x0003e80000100800 */
[----:B------:R2:W-:Y:S01]  /*10570*/  STL [R1+0x778], R23 ;  /* 0x0007781701007387 */ /* 0x0005e20000100800 */
[----:B0-----:R-:W-:Y:S02]  /*10580*/  IADD3 R25, P5, R16, R3, RZ ;  /* 0x0000000310197210 */ /* 0x001fe40007fbe0ff */
[----:B-1----:R-:W-:-:S03]  /*10590*/  LEA.HI.X.SX32 R24, R22, R2, 0x1, P3 ;  /* 0x0000000216187211 */ /* 0x002fc600018f0eff */
[----:B------:R-:W-:Y:S01]  /*105a0*/  STL [R1+0x7b4], R25 ;  /* 0x0007b41901007387 */ /* 0x000fe20000100800 */
[----:B------:R-:W-:Y:S02]  /*105b0*/  LEA.HI.X.SX32 R22, R21, R2, 0x1, P2 ;  /* 0x0000000215167211 */ /* 0x000fe400010f0eff */
[-C--:B--2---:R-:W-:Y:S01]  /*105c0*/  IADD3 R23, P3, R15, R3.reuse, RZ ;  /* 0x000000030f177210 */ /* 0x084fe20007f7e0ff */
[----:B------:R-:W-:Y:S01]  /*105d0*/  STL [R1+0x780], R24 ;  /* 0x0007801801007387 */ /* 0x000fe20000100800 */
[----:B------:R-:W-:-:S03]  /*105e0*/  IADD3 R21, P2, R14, R3, RZ ;  /* 0x000000030e157210 */ /* 0x000fc60007f5e0ff */
[----:B------:R-:W2:Y:S01]  /*105f0*/  LDL.LU R67, [R1] ;  /* 0x0000000001437983 */ /* 0x000ea20000300800 */
[----:B------:R-:W-:-:S03]  /*10600*/  IMAD R13, R13, UR6, RZ ;  /* 0x000000060d0d7c24 */ /* 0x000fc6000f8e02ff */
[----:B------:R-:W-:Y:S01]  /*10610*/  STL [R1+0x7bc], R23 ;  /* 0x0007bc1701007387 */ /* 0x000fe20000100800 */
[----:B------:R-:W-:-:S03]  /*10620*/  LEA.HI.X.SX32 R20, R20, R2, 0x1, P1 ;  /* 0x0000000214147211 */ /* 0x000fc600008f0eff */
[----:B------:R-:W-:Y:S04]  /*10630*/  STL [R1+0x788], R22 ;  /* 0x0007881601007387 */ /* 0x000fe80000100800 */
[----:B------:R-:W3:Y:S04]  /*10640*/  LDL.LU R68, [R1+0xc] ;  /* 0x00000c0001447983 */ /* 0x000ee80000300800 */
[----:B------:R0:W-:Y:S04]  /*10650*/  STL [R1+0x7c4], R21 ;  /* 0x0007c41501007387 */ /* 0x0001e80000100800 */
[----:B------:R-:W4:Y:S01]  /*10660*/  LDL.LU R69, [R1+0x18] ;  /* 0x0000180001457983 */ /* 0x000f220000300800 */
[----:B------:R-:W-:-:S03]  /*10670*/  IMAD R12, R12, UR6, RZ ;  /* 0x000000060c0c7c24 */ /* 0x000fc6000f8e02ff */
[----:B------:R1:W-:Y:S01]  /*10680*/  STL [R1+0x790], R20 ;  /* 0x0007901401007387 */ /* 0x0003e20000100800 */
[----:B0-----:R-:W-:-:S03]  /*10690*/  IADD3 R21, P1, R13, R3, RZ ;  /* 0x000000030d157210 */ /* 0x001fc60007f3e0ff */
[----:B------:R-:W4:Y:S04]  /*106a0*/  LDL.LU R70, [R1+0x1c] ;  /* 0x00001c0001467983 */ /* 0x000f280000300800 */
[----:B------:R-:W-:Y:S01]  /*106b0*/  STL [R1+0x7cc], R21 ;  /* 0x0007cc1501007387 */ /* 0x000fe20000100800 */
[----:B-1----:R-:W-:-:S03]  /*106c0*/  LEA.HI.X.SX32 R20, R19, R2, 0x1, P0 ;  /* 0x0000000213147211 */ /* 0x002fc600000f0eff */
[----:B------:R-:W4:Y:S01]  /*106d0*/  LDL.LU R71, [R1+0x14] ;  /* 0x0000140001477983 */ /* 0x000f220000300800 */
[----:B------:R-:W-:Y:S01]  /*106e0*/  IADD3 R19, P0, R12, R3, RZ ;  /* 0x000000030c137210 */ /* 0x000fe20007f1e0ff */
[----:B------:R-:W-:Y:S02]  /*106f0*/  IMAD R11, R11, UR6, RZ ;  /* 0x000000060b0b7c24 */ /* 0x000fe4000f8e02ff */
[----:B------:R-:W-:Y:S01]  /*10700*/  STL [R1+0x798], R20 ;  /* 0x0007981401007387 */ /* 0x000fe20000100800 */
[----:B------:R-:W-:-:S03]  /*10710*/  LEA.HI.X.SX32 R18, R18, R2, 0x1, P4 ;  /* 0x0000000212127211 */ /* 0x000fc600020f0eff */
[----:B------:R-:W4:Y:S04]  /*10720*/  LDL.LU R73, [R1+0x10] ;  /* 0x0000100001497983 */ /* 0x000f280000300800 */
[----:B------:R0:W-:Y:S04]  /*10730*/  STL [R1+0x7d4], R19 ;  /* 0x0007d41301007387 */ /* 0x0001e80000100800 */
[----:B------:R-:W4:Y:S04]  /*10740*/  LDL.LU R75, [R1+0x8] ;  /* 0x00000800014b7983 */ /* 0x000f280000300800 */
[----:B------:R1:W-:Y:S01]  /*10750*/  STL [R1+0x7a0], R18 ;  /* 0x0007a01201007387 */ /* 0x0003e20000100800 */
[----:B0-----:R-:W-:-:S03]  /*10760*/  IADD3 R19, P4, R11, R3, RZ ;  /* 0x000000030b137210 */ /* 0x001fc60007f9e0ff */
[----:B------:R-:W4:Y:S04]  /*10770*/  LDL.LU R77, [R1+0x4] ;  /* 0x00000400014d7983 */ /* 0x000f280000300800 */
[----:B------:R-:W-:Y:S04]  /*10780*/  STL [R1+0x7dc], R19 ;  /* 0x0007dc1301007387 */ /* 0x000fe80000100800 */
[----:B------:R-:W4:Y:S01]  /*10790*/  LDL.LU R79, [R1+0x20] ;  /* 0x00002000014f7983 */ /* 0x000f220000300800 */
[----:B------:R-:W-:Y:S01]  /*107a0*/  IMAD R10, R10, UR6, RZ ;  /* 0x000000060a0a7c24 */ /* 0x000fe2000f8e02ff */
[----:B-1----:R-:W-:Y:S01]  /*107b0*/  LEA.HI.X.SX32 R18, R17, R2, 0x1, P6 ;  /* 0x0000000211127211 */ /* 0x002fe200030f0eff */
[----:B------:R-:W-:-:S03]  /*107c0*/  IMAD R9, R9, UR6, RZ ;  /* 0x0000000609097c24 */ /* 0x000fc6000f8e02ff */
[----:B------:R-:W-:Y:S01]  /*107d0*/  IADD3 R17, P6, R10, R3, RZ ;  /* 0x000000030a117210 */ /* 0x000fe20007fde0ff */
[----:B------:R-:W-:Y:S01]  /*107e0*/  IMAD R8, R8, UR6, RZ ;  /* 0x0000000608087c24 */ /* 0x000fe2000f8e02ff */
[----:B------:R0:W-:Y:S01]  /*107f0*/  STL [R1+0x7a8], R18 ;  /* 0x0007a81201007387 */ /* 0x0001e20000100800 */
[----:B------:R-:W-:-:S03]  /*10800*/  IMAD R7, R7, UR6, RZ ;  /* 0x0000000607077c24 */ /* 0x000fc6000f8e02ff */
[----:B------:R1:W-:Y:S01]  /*10810*/  STL [R1+0x7e4], R17 ;  /* 0x0007e41101007387 */ /* 0x0003e20000100800 */
[-C--:B0-----:R-:W-:Y:S02]  /*10820*/  LEA.HI.X.SX32 R18, R16, R2.reuse, 0x1, P5 ;  /* 0x0000000210127211 */ /* 0x081fe400028f0eff */
[-C--:B------:R-:W-:Y:S02]  /*10830*/  IADD3 R16, P5, R9, R3.reuse, RZ ;  /* 0x0000000309107210 */ /* 0x080fe40007fbe0ff */
[----:B-1----:R-:W-:Y:S01]  /*10840*/  LEA.HI.X.SX32 R17, R15, R2, 0x1, P3 ;  /* 0x000000020f117211 */ /* 0x002fe200018f0eff */
[----:B------:R-:W-:Y:S01]  /*10850*/  STL [R1+0x7b0], R18 ;  /* 0x0007b01201007387 */ /* 0x000fe20000100800 */
[----:B------:R-:W-:Y:S01]  /*10860*/  IADD3 R15, P3, R8, R3, RZ ;  /* 0x00000003080f7210 */ /* 0x000fe20007f7e0ff */
[----:B------:R-:W-:Y:S02]  /*10870*/  IMAD R6, R6, UR6, RZ ;  /* 0x0000000606067c24 */ /* 0x000fe4000f8e02ff */
[----:B------:R0:W-:Y:S01]  /*10880*/  STL [R1+0x7ec], R16 ;  /* 0x0007ec1001007387 */ /* 0x0001e20000100800 */
[----:B------:R-:W-:-:S03]  /*10890*/  IMAD R5, R5, UR6, RZ ;  /* 0x0000000605057c24 */ /* 0x000fc6000f8e02ff */
[----:B------:R-:W-:Y:S04]  /*108a0*/  STL [R1+0x7b8], R17 ;  /* 0x0007b81101007387 */ /* 0x000fe80000100800 */
[----:B------:R1:W-:Y:S01]  /*108b0*/  STL [R1+0x7f4], R15 ;  /* 0x0007f40f01007387 */ /* 0x0003e20000100800 */
[-C--:B0-----:R-:W-:Y:S02]  /*108c0*/  LEA.HI.X.SX32 R16, R14, R2.reuse, 0x1, P2 ;  /* 0x000000020e107211 */ /* 0x081fe400010f0eff */
[----:B------:R-:W-:Y:S01]  /*108d0*/  IADD3 R14, P2, R7, R3, RZ ;  /* 0x00000003070e7210 */ /* 0x000fe20007f5e0ff */
[----:B------:R-:W-:Y:S02]  /*108e0*/  IMAD R4, R4, UR6, RZ ;  /* 0x0000000604047c24 */ /* 0x000fe4000f8e02ff */
[----:B------:R-:W-:Y:S01]  /*108f0*/  STL [R1+0x7c0], R16 ;  /* 0x0007c01001007387 */ /* 0x000fe20000100800 */
[----:B-1----:R-:W-:-:S02]  /*10900*/  LEA.HI.X.SX32 R15, R13, R2, 0x1, P1 ;  /* 0x000000020d0f7211 */ /* 0x002fc400008f0eff */
[----:B------:R-:W-:Y:S01]  /*10910*/  IADD3 R13, P1, R6, R3, RZ ;  /* 0x00000003060d7210 */ /* 0x000fe20007f3e0ff */
[----:B------:R0:W-:Y:S04]  /*10920*/  STL [R1+0x7fc], R14 ;  /* 0x0007fc0e01007387 */ /* 0x0001e80000100800 */
[----:B------:R-:W-:Y:S04]  /*10930*/  STL [R1+0x7c8], R15 ;  /* 0x0007c80f01007387 */ /* 0x000fe80000100800 */
[----:B------:R1:W-:Y:S01]  /*10940*/  STL [R1+0x804], R13 ;  /* 0x0008040d01007387 */ /* 0x0003e20000100800 */
[----:B0-----:R-:W-:-:S02]  /*10950*/  LEA.HI.X.SX32 R14, R12, R2, 0x1, P0 ;  /* 0x000000020c0e7211 */ /* 0x001fc400000f0eff */
[----:B------:R-:W-:-:S03]  /*10960*/  IADD3 R12, P0, R5, R3, RZ ;  /* 0x00000003050c7210 */ /* 0x000fc60007f1e0ff */
[----:B------:R-:W-:Y:S01]  /*10970*/  STL [R1+0x7d0], R14 ;  /* 0x0007d00e01007387 */ /* 0x000fe20000100800 */
[-C--:B-1----:R-:W-:Y:S02]  /*10980*/  LEA.HI.X.SX32 R13, R11, R2.reuse, 0x1, P4 ;  /* 0x000000020b0d7211 */ /* 0x082fe400020f0eff */
[----:B------:R-:W-:Y:S01]  /*10990*/  IADD3 R11, P4, R4, R3, RZ ;  /* 0x00000003040b7210 */ /* 0x000fe20007f9e0ff */
[----:B------:R0:W-:Y:S04]  /*109a0*/  STL [R1+0x80c], R12 ;  /* 0x00080c0c01007387 */ /* 0x0001e80000100800 */
[----:B------:R-:W-:Y:S04]  /*109b0*/  STL [R1+0x7d8], R13 ;  /* 0x0007d80d01007387 */ /* 0x000fe80000100800 */
[----:B------:R1:W-:Y:S01]  /*109c0*/  STL [R1+0x814], R11 ;  /* 0x0008140b01007387 */ /* 0x0003e20000100800 */
[----:B0-----:R-:W-:-:S05]  /*109d0*/  LEA.HI.X.SX32 R12, R10, R2, 0x1, P6 ;  /* 0x000000020a0c7211 */ /* 0x001fca00030f0eff */
[----:B------:R-:W-:Y:S01]  /*109e0*/  STL [R1+0x7e0], R12 ;  /* 0x0007e00c01007387 */ /* 0x000fe20000100800 */
[----:B-1----:R-:W-:Y:S01]  /*109f0*/  LEA.HI.X.SX32 R11, R9, R2, 0x1, P5 ;  /* 0x00000002090b7211 */ /* 0x002fe200028f0eff */
        /* <DEDUP_REMOVED lines=19> */
[----:B------:R-:W-:Y:S01]  /*10b30*/  IMAD R103, R103, UR6, RZ ;  /* 0x0000000667677c24 */ /* 0x000fe2000f8e02ff */
[----:B--2---:R-:W-:-:S05]  /*10b40*/  IADD3 R10, P6, R67, R3, RZ ;  /* 0x00000003430a7210 */ /* 0x004fca0007fde0ff */
[----:B------:R0:W-:Y:S01]  /*10b50*/  STL [R1+0x81c], R10 ;  /* 0x00081c0a01007387 */ /* 0x0001e20000100800 */
[----:B---3--:R-:W-:-:S03]  /*10b60*/  IADD3 R9, P5, R68, R3, RZ ;  /* 0x0000000344097210 */ /* 0x008fc60007fbe0ff */
[----:B------:R-:W-:Y:S01]  /*10b70*/  STL [R1+0x7e8], R11 ;  /* 0x0007e80b01007387 */ /* 0x000fe20000100800 */
[----:B0-----:R-:W-:-:S03]  /*10b80*/  LEA.HI.X.SX32 R10, R8, R2, 0x1, P3 ;  /* 0x00000002080a7211 */ /* 0x001fc600018f0eff */
[----:B------:R0:W-:Y:S01]  /*10b90*/  STL [R1+0x824], R9 ;  /* 0x0008240901007387 */ /* 0x0001e20000100800 */
[----:B----4-:R-:W-:-:S03]  /*10ba0*/  IADD3 R8, P3, R69, R3, RZ ;  /* 0x0000000345087210 */ /* 0x010fc60007f7e0ff */
[----:B------:R-:W-:Y:S01]  /*10bb0*/  STL [R1+0x7f0], R10 ;  /* 0x0007f00a01007387 */ /* 0x000fe20000100800 */
[-C--:B0-----:R-:W-:Y:S02]  /*10bc0*/  LEA.HI.X.SX32 R9, R7, R2.reuse, 0x1, P2 ;  /* 0x0000000207097211 */ /* 0x081fe400010f0eff */
        /* <DEDUP_REMOVED lines=12> */
[----:B0-----:R-:W-:-:S02]  /*10c90*/  LEA.HI.X.SX32 R6, R4, R2, 0x1, P4 ;  /* 0x0000000204067211 */ /* 0x001fc400020f0eff */
[----:B------:R-:W-:-:S03]  /*10ca0*/  IADD3 R4, P4, R75, R3, RZ ;  /* 0x000000034b047210 */ /* 0x000fc60007f9e0ff */
[----:B------:R0:W-:Y:S01]  /*10cb0*/  STL [R1+0x810], R6 ;  /* 0x0008100601007387 */ /* 0x0001e20000100800 */
[----:B-1----:R-:W-:-:S03]  /*10cc0*/  LEA.HI.X.SX32 R5, R67, R2, 0x1, P6 ;  /* 0x0000000243057211 */ /* 0x002fc600030f0eff */
[----:B------:R1:W-:Y:S04]  /*10cd0*/  STL [R1+0x84c], R4 ;  /* 0x00084c0401007387 */ /* 0x0003e80000100800 */
[----:B------:R2:W-:Y:S01]  /*10ce0*/  STL [R1+0x818], R5 ;  /* 0x0008180501007387 */ /* 0x0005e20000100800 */
[----:B0-----:R-:W-:Y:S02]  /*10cf0*/  IADD3 R6, P6, R77, R3, RZ ;  /* 0x000000034d067210 */ /* 0x001fe40007fde0ff */
[----:B-1----:R-:W-:-:S03]  /*10d00*/  LEA.HI.X.SX32 R4, R68, R2, 0x1, P5 ;  /* 0x0000000244047211 */ /* 0x002fc600028f0eff */
[----:B------:R0:W-:Y:S01]  /*10d10*/  STL [R1+0x854], R6 ;  /* 0x0008540601007387 */ /* 0x0001e20000100800 */
[----:B--2---:R-:W-:-:S03]  /*10d20*/  IADD3 R5, P5, R79, R3, RZ ;  /* 0x000000034f057210 */ /* 0x004fc60007fbe0ff */
[----:B------:R1:W-:Y:S04]  /*10d30*/  STL [R1+0x820], R4 ;  /* 0x0008200401007387 */ /* 0x0003e80000100800 */
[----:B------:R2:W-:Y:S01]  /*10d40*/  STL [R1+0x85c], R5 ;  /* 0x00085c0501007387 */ /* 0x0005e20000100800 */
[----:B0-----:R-:W-:Y:S02]  /*10d50*/  LEA.HI.X.SX32 R6, R69, R2, 0x1, P3 ;  /* 0x0000000245067211 */ /* 0x001fe400018f0eff */
[----:B-1----:R-:W-:-:S03]  /*10d60*/  IADD3 R4, P3, R84, R3, RZ ;  /* 0x0000000354047210 */ /* 0x002fc60007f7e0ff */
[----:B------:R0:W-:Y:S01]  /*10d70*/  STL [R1+0x828], R6 ;  /* 0x0008280601007387 */ /* 0x0001e20000100800 */
[----:B--2---:R-:W-:-:S03]  /*10d80*/  LEA.HI.X.SX32 R5, R70, R2, 0x1, P2 ;  /* 0x0000000246057211 */ /* 0x004fc600010f0eff */
        /* <DEDUP_REMOVED lines=66> */
[----:B------:R1:W-:Y:S01]  /*111b0*/  STL [R1+0x8b0], R4 ;  /* 0x0008b00401007387 */ /* 0x0003e20000100800 */
[----:B------:R-:W-:-:S03]  /*111c0*/  IMAD R104, R104, UR6, RZ ;  /* 0x0000000668687c24 */ /* 0x000fc6000f8e02ff */
[----:B------:R2:W-:Y:S01]  /*111d0*/  STL [R1+0x8ec], R5 ;  /* 0x0008ec0501007387 */ /* 0x0005e20000100800 */
[----:B0-----:R-:W-:Y:S02]  /*111e0*/  LEA.HI.X.SX32 R6, R95, R2, 0x1, P4 ;  /* 0x000000025f067211 */ /* 0x001fe400020f0eff */
[----:B-1----:R-:W-:-:S03]  /*111f0*/  IADD3 R4, P4, R102, R3, RZ ;  /* 0x0000000366047210 */ /* 0x002fc60007f9e0ff */
[----:B------:R0:W-:Y:S01]  /*11200*/  STL [R1+0x8b8], R6 ;  /* 0x0008b80601007387 */ /* 0x0001e20000100800 */
[----:B--2---:R-:W-:-:S03]  /*11210*/  LEA.HI.X.SX32 R5, R96, R2, 0x1, P6 ;  /* 0x0000000260057211 */ /* 0x004fc600030f0eff */
[----:B------:R1:W-:Y:S01]  /*11220*/  STL [R1+0x8f4], R4 ;  /* 0x0008f40401007387 */ /* 0x0003e20000100800 */
[----:B------:R-:W-:-:S03]  /*11230*/  IMAD R105, R105, UR6, RZ ;  /* 0x0000000669697c24 */ /* 0x000fc6000f8e02ff */
[----:B------:R2:W-:Y:S01]  /*11240*/  STL [R1+0x8c0], R5 ;  /* 0x0008c00501007387 */ /* 0x0005e20000100800 */
[----:B0-----:R-:W-:Y:S02]  /*11250*/  IADD3 R6, P6, R103, R3, RZ ;  /* 0x0000000367067210 */ /* 0x001fe40007fde0ff */
[----:B-1----:R-:W-:-:S03]  /*11260*/  LEA.HI.X.SX32 R4, R97, R2, 0x1, P5 ;  /* 0x0000000261047211 */ /* 0x002fc600028f0eff */
[----:B------:R0:W-:Y:S01]  /*11270*/  STL [R1+0x8fc], R6 ;  /* 0x0008fc0601007387 */ /* 0x0001e20000100800 */
[-C--:B--2---:R-:W-:Y:S01]  /*11280*/  IADD3 R5, P5, R104, R3.reuse, RZ ;  /* 0x0000000368057210 */ /* 0x084fe20007fbe0ff */
[----:B------:R-:W-:Y:S02]  /*11290*/  IMAD R106, R106, UR6, RZ ;  /* 0x000000066a6a7c24 */ /* 0x000fe4000f8e02ff */
[----:B------:R1:W-:Y:S01]  /*112a0*/  STL [R1+0x8c8], R4 ;  /* 0x0008c80401007387 */ /* 0x0003e20000100800 */
[----:B------:R-:W-:Y:S01]  /*112b0*/  IMAD R107, R107, UR6, RZ ;  /* 0x000000066b6b7c24 */ /* 0x000fe2000f8e02ff */
[----:B0-----:R-:W-:Y:S02]  /*112c0*/  LEA.HI.X.SX32 R6, R98, R2, 0x1, P3 ;  /* 0x0000000262067211 */ /* 0x001fe400018f0eff */
[----:B------:R0:W-:Y:S01]  /*112d0*/  STL [R1+0x904], R5 ;  /* 0x0009040501007387 */ /* 0x0001e20000100800 */
[----:B-1----:R-:W-:-:S03]  /*112e0*/  IADD3 R4, P3, R105, R3, RZ ;  /* 0x0000000369047210 */ /* 0x002fc60007f7e0ff */
[----:B------:R1:W-:Y:S01]  /*112f0*/  STL [R1+0x8d0], R6 ;  /* 0x0008d00601007387 */ /* 0x0003e20000100800 */
[----:B0-----:R-:W-:-:S03]  /*11300*/  LEA.HI.X.SX32 R5, R99, R2, 0x1, P2 ;  /* 0x0000000263057211 */ /* 0x001fc600010f0eff */
[----:B------:R0:W-:Y:S01]  /*11310*/  STL [R1+0x90c], R4 ;  /* 0x00090c0401007387 */ /* 0x0001e20000100800 */
[----:B------:R-:W-:Y:S01]  /*11320*/  IMAD R108, R108, UR6, RZ ;  /* 0x000000066c6c7c24 */ /* 0x000fe2000f8e02ff */
[----:B-1----:R-:W-:Y:S02]  /*11330*/  IADD3 R6, P2, R106, R3, RZ ;  /* 0x000000036a067210 */ /* 0x002fe40007f5e0ff */
[----:B------:R1:W-:Y:S01]  /*11340*/  STL [R1+0x8d8], R5 ;  /* 0x0008d80501007387 */ /* 0x0003e20000100800 */
[----:B0-----:R-:W-:-:S03]  /*11350*/  LEA.HI.X.SX32 R4, R100, R2, 0x1, P1 ;  /* 0x0000000264047211 */ /* 0x001fc600008f0eff */
[----:B------:R0:W-:Y:S01]  /*11360*/  STL [R1+0x914], R6 ;  /* 0x0009140601007387 */ /* 0x0001e20000100800 */
[----:B-1----:R-:W-:Y:S01]  /*11370*/  IADD3 R5, P1, R107, R3, RZ ;  /* 0x000000036b057210 */ /* 0x002fe20007f3e0ff */
[----:B------:R-:W-:Y:S02]  /*11380*/  IMAD R109, R109, UR6, RZ ;  /* 0x000000066d6d7c24 */ /* 0x000fe4000f8e02ff */
        /* <DEDUP_REMOVED lines=568> */
[----:B-1----:R-:W-:-:S03]  /*13710*/  IADD3 R5, P4, R222, R3, RZ ;  /* 0x00000003de057210 */ /* 0x002fc60007f9e0ff */
[----:B------:R1:W-:Y:S01]  /*13720*/  STL [R1+0xe88], R4 ;  /* 0x000e880401007387 */ /* 0x0003e20000100800 */
[----:B------:R-:W-:Y:S01]  /*13730*/  IMAD R224, R224, UR6, RZ ;  /* 0x00000006e0e07c24 */ /* 0x000fe2000f8e02ff */
[----:B0-----:R-:W-:Y:S02]  /*13740*/  LEA.HI.X.SX32 R6, R216, R2, 0x1, P6 ;  /* 0x00000002d8067211 */ /* 0x001fe400030f0eff */
[----:B------:R0:W-:Y:S01]  /*13750*/  STL [R1+0xec4], R5 ;  /* 0x000ec40501007387 */ /* 0x0001e20000100800 */
[----:B-1----:R-:W-:-:S03]  /*13760*/  IADD3 R4, P6, R223, R3, RZ ;  /* 0x00000003df047210 */ /* 0x002fc60007fde0ff */
[----:B------:R-:W-:Y:S01]  /*13770*/  STL [R1+0xe90], R6 ;  /* 0x000e900601007387 */ /* 0x000fe20000100800 */
[----:B0-----:R-:W-:-:S03]  /*13780*/  LEA.HI.X.SX32 R5, R217, R2, 0x1, P5 ;  /* 0x00000002d9057211 */ /* 0x001fc600028f0eff */
[----:B------:R-:W2:Y:S04]  /*13790*/  LDL.LU R65, [R1+0x24] ;  /* 0x0000240001417983 */ /* 0x000ea80000300800 */
[----:B------:R0:W-:Y:S04]  /*137a0*/  STL [R1+0xecc], R4 ;  /* 0x000ecc0401007387 */ /* 0x0001e80000100800 */
[----:B------:R1:W-:Y:S04]  /*137b0*/  STL [R1+0xe98], R5 ;  /* 0x000e980501007387 */ /* 0x0003e80000100800 */
[----:B------:R-:W3:Y:S01]  /*137c0*/  LDL.LU R66, [R1+0x28] ;  /* 0x0000280001427983 */ /* 0x000ee20000300800 */
[----:B0-----:R-:W-:Y:S01]  /*137d0*/  IADD3 R4, P5, R224, R3, RZ ;  /* 0x00000003e0047210 */ /* 0x001fe20007fbe0ff */
[----:B------:R-:W-:Y:S01]  /*137e0*/  IMAD R225, R225, UR6, RZ ;  /* 0x00000006e1e17c24 */ /* 0x000fe2000f8e02ff */
[----:B-1----:R-:W-:-:S03]  /*137f0*/  LEA.HI.X.SX32 R5, R218, R2, 0x1, P3 ;  /* 0x00000002da057211 */ /* 0x002fc600018f0eff */
[----:B------:R0:W-:Y:S01]  /*13800*/  STL [R1+0xed4], R4 ;  /* 0x000ed40401007387 */ /* 0x0001e20000100800 */
[----:B------:R-:W-:-:S03]  /*13810*/  IMAD R226, R226, UR6, RZ ;  /* 0x00000006e2e27c24 */ /* 0x000fc6000f8e02ff */
[----:B------:R-:W4:Y:S01]  /*13820*/  LDL.LU R67, [R1+0x2c] ;  /* 0x00002c0001437983 */ /* 0x000f220000300800 */
[----:B------:R-:W-:-:S03]  /*13830*/  LEA.HI.X.SX32 R6, R219, R2, 0x1, P2 ;  /* 0x00000002db067211 */ /* 0x000fc600010f0eff */
[----:B------:R1:W-:Y:S01]  /*13840*/  STL [R1+0xea0], R5 ;  /* 0x000ea00501007387 */ /* 0x0003e20000100800 */
[----:B0-----:R-:W-:-:S03]  /*13850*/  IADD3 R4, P3, R225, R3, RZ ;  /* 0x00000003e1047210 */ /* 0x001fc60007f7e0ff */
[----:B------:R-:W4:Y:S01]  /*13860*/  LDL.LU R68, [R1+0x30] ;  /* 0x0000300001447983 */ /* 0x000f220000300800 */
[----:B------:R-:W-:-:S03]  /*13870*/  IMAD R227, R227, UR6, RZ ;  /* 0x00000006e3e37c24 */ /* 0x000fc6000f8e02ff */
[----:B------:R0:W-:Y:S01]  /*13880*/  STL [R1+0xedc], R4 ;  /* 0x000edc0401007387 */ /* 0x0001e20000100800 */
[----:B-1----:R-:W-:-:S03]  /*13890*/  IADD3 R5, P2, R226, R3, RZ ;  /* 0x00000003e2057210 */ /* 0x002fc60007f5e0ff */
[----:B------:R-:W-:Y:S04]  /*138a0*/  STL [R1+0xea8], R6 ;  /* 0x000ea80601007387 */ /* 0x000fe80000100800 */
[----:B------:R-:W4:Y:S01]  /*138b0*/  LDL.LU R69, [R1+0x34] ;  /* 0x0000340001457983 */ /* 0x000f220000300800 */
[----:B0-----:R-:W-:-:S03]  /*138c0*/  LEA.HI.X.SX32 R4, R220, R2, 0x1, P1 ;  /* 0x00000002dc047211 */ /* 0x001fc600008f0eff */
[----:B------:R0:W-:Y:S01]  /*138d0*/  STL [R1+0xee4], R5 ;  /* 0x000ee40501007387 */ /* 0x0001e20000100800 */
[----:B------:R-:W-:-:S03]  /*138e0*/  IMAD R228, R228, UR6, RZ ;  /* 0x00000006e4e47c24 */ /* 0x000fc6000f8e02ff */
[----:B------:R1:W-:Y:S04]  /*138f0*/  STL [R1+0xeb0], R4 ;  /* 0x000eb00401007387 */ /* 0x0003e80000100800 */
[----:B------:R-:W4:Y:S01]  /*13900*/  LDL.LU R70, [R1+0x38] ;  /* 0x0000380001467983 */ /* 0x000f220000300800 */
[----:B0-----:R-:W-:Y:S02]  /*13910*/  IADD3 R5, P1, R227, R3, RZ ;  /* 0x00000003e3057210 */ /* 0x001fe40007f3e0ff */
[----:B-1----:R-:W-:-:S03]  /*13920*/  LEA.HI.X.SX32 R4, R221, R2, 0x1, P0 ;  /* 0x00000002dd047211 */ /* 0x002fc600000f0eff */
[----:B------:R0:W-:Y:S04]  /*13930*/  STL [R1+0xeec], R5 ;  /* 0x000eec0501007387 */ /* 0x0001e80000100800 */
[----:B------:R-:W4:Y:S04]  /*13940*/  LDL.LU R71, [R1+0x3c] ;  /* 0x00003c0001477983 */ /* 0x000f280000300800 */
[----:B------:R1:W-:Y:S01]  /*13950*/  STL [R1+0xeb8], R4 ;  /* 0x000eb80401007387 */ /* 0x0003e20000100800 */
[----:B0-----:R-:W-:-:S03]  /*13960*/  IADD3 R5, P0, R228, R3, RZ ;  /* 0x00000003e4057210 */ /* 0x001fc60007f1e0ff */
[----:B------:R-:W4:Y:S01]  /*13970*/  LDL.LU R73, [R1+0x40] ;  /* 0x0000400001497983 */ /* 0x000f220000300800 */
[----:B------:R-:W-:Y:S01]  /*13980*/  IMAD R229, R229, UR6, RZ ;  /* 0x00000006e5e57c24 */ /* 0x000fe2000f8e02ff */
[----:B-1----:R-:W-:Y:S02]  /*13990*/  LEA.HI.X.SX32 R4, R222, R2, 0x1, P4 ;  /* 0x00000002de047211 */ /* 0x002fe400020f0eff */
[----:B------:R0:W-:Y:S01]  /*139a0*/  STL [R1+0xef4], R5 ;  /* 0x000ef40501007387 */ /* 0x0001e20000100800 */
[----:B------:R-:W-:-:S03]  /*139b0*/  IMAD R230, R230, UR6, RZ ;  /* 0x00000006e6e67c24 */ /* 0x000fc6000f8e02ff */
[----:B------:R-:W4:Y:S04]  /*139c0*/  LDL.LU R75, [R1+0x44] ;  /* 0x00004400014b7983 */ /* 0x000f280000300800 */
[----:B------:R1:W-:Y:S04]  /*139d0*/  STL [R1+0xec0], R4 ;  /* 0x000ec00401007387 */ /* 0x0003e80000100800 */
[----:B------:R-:W4:Y:S01]  /*139e0*/  LDL.LU R77, [R1+0x48] ;  /* 0x00004800014d7983 */ /* 0x000f220000300800 */
[----:B0-----:R-:W-:Y:S01]  /*139f0*/  IADD3 R5, P4, R229, R3, RZ ;  /* 0x00000003e5057210 */ /* 0x001fe20007f9e0ff */
[----:B------:R-:W-:Y:S01]  /*13a00*/  IMAD R231, R231, UR6, RZ ;  /* 0x00000006e7e77c24 */ /* 0x000fe2000f8e02ff */
[----:B-1----:R-:W-:-:S02]  /*13a10*/  LEA.HI.X.SX32 R4, R223, R2, 0x1, P6 ;  /* 0x00000002df047211 */ /* 0x002fc400030f0eff */
[----:B------:R-:W-:Y:S01]  /*13a20*/  IADD3 R6, P6, R230, R3, RZ ;  /* 0x00000003e6067210 */ /* 0x000fe20007fde0ff */
[----:B------:R0:W-:Y:S04]  /*13a30*/  STL [R1+0xefc], R5 ;  /* 0x000efc0501007387 */ /* 0x0001e80000100800 */
[----:B------:R1:W-:Y:S04]  /*13a40*/  STL [R1+0xec8], R4 ;  /* 0x000ec80401007387 */ /* 0x0003e80000100800 */
[----:B------:R1:W-:Y:S01]  /*13a50*/  STL [R1+0xf04], R6 ;  /* 0x000f040601007387 */ /* 0x0003e20000100800 */
[----:B0-----:R-:W-:-:S02]  /*13a60*/  LEA.HI.X.SX32 R5, R224, R2, 0x1, P5 ;  /* 0x00000002e0057211 */ /* 0x001fc400028f0eff */
[----:B-1----:R-:W-:-:S03]  /*13a70*/  IADD3 R4, P5, R231, R3, RZ ;  /* 0x00000003e7047210 */ /* 0x002fc60007fbe0ff */
[----:B------:R0:W-:Y:S01]  /*13a80*/  STL [R1+0xed0], R5 ;  /* 0x000ed00501007387 */ /* 0x0001e20000100800 */
[----:B------:R-:W-:-:S03]  /*13a90*/  LEA.HI.X.SX32 R6, R225, R2, 0x1, P3 ;  /* 0x00000002e1067211 */ /* 0x000fc600018f0eff */
[----:B------:R1:W-:Y:S04]  /*13aa0*/  STL [R1+0xf0c], R4 ;  /* 0x000f0c0401007387 */ /* 0x0003e80000100800 */
[----:B------:R1:W-:Y:S04]  /*13ab0*/  STL [R1+0xed8], R6 ;  /* 0x000ed80601007387 */ /* 0x0003e80000100800 */
[----:B------:R-:W4:Y:S01]  /*13ac0*/  LDL.LU R79, [R1+0x50] ;  /* 0x00005000014f7983 */ /* 0x000f220000300800 */
[----:B------:R-:W-:Y:S02]  /*13ad0*/  IMAD R233, R233, UR6, RZ ;  /* 0x00000006e9e97c24 */ /* 0x000fe4000f8e02ff */
[----:B------:R-:W-:-:S03]  /*13ae0*/  IMAD R234, R234, UR6, RZ ;  /* 0x00000006eaea7c24 */ /* 0x000fc6000f8e02ff */
[-C--:B0-----:R-:W-:Y:S02]  /*13af0*/  IADD3 R5, P3, R233, R3.reuse, RZ ;  /* 0x00000003e9057210 */ /* 0x081fe40007f7e0ff */
[-C--:B-1----:R-:W-:Y:S02]  /*13b00*/  LEA.HI.X.SX32 R4, R226, R2.reuse, 0x1, P2 ;  /* 0x00000002e2047211 */ /* 0x082fe400010f0eff */
[----:B------:R-:W-:Y:S01]  /*13b10*/  IADD3 R6, P2, R234, R3, RZ ;  /* 0x00000003ea067210 */ /* 0x000fe20007f5e0ff */
[----:B------:R0:W-:Y:S04]  /*13b20*/  STL [R1+0xf14], R5 ;  /* 0x000f140501007387 */ /* 0x0001e80000100800 */
[----:B------:R-:W-:Y:S01]  /*13b30*/  STL [R1+0xee0], R4 ;  /* 0x000ee00401007387 */ /* 0x000fe20000100800 */
[----:B0-----:R-:W-:-:S03]  /*13b40*/  LEA.HI.X.SX32 R5, R227, R2, 0x1, P1 ;  /* 0x00000002e3057211 */ /* 0x001fc600008f0eff */
[----:B------:R0:W-:Y:S04]  /*13b50*/  STL [R1+0xf1c], R6 ;  /* 0x000f1c0601007387 */ /* 0x0001e80000100800 */
[----:B------:R3:W-:Y:S01]  /*13b60*/  STL [R1+0xee8], R5 ;  /* 0x000ee80501007387 */ /* 0x0007e20000100800 */
[----:B0-----:R-:W-:Y:S01]  /*13b70*/  LEA.HI.X.SX32 R6, R228, R2, 0x1, P0 ;  /* 0x00000002e4067211 */ /* 0x001fe200000f0eff */
        /* <DEDUP_REMOVED lines=8> */
[----:B------:R-:W-:Y:S01]  /*13c00*/  IMAD R83, R83, UR6, RZ ;  /* 0x0000000653537c24 */ /* 0x000fe2000f8e02ff */
[----:B--2---:R-:W-:-:S05]  /*13c10*/  IADD3 R4, P1, R65, R3, RZ ;  /* 0x0000000341047210 */ /* 0x004fca0007f3e0ff */
[----:B------:R0:W-:Y:S01]  /*13c20*/  STL [R1+0xf24], R4 ;  /* 0x000f240401007387 */ /* 0x0001e20000100800 */
[----:B---3--:R-:W-:-:S03]  /*13c30*/  IADD3 R5, P0, R66, R3, RZ ;  /* 0x0000000342057210 */ /* 0x008fc60007f1e0ff */
[----:B------:R4:W-:Y:S01]  /*13c40*/  STL [R1+0xef0], R6 ;  /* 0x000ef00601007387 */ /* 0x0009e20000100800 */
[----:B0-----:R-:W-:-:S03]  /*13c50*/  LEA.HI.X.SX32 R4, R229, R2, 0x1, P4 ;  /* 0x00000002e5047211 */ /* 0x001fc600020f0eff */
[----:B------:R0:W-:Y:S01]  /*13c60*/  STL [R1+0xf2c], R5 ;  /* 0x000f2c0501007387 */ /* 0x0001e20000100800 */
[----:B----4-:R-:W-:-:S03]  /*13c70*/  IADD3 R6, P4, R67, R3, RZ ;  /* 0x0000000343067210 */ /* 0x010fc60007f9e0ff */
[----:B------:R1:W-:Y:S01]  /*13c80*/  STL [R1+0xef8], R4 ;  /* 0x000ef80401007387 */ /* 0x0003e20000100800 */
[----:B0-----:R-:W-:-:S03]  /*13c90*/  LEA.HI.X.SX32 R5, R230, R2, 0x1, P6 ;  /* 0x00000002e6057211 */ /* 0x001fc600030f0eff */
[----:B------:R0:W-:Y:S04]  /*13ca0*/  STL [R1+0xf34], R6 ;  /* 0x000f340601007387 */ /* 0x0001e80000100800 */
[----:B------:R2:W-:Y:S01]  /*13cb0*/  STL [R1+0xf00], R5 ;  /* 0x000f000501007387 */ /* 0x0005e20000100800 */
[----:B-1----:R-:W-:Y:S02]  /*13cc0*/  IADD3 R4, P6, R68, R3, RZ ;  /* 0x0000000344047210 */ /* 0x002fe40007fde0ff */
[----:B0-----:R-:W-:-:S03]  /*13cd0*/  LEA.HI.X.SX32 R6, R231, R2, 0x1, P5 ;  /* 0x00000002e7067211 */ /* 0x001fc600028f0eff */
        /* <DEDUP_REMOVED lines=58> */
[-C--:B0-----:R-:W-:Y:S02]  /*14080*/  IADD3 R4, P5, R80, R3.reuse, RZ ;  /* 0x0000000350047210 */ /* 0x081fe40007fbe0ff */
[----:B-1----:R-:W-:Y:S02]  /*14090*/  LEA.HI.X.SX32 R6, R232, R2, 0x1, P3 ;  /* 0x00000002e8067211 */ /* 0x002fe400018f0eff */
[----:B------:R-:W3:Y:S01]  /*140a0*/  LDL.LU R232, [R1+0x1034] ;  /* 0x0010340001e87983 */ /* 0x000ee20000300800 */
[----:B--2---:R-:W-:-:S03]  /*140b0*/  IADD3 R5, P3, R81, R3, RZ ;  /* 0x0000000351057210 */ /* 0x004fc60007f7e0ff */
[----:B------:R0:W-:Y:S04]  /*140c0*/  STL [R1+0xf9c], R4 ;  /* 0x000f9c0401007387 */ /* 0x0001e80000100800 */
[----:B------:R-:W-:Y:S04]  /*140d0*/  STL [R1+0xf78], R6 ;  /* 0x000f780601007387 */ /* 0x000fe80000100800 */
[----:B------:R1:W-:Y:S01]  /*140e0*/  STL [R1+0xfa0], R5 ;  /* 0x000fa00501007387 */ /* 0x0003e20000100800 */
[-C--:B0-----:R-:W-:Y:S02]  /*140f0*/  LEA.HI.X.SX32 R4, R74, R2.reuse, 0x1, P2 ;  /* 0x000000024a047211 */ /* 0x081fe400010f0eff */
[----:B-1----:R-:W-:-:S02]  /*14100*/  LEA.HI.X.SX32 R5, R79, R2, 0x1, P1 ;  /* 0x000000024f057211 */ /* 0x002fc400008f0eff */
[----:B------:R-:W0:Y:S01]  /*14110*/  S2R R79, SR_TID.X ;  /* 0x00000000004f7919 */ /* 0x000e220000002100 */
[-C--:B------:R-:W-:Y:S01]  /*14120*/  IADD3 R6, P2, R82, R3.reuse, RZ ;  /* 0x0000000352067210 */ /* 0x080fe20007f5e0ff */
[----:B------:R1:W-:Y:S04]  /*14130*/  STL [R1+0xf80], R4 ;  /* 0x000f800401007387 */ /* 0x0003e80000100800 */
[----:B------:R-:W-:Y:S01]  /*14140*/  STL [R1+0xfa4], R6 ;  /* 0x000fa40601007387 */ /* 0x000fe20000100800 */
[----:B-1----:R-:W-:Y:S02]  /*14150*/  IADD3 R4, P1, R83, R3, RZ ;  /* 0x0000000353047210 */ /* 0x002fe40007f3e0ff */
[-C--:B------:R-:W-:Y:S01]  /*14160*/  LEA.HI.X.SX32 R3, R76, R2.reuse, 0x1, P0 ;  /* 0x000000024c037211 */ /* 0x080fe200000f0eff */
[----:B------:R-:W-:Y:S04]  /*14170*/  STL [R1+0xf88], R5 ;  /* 0x000f880501007387 */ /* 0x000fe80000100800 */
[----:B------:R1:W-:Y:S04]  /*14180*/  STL [R1+0xbac], R4 ;  /* 0x000bac0401007387 */ /* 0x0003e80000100800 */
[----:B------:R2:W-:Y:S01]  /*14190*/  STL [R1+0xb94], R3 ;  /* 0x000b940301007387 */ /* 0x0005e20000100800 */
[----:B-1----:R-:W-:-:S03]  /*141a0*/  LEA.HI.X.SX32 R4, R0, R2, 0x1, P4 ;  /* 0x0000000200047211 */ /* 0x002fc600020f0eff */
[----:B------:R1:W5:Y:S01]  /*141b0*/  LDL.LU R0, [R1+0x1030] ;  /* 0x0010300001007983 */ /* 0x0003620000300800 */
[-C--:B--2---:R-:W-:Y:S02]  /*141c0*/  LEA.HI.X.SX32 R3, R78, R2.reuse, 0x1, P6 ;  /* 0x000000024e037211 */ /* 0x084fe400030f0eff */
[-C--:B------:R-:W-:Y:S01]  /*141d0*/  LEA.HI.X.SX32 R5, R80, R2.reuse, 0x1, P5 ;  /* 0x0000000250057211 */ /* 0x080fe200028f0eff */
[----:B------:R2:W-:Y:S04]  /*141e0*/  STL [R1+0xb98], R4 ;  /* 0x000b980401007387 */ /* 0x0005e80000100800 */
[----:B------:R4:W-:Y:S01]  /*141f0*/  STL [R1+0xb9c], R3 ;  /* 0x000b9c0301007387 */ /* 0x0009e20000100800 */
[----:B--2---:R-:W-:-:S03]  /*14200*/  LEA.HI.X.SX32 R4, R81, R2, 0x1, P3 ;  /* 0x0000000251047211 */ /* 0x004fc600018f0eff */
[----:B------:R-:W-:Y:S01]  /*14210*/  STL [R1+0xba0], R5 ;  /* 0x000ba00501007387 */ /* 0x000fe20000100800 */
[-C--:B----4-:R-:W-:Y:S02]  /*14220*/  LEA.HI.X.SX32 R3, R82, R2.reuse, 0x1, P2 ;  /* 0x0000000252037211 */ /* 0x090fe400010f0eff */
[----:B------:R-:W-:Y:S01]  /*14230*/  LEA.HI.X.SX32 R2, R83, R2, 0x1, P1 ;  /* 0x0000000253027211 */ /* 0x000fe200008f0eff */
[----:B------:R-:W-:Y:S04]  /*14240*/  STL [R1+0xba4], R4 ;  /* 0x000ba40401007387 */ /* 0x000fe80000100800 */
[----:B------:R2:W-:Y:S04]  /*14250*/  STL [R1+0xba8], R3 ;  /* 0x000ba80301007387 */ /* 0x0005e80000100800 */
[----:B------:R0:W-:Y:S01]  /*14260*/  STL [R1+0x998], R2 ;  /* 0x0009980201007387 */ /* 0x0001e20000100800 */
[----:B--2---:R-:W2:Y:S01]  /*14270*/  LDC R3, c[0x0][0x238] ;  /* 0x00008e00ff037b82 */ /* 0x004ea20000000800 */
[----:B0-----:R-:W-:-:S05]  /*14280*/  IMAD.SHL.U32 R2, R79, 0x8, RZ ;  /* 0x000000084f027824 */ /* 0x001fca00078e00ff */
[----:B------:R0:W-:Y:S04]  /*14290*/  STL [R1+0x1028], R2 ;  /* 0x0010280201007387 */ /* 0x0001e80000100800 */
[----:B------:R-:W-:Y:S04]  /*142a0*/  STL [R1+0x400], RZ ;  /* 0x000400ff01007387 */ /* 0x000fe80000100800 */
        /* <DEDUP_REMOVED lines=255> */
[----:B------:R-:W-:Y:S04]  /*152a0*/  STL [R1], RZ ;  /* 0x000000ff01007387 */ /* 0x000fe80000100800 */
        /* <DEDUP_REMOVED lines=101> */
[----:B------:R-:W-:Y:S01]  /*15900*/  STL [R1+0x198], RZ ;  /* 0x000198ff01007387 */ /* 0x000fe20000100800 */
[----:B---3--:R-:W-:-:S03]  /*15910*/  IADD3 R9, P0, R232, UR8, RZ ;  /* 0x00000008e8097c10 */ /* 0x008fc6000ff1e0ff */
[----:B------:R-:W-:Y:S04]  /*15920*/  STL [R1+0x19c], RZ ;  /* 0x00019cff01007387 */ /* 0x000fe80000100800 */
[----:B------:R-:W-:Y:S04]  /*15930*/  STL [R1+0x1a0], RZ ;  /* 0x0001a0ff01007387 */ /* 0x000fe80000100800 */
[----:B------:R-:W-:Y:S04]  /*15940*/  STL [R1+0x1a4], RZ ;  /* 0x0001a4ff01007387 */ /* 0x000fe80000100800 */
[----:B------:R-:W-:Y:S01]  /*15950*/  STL [R1+0x1a8], RZ ;  /* 0x0001a8ff01007387 */ /* 0x000fe20000100800 */
[----:B------:R-:W-:-:S03]  /*15960*/  LEA.HI.X.SX32 R8, R232, UR9, 0x1, P0 ;  /* 0x00000009e8087c11 */ /* 0x000fc600080f0eff */
[----:B------:R-:W-:Y:S04]  /*15970*/  STL [R1+0x1ac], RZ ;  /* 0x0001acff01007387 */ /* 0x000fe80000100800 */
[----:B------:R-:W-:Y:S04]  /*15980*/  STL [R1+0x1b0], RZ ;  /* 0x0001b0ff01007387 */ /* 0x000fe80000100800 */
[----:B------:R-:W-:Y:S04]  /*15990*/  STL [R1+0x1b4], RZ ;  /* 0x0001b4ff01007387 */ /* 0x000fe80000100800 */
[----:B------:R-:W-:Y:S01]  /*159a0*/  STL [R1+0x1b8], RZ ;  /* 0x0001b8ff01007387 */ /* 0x000fe20000100800 */
[----:B------:R-:W3:Y:S03]  /*159b0*/  S2R R232, SR_TID.X ;  /* 0x0000000000e87919 */ /* 0x000ee60000002100 */
        /* <DEDUP_REMOVED lines=17> */
[----:B---3--:R-:W-:Y:S01]  /*15ad0*/  LOP3.LUT R232, R232, 0x7f, RZ, 0xc0, !PT ;  /* 0x0000007fe8e87812 */ /* 0x008fe200078ec0ff */
[----:B------:R-:W-:Y:S01]  /*15ae0*/  UIADD3 UR7, UR4, 0x8000, URZ ;  /* 0x0000800004077890 */ /* 0x000fe2000fffe03f */
[----:B------:R-:W-:Y:S01]  /*15af0*/  IMAD.MOV.U32 R234, RZ, RZ, RZ ;  /* 0x000000ffffea7224 */ /* 0x000fe200078e00ff */
[----:B------:R-:W-:-:S02]  /*15b00*/  CS2R R24, SRZ ;  /* 0x0000000000187805 */ /* 0x000fc4000001ff00 */
[C---:B------:R-:W-:Y:S02]  /*15b10*/  LOP3.LUT R155, R232.reuse, 0x10, RZ, 0x3c, !PT ;  /* 0x00000010e89b7812 */ /* 0x040fe400078e3cff */
[----:B------:R-:W-:Y:S02]  /*15b20*/  CS2R R26, SRZ ;  /* 0x00000000001a7805 */ /* 0x000fe4000001ff00 */
[C---:B------:R-:W-:Y:S02]  /*15b30*/  LOP3.LUT R154, R232.reuse, 0x20, RZ, 0x3c, !PT ;  /* 0x00000020e89a7812 */ /* 0x040fe400078e3cff */
[----:B------:R-:W-:Y:S02]  /*15b40*/  CS2R R28, SRZ ;  /* 0x00000000001c7805 */ /* 0x000fe4000001ff00 */
[----:B------:R-:W-:Y:S02]  /*15b50*/  LOP3.LUT R153, R232, 0x30, RZ, 0x3c, !PT ;  /* 0x00000030e8997812 */ /* 0x000fe400078e3cff */
[----:B------:R-:W-:-:S02]  /*15b60*/  CS2R R30, SRZ ;  /* 0x00000000001e7805 */ /* 0x000fc4000001ff00 */
[----:B------:R-:W-:Y:S02]  /*15b70*/  CS2R R32, SRZ ;  /* 0x0000000000207805 */ /* 0x000fe4000001ff00 */
[----:B------:R-:W-:Y:S02]  /*15b80*/  CS2R R34, SRZ ;  /* 0x0000000000227805 */ /* 0x000fe4000001ff00 */
[----:B------:R-:W-:Y:S02]  /*15b90*/  CS2R R36, SRZ ;  /* 0x0000000000247805 */ /* 0x000fe4000001ff00 */
[----:B------:R-:W-:Y:S02]  /*15ba0*/  CS2R R38, SRZ ;  /* 0x0000000000267805 */ /* 0x000fe4000001ff00 */
[----:B------:R-:W-:Y:S02]  /*15bb0*/  CS2R R40, SRZ ;  /* 0x0000000000287805 */ /* 0x000fe4000001ff00 */
        /* <DEDUP_REMOVED lines=22> */
[----:B------:R-:W-:Y:S01]  /*15d20*/  CS2R R86, SRZ ;  /* 0x0000000000567805 */ /* 0x000fe2000001ff00 */
[----:B------:R-:W-:Y:S01]  /*15d30*/  IMAD.MOV.U32 R88, RZ, RZ, RZ ;  /* 0x000000ffff587224 */ /* 0x000fe200078e00ff */
[----:B------:R-:W-:Y:S01]  /*15d40*/  USHF.R.U32.HI UR22, URZ, 0x4, UR4 ;  /* 0x000000043f167899 */ /* 0x000fe20008011604 */
[----:B------:R-:W-:Y:S01]  /*15d50*/  UMOV UR5, URZ ;  /* 0x0000003f00057c82 */ /* 0x000fe20008000000 */
[----:B------:R-:W-:Y:S01]  /*15d60*/  UMOV UR6, URZ ;  /* 0x0000003f00067c82 */ /* 0x000fe20008000000 */
[----:B------:R-:W-:-:S02]  /*15d70*/  USHF.L.U32 UR34, UR34, 0x6, URZ ;  /* 0x0000000622227899 */ /* 0x000fc4000800063f */
[----:B------:R-:W-:Y:S01]  /*15d80*/  USHF.R.U32.HI UR7, URZ, 0x4, UR7 ;  /* 0x000000043f077899 */ /* 0x000fe20008011607 */
[----:B------:R-:W3:Y:S01]  /*15d90*/  LDL.LU R133, [R1+0x99c] ;  /* 0x00099c0001857983 */ /* 0x000ee20000300800 */
[----:B0-----:R-:W-:Y:S01]  /*15da0*/  LOP3.LUT R2, R2, 0x30, RZ, 0xc0, !PT ;  /* 0x0000003002027812 */ /* 0x001fe200078ec0ff */
[C---:B--2---:R-:W-:Y:S01]  /*15db0*/  IMAD R4, R3.reuse, 0x3f, RZ ;  /* 0x0000003f03047824 */ /* 0x044fe200078e02ff */
[----:B------:R-:W-:Y:S01]  /*15dc0*/  USGXT.U32 UR22, UR22, 0xe ;  /* 0x0000000e1616789a */ /* 0x000fe20008000000 */
[C---:B------:R-:W-:Y:S02]  /*15dd0*/  IMAD R5, R3.reuse, 0x3e, RZ ;  /* 0x0000003e03057824 */ /* 0x040fe400078e02ff */
[----:B------:R-:W-:Y:S02]  /*15de0*/  IMAD R2, R232, 0x40, R2 ;  /* 0x00000040e8027824 */ /* 0x000fe400078e0202 */
[----:B------:R-:W-:Y:S01]  /*15df0*/  IMAD R6, R3, 0x3d, RZ ;  /* 0x0000003d03067824 */ /* 0x000fe200078e02ff */
[----:B------:R-:W-:Y:S01]  /*15e00*/  IADD3 R134, P1, R5, R9, RZ ;  /* 0x0000000905867210 */ /* 0x000fe20007f3e0ff */
[----:B------:R-:W-:-:S02]  /*15e10*/  IMAD R7, R3, 0x3c, RZ ;  /* 0x0000003c03077824 */ /* 0x000fc400078e02ff */
[C---:B------:R-:W-:Y:S02]  /*15e20*/  IMAD R10, R3.reuse, 0x3b, RZ ;  /* 0x0000003b030a7824 */ /* 0x040fe400078e02ff */
[C---:B------:R-:W-:Y:S02]  /*15e30*/  IMAD R11, R3.reuse, 0x3a, RZ ;  /* 0x0000003a030b7824 */ /* 0x040fe400078e02ff */
[C---:B------:R-:W-:Y:S01]  /*15e40*/  IMAD R12, R3.reuse, 0x39, RZ ;  /* 0x00000039030c7824 */ /* 0x040fe200078e02ff */
[----:B------:R-:W-:Y:S01]  /*15e50*/  IADD3 R135, P4, R10, R9, RZ ;  /* 0x000000090a877210 */ /* 0x000fe20007f9e0ff */
[C---:B------:R-:W-:Y:S02]  /*15e60*/  IMAD R13, R3.reuse, 0x38, RZ ;  /* 0x00000038030d7824 */ /* 0x040fe400078e02ff */
[----:B------:R-:W-:Y:S01]  /*15e70*/  IMAD R14, R3, 0x37, RZ ;  /* 0x00000037030e7824 */ /* 0x000fe200078e02ff */
[----:B------:R-:W-:Y:S01]  /*15e80*/  LEA.HI.X.SX32 R5, R5, R8, 0x1, P1 ;  /* 0x0000000805057211 */ /* 0x000fe200008f0eff */
[----:B------:R-:W-:-:S02]  /*15e90*/  IMAD R15, R3, 0x36, RZ ;  /* 0x00000036030f7824 */ /* 0x000fc400078e02ff */
[C---:B------:R-:W-:Y:S02]  /*15ea0*/  IMAD R16, R3.reuse, 0x35, RZ ;  /* 0x0000003503107824 */ /* 0x040fe400078e02ff */
[C---:B------:R-:W-:Y:S02]  /*15eb0*/  IMAD R17, R3.reuse, 0x34, RZ ;  /* 0x0000003403117824 */ /* 0x040fe400078e02ff */
[C---:B------:R-:W-:Y:S02]  /*15ec0*/  IMAD R18, R3.reuse, 0x33, RZ ;  /* 0x0000003303127824 */ /* 0x040fe400078e02ff */
[C---:B------:R-:W-:Y:S02]  /*15ed0*/  IMAD R19, R3.reuse, 0x32, RZ ;  /* 0x0000003203137824 */ /* 0x040fe400078e02ff */
[C---:B------:R-:W-:Y:S02]  /*15ee0*/  IMAD R20, R3.reuse, 0x31, RZ ;  /* 0x0000003103147824 */ /* 0x040fe400078e02ff */
        /* <DEDUP_REMOVED lines=16> */
[C---:B------:R-:W-:Y:S02]  /*15ff0*/  IMAD.SHL.U32 R102, R3.reuse, 0x20, RZ ;  /* 0x0000002003667824 */ /* 0x040fe400078e00ff */
        /* <DEDUP_REMOVED lines=15> */
[C---:B------:R-:W-:Y:S02]  /*160f0*/  IMAD.SHL.U32 R118, R3.reuse, 0x10, RZ ;  /* 0x0000001003767824 */ /* 0x040fe400078e00ff */
[C---:B------:R-:W-:Y:S02]  /*16100*/  IMAD R119, R3.reuse, 0xf, RZ ;  /* 0x0000000f03777824 */ /* 0x040fe400078e02ff */
[C---:B------:R-:W-:Y:S02]  /*16110*/  IMAD R120, R3.reuse, 0xe, RZ ;  /* 0x0000000e03787824 */ /* 0x040fe400078e02ff */
[C---:B------:R-:W-:Y:S02]  /*16120*/  IMAD R121, R3.reuse, 0xd, RZ ;  /* 0x0000000d03797824 */ /* 0x040fe400078e02ff */
[----:B------:R-:W-:Y:S01]  /*16130*/  IMAD R122, R3, 0xc, RZ ;  /* 0x0000000c037a7824 */ /* 0x000fe200078e02ff */
[----:B---3--:R-:W-:-:S05]  /*16140*/  SHF.R.S32.HI R133, RZ, 0x6, R133 ;  /* 0x00000006ff857819 */ /* 0x008fca0000011485 */
[----:B------:R0:W-:Y:S04]  /*16150*/  STL [R1+0xfb4], R133 ;  /* 0x000fb48501007387 */ /* 0x0001e80000100800 */
[----:B------:R-:W-:Y:S01]  /*16160*/  STL [R1+0xfb0], R2 ;  /* 0x000fb00201007387 */ /* 0x000fe20000100800 */
[----:B0-----:R-:W-:-:S05]  /*16170*/  IADD3 R133, P0, R4, R9, RZ ;  /* 0x0000000904857210 */ /* 0x001fca0007f1e0ff */
[----:B------:R0:W-:Y:S04]  /*16180*/  STL [R1+0x9a0], R133 ;  /* 0x0009a08501007387 */ /* 0x0001e80000100800 */
[----:B------:R2:W-:Y:S01]  /*16190*/  STL [R1+0x9a8], R134 ;  /* 0x0009a88601007387 */ /* 0x0005e20000100800 */
[-C--:B0-----:R-:W-:Y:S02]  /*161a0*/  IADD3 R133, P2, R6, R9.reuse, RZ ;  /* 0x0000000906857210 */ /* 0x081fe40007f5e0ff */
[----:B--2---:R-:W-:-:S03]  /*161b0*/  IADD3 R134, P3, R7, R9, RZ ;  /* 0x0000000907867210 */ /* 0x004fc60007f7e0ff */
[----:B------:R0:W-:Y:S01]  /*161c0*/  STL [R1+0x9b0], R133 ;  /* 0x0009b08501007387 */ /* 0x0001e20000100800 */
[----:B------:R-:W-:-:S03]  /*161d0*/  LEA.HI.X.SX32 R4, R4, R8, 0x1, P0 ;  /* 0x0000000804047211 */ /* 0x000fc600000f0eff */
[----:B------:R2:W-:Y:S01]  /*161e0*/  STL [R1+0x9b8], R134 ;  /* 0x0009b88601007387 */ /* 0x0005e20000100800 */
[----:B0-----:R-:W-:-:S03]  /*161f0*/  IADD3 R133, P5, R11, R9, RZ ;  /* 0x000000090b857210 */ /* 0x001fc60007fbe0ff */
[----:B------:R-:W-:Y:S01]  /*16200*/  STL [R1+0x9c0], R135 ;  /* 0x0009c08701007387 */ /* 0x000fe20000100800 */
[----:B--2---:R-:W-:-:S03]  /*16210*/  IADD3 R134, P6, R12, R9, RZ ;  /* 0x000000090c867210 */ /* 0x004fc60007fde0ff */
[----:B------:R0:W-:Y:S04]  /*16220*/  STL [R1+0x9c8], R133 ;  /* 0x0009c88501007387 */ /* 0x0001e80000100800 */
[----:B------:R-:W-:Y:S04]  /*16230*/  STL [R1+0x9d0], R134 ;  /* 0x0009d08601007387 */ /* 0x000fe80000100800 */
[----:B------:R2:W-:Y:S01]  /*16240*/  STL [R1+0x99c], R4 ;  /* 0x00099c0401007387 */ /* 0x0005e20000100800 */
[----:B0-----:R-:W-:Y:S02]  /*16250*/  IADD3 R133, P0, R13, R9, RZ ;  /* 0x000000090d857210 */ /* 0x001fe40007f1e0ff */
[----:B------:R-:W-:-:S03]  /*16260*/  LEA.HI.X.SX32 R6, R6, R8, 0x1, P2 ;  /* 0x0000000806067211 */ /* 0x000fc600010f0eff */
[----:B------:R-:W-:Y:S01]  /*16270*/  STL [R1+0x9d8], R133 ;  /* 0x0009d88501007387 */ /* 0x000fe20000100800 */
[----:B--2---:R-:W-:-:S03]  /*16280*/  IADD3 R4, P1, R14, R9, RZ ;  /* 0x000000090e047210 */ /* 0x004fc60007f3e0ff */
[----:B------:R0:W-:Y:S04]  /*16290*/  STL [R1+0x9a4], R5 ;  /* 0x0009a40501007387 */ /* 0x0001e80000100800 */
[----:B------:R2:W-:Y:S01]  /*162a0*/  STL [R1+0x9e0], R4 ;  /* 0x0009e00401007387 */ /* 0x0005e20000100800 */
[----:B0-----:R-:W-:-:S03]  /*162b0*/  IADD3 R5, P2, R15, R9, RZ ;  /* 0x000000090f057210 */ /* 0x001fc60007f5e0ff */
[----:B------:R0:W-:Y:S01]  /*162c0*/  STL [R1+0x9ac], R6 ;  /* 0x0009ac0601007387 */ /* 0x0001e20000100800 */
[----:B--2---:R-:W-:-:S03]  /*162d0*/  LEA.HI.X.SX32 R4, R7, R8, 0x1, P3 ;  /* 0x0000000807047211 */ /* 0x004fc600018f0eff */
[----:B------:R2:W-:Y:S04]  /*162e0*/  STL [R1+0x9e8], R5 ;  /* 0x0009e80501007387 */ /* 0x0005e80000100800 */
[----:B------:R3:W-:Y:S01]  /*162f0*/  STL [R1+0x9b4], R4 ;  /* 0x0009b40401007387 */ /* 0x0007e20000100800 */
[----:B0-----:R-:W-:Y:S02]  /*16300*/  IADD3 R6, P3, R16, R9, RZ ;  /* 0x0000000910067210 */ /* 0x001fe40007f7e0ff */
[----:B--2---:R-:W-:-:S03]  /*16310*/  LEA.HI.X.SX32 R5, R10, R8, 0x1, P4 ;  /* 0x000000080a057211 */ /* 0x004fc600020f0eff */
[----:B------:R0:W-:Y:S01]  /*16320*/  STL [R1+0x9f0], R6 ;  /* 0x0009f00601007387 */ /* 0x0001e20000100800 */
[----:B---3--:R-:W-:-:S03]  /*16330*/  IADD3 R4, P4, R17, R9, RZ ;  /* 0x0000000911047210 */ /* 0x008fc60007f9e0ff */
[----:B------:R2:W-:Y:S04]  /*16340*/  STL [R1+0x9bc], R5 ;  /* 0x0009bc0501007387 */ /* 0x0005e80000100800 */
[----:B------:R3:W-:Y:S01]  /*16350*/  STL [R1+0x9f8], R4 ;  /* 0x0009f80401007387 */ /* 0x0007e20000100800 */
[----:B0-----:R-:W-:Y:S02]  /*16360*/  LEA.HI.X.SX32 R6, R11, R8, 0x1, P5 ;  /* 0x000000080b067211 */ /* 0x001fe400028f0eff */
[----:B--2---:R-:W-:-:S03]  /*16370*/  IADD3 R5, P5, R18, R9, RZ ;  /* 0x0000000912057210 */ /* 0x004fc60007fbe0ff */
[----:B------:R0:W-:Y:S01]  /*16380*/  STL [R1+0x9c4], R6 ;  /* 0x0009c40601007387 */ /* 0x0001e20000100800 */
[----:B---3--:R-:W-:-:S03]  /*16390*/  LEA.HI.X.SX32 R4, R12, R8, 0x1, P6 ;  /* 0x000000080c047211 */ /* 0x008fc600030f0eff */
        /* <DEDUP_REMOVED lines=150> */
[----:B------:R2:W-:Y:S01]  /*16d00*/  STL [R1+0xaf4], R5 ;  /* 0x000af40501007387 */ /* 0x0005e20000100800 */
[----:B------:R-:W-:-:S03]  /*16d10*/  IMAD R123, R3, 0xb, RZ ;  /* 0x0000000b037b7824 */ /* 0x000fc600078e02ff */
[----:B------:R3:W-:Y:S01]  /*16d20*/  STL [R1+0xb30], R4 ;  /* 0x000b300401007387 */ /* 0x0007e20000100800 */
[----:B0-----:R-:W-:Y:S01]  /*16d30*/  LEA.HI.X.SX32 R6, R115, R8, 0x1, P2 ;  /* 0x0000000873067211 */ /* 0x001fe200010f0eff */
[----:B------:R-:W-:Y:S01]  /*16d40*/  IMAD R124, R3, 0xa, RZ ;  /* 0x0000000a037c7824 */ /* 0x000fe200078e02ff */
[----:B--2---:R-:W-:-:S03]  /*16d50*/  IADD3 R5, P2, R122, R9, RZ ;  /* 0x000000097a057210 */ /* 0x004fc60007f5e0ff */
[----:B------:R0:W-:Y:S01]  /*16d60*/  STL [R1+0xafc], R6 ;  /* 0x000afc0601007387 */ /* 0x0001e20000100800 */
[----:B---3--:R-:W-:-:S03]  /*16d70*/  LEA.HI.X.SX32 R4, R116, R8, 0x1, P3 ;  /* 0x0000000874047211 */ /* 0x008fc600018f0eff */
[----:B------:R2:W-:Y:S01]  /*16d80*/  STL [R1+0xb38], R5 ;  /* 0x000b380501007387 */ /* 0x0005e20000100800 */
[----:B------:R-:W-:-:S03]  /*16d90*/  IMAD R125, R3, 0x9, RZ ;  /* 0x00000009037d7824 */ /* 0x000fc600078e02ff */
[----:B------:R3:W-:Y:S01]  /*16da0*/  STL [R1+0xb04], R4 ;  /* 0x000b040401007387 */ /* 0x0007e20000100800 */
[----:B0-----:R-:W-:Y:S02]  /*16db0*/  IADD3 R6, P3, R123, R9, RZ ;  /* 0x000000097b067210 */ /* 0x001fe40007f7e0ff */
[----:B--2---:R-:W-:-:S03]  /*16dc0*/  LEA.HI.X.SX32 R5, R117, R8, 0x1, P4 ;  /* 0x0000000875057211 */ /* 0x004fc600020f0eff */
[----:B------:R0:W-:Y:S01]  /*16dd0*/  STL [R1+0xb40], R6 ;  /* 0x000b400601007387 */ /* 0x0001e20000100800 */
[----:B---3--:R-:W-:-:S03]  /*16de0*/  IADD3 R4, P4, R124, R9, RZ ;  /* 0x000000097c047210 */ /* 0x008fc60007f9e0ff */
[----:B------:R2:W-:Y:S01]  /*16df0*/  STL [R1+0xb0c], R5 ;  /* 0x000b0c0501007387 */ /* 0x0005e20000100800 */
[----:B------:R-:W-:-:S03]  /*16e00*/  IMAD.SHL.U32 R126, R3, 0x8, RZ ;  /* 0x00000008037e7824 */ /* 0x000fc600078e00ff */
        /* <DEDUP_REMOVED lines=17> */
[----:B------:R-:W-:Y:S01]  /*16f20*/  IMAD.SHL.U32 R130, R3, 0x4, RZ ;  /* 0x0000000403827824 */ /* 0x000fe200078e00ff */
        /* <DEDUP_REMOVED lines=25> */
[-C--:B0-----:R-:W-:Y:S02]  /*170c0*/  LEA.HI.X.SX32 R6, R127, R8.reuse, 0x1, P0 ;  /* 0x000000087f067211 */ /* 0x081fe400000f0eff */
[----:B--2---:R-:W-:-:S03]  /*170d0*/  LEA.HI.X.SX32 R5, R128, R8, 0x1, P1 ;  /* 0x0000000880057211 */ /* 0x004fc600008f0eff */
[----:B------:R0:W-:Y:S01]  /*170e0*/  STL [R1+0xb5c], R6 ;  /* 0x000b5c0601007387 */ /* 0x0001e20000100800 */
[----:B---3--:R-:W-:-:S03]  /*170f0*/  LEA.HI.X.SX32 R4, R129, R8, 0x1, P2 ;  /* 0x0000000881047211 */ /* 0x008fc600010f0eff */
[----:B------:R2:W-:Y:S01]  /*17100*/  STL [R1+0xb64], R5 ;  /* 0x000b640501007387 */ /* 0x0005e20000100800 */
[C---:B------:R-:W-:Y:S01]  /*17110*/  IMAD.SHL.U32 R233, R3.reuse, 0x40, RZ ;  /* 0x0000004003e97824 */ /* 0x040fe200078e00ff */
[-C--:B------:R-:W-:Y:S02]  /*17120*/  LEA.HI.X.SX32 R3, R3, R8.reuse, 0x1, P6 ;  /* 0x0000000803037211 */ /* 0x080fe400030f0eff */
[----:B------:R3:W-:Y:S01]  /*17130*/  STL [R1+0xb6c], R4 ;  /* 0x000b6c0401007387 */ /* 0x0007e20000100800 */
[-C--:B0-----:R-:W-:Y:S02]  /*17140*/  LEA.HI.X.SX32 R6, R130, R8.reuse, 0x1, P3 ;  /* 0x0000000882067211 */ /* 0x081fe400018f0eff */
[----:B--2---:R-:W-:-:S03]  /*17150*/  LEA.HI.X.SX32 R5, R131, R8, 0x1, P4 ;  /* 0x0000000883057211 */ /* 0x004fc600020f0eff */
[----:B------:R-:W-:Y:S01]  /*17160*/  STL [R1+0xb74], R6 ;  /* 0x000b740601007387 */ /* 0x000fe20000100800 */
[----:B---3--:R-:W-:-:S03]  /*17170*/  LEA.HI.X.SX32 R4, R132, R8, 0x1, P5 ;  /* 0x0000000884047211 */ /* 0x008fc600028f0eff */
[----:B------:R-:W-:Y:S04]  /*17180*/  STL [R1+0xb7c], R5 ;  /* 0x000b7c0501007387 */ /* 0x000fe80000100800 */
[----:B------:R0:W-:Y:S04]  /*17190*/  STL [R1+0xb84], R4 ;  /* 0x000b840401007387 */ /* 0x0001e80000100800 */
[----:B------:R2:W-:Y:S01]  /*171a0*/  STL [R1+0xb8c], R3 ;  /* 0x000b8c0301007387 */ /* 0x0005e20000100800 */
[C---:B0-----:R-:W-:Y:S02]  /*171b0*/  LOP3.LUT R4, R2.reuse, 0x10, RZ, 0x3c, !PT ;  /* 0x0000001002047812 */ /* 0x041fe400078e3cff */
[----:B--2---:R-:W-:-:S02]  /*171c0*/  LOP3.LUT R3, R2, 0x20, RZ, 0x3c, !PT ;  /* 0x0000002002037812 */ /* 0x004fc400078e3cff */
[----:B------:R-:W-:Y:S01]  /*171d0*/  LOP3.LUT R2, R2, 0x30, RZ, 0x3c, !PT ;  /* 0x0000003002027812 */ /* 0x000fe200078e3cff */
[----:B------:R1:W-:Y:S04]  /*171e0*/  STL [R1+0xfc0], R4 ;  /* 0x000fc00401007387 */ /* 0x0003e80000100800 */
[----:B------:R1:W-:Y:S04]  /*171f0*/  STL [R1+0xfbc], R3 ;  /* 0x000fbc0301007387 */ /* 0x0003e80000100800 */
[----:B------:R1:W-:Y:S01]  /*17200*/  STL [R1+0xfb8], R2 ;  /* 0x000fb80201007387 */ /* 0x0003e20000100800 */
[----:B------:R-:W-:-:S02]  /*17210*/  USGXT.U32 UR20, UR7, 0xe ;  /* 0x0000000e0714789a */ /* 0x000fc40008000000 */
[----:B------:R-:W-:Y:S02]  /*17220*/  UIADD3 UR14, UP1, UR22, 0x2, URZ ;  /* 0x00000002160e7890 */ /* 0x000fe4000ff3e03f */
[----:B------:R-:W-:Y:S01]  /*17230*/  UIADD3 UR12, UP0, UR20, 0x2, URZ ;  /* 0x00000002140c7890 */ /* 0x000fe2000ff1e03f */
[----:B------:R-:W-:Y:S01]  /*17240*/  IMAD.MOV.U32 R89, RZ, RZ, RZ ;  /* 0x000000ffff597224 */ /* 0x000fe200078e00ff */
[----:B------:R-:W-:Y:S01]  /*17250*/  UIADD3.X UR15, UR6, -0x7fffffe0, URZ, UP1, !UPT ;  /* 0x80000020060f7890 */ /* 0x000fe20008ffe43f */
[----:B------:R-:W-:Y:S01]  /*17260*/  CS2R R90, SRZ ;  /* 0x00000000005a7805 */ /* 0x000fe2000001ff00 */
[----:B------:R-:W-:Y:S01]  /*17270*/  UIADD3.X UR13, UR5, -0x7fffffe0, URZ, UP0, !UPT ;  /* 0x80000020050d7890 */ /* 0x000fe200087fe43f */
        /* <DEDUP_REMOVED lines=30> */
[----:B------:R-:W-:Y:S01]  /*17460*/  SHF.R.S32.HI R152, RZ, 0x1f, R233 ;  /* 0x0000001fff987819 */ /* 0x000fe200000114e9 */
[----:B------:R-:W-:Y:S02]  /*17470*/  USHF.R.S32.HI UR5, URZ, 0x1f, UR34 ;  /* 0x0000001f3f057899 */ /* 0x000fe40008011422 */
[----:B------:R-:W-:Y:S02]  /*17480*/  UIADD3.64 UR18, UR14, 0x3fe, URZ ;  /* 0x000003fe0e127897 */ /* 0x000fe4000fffe03f */
[----:B------:R-:W-:-:S02]  /*17490*/  UIADD3.64 UR10, UR14, 0x400, URZ ;  /* 0x000004000e0a7897 */ /* 0x000fc4000fffe03f */
[----:B------:R-:W-:Y:S02]  /*174a0*/  UIADD3.64 UR24, UR12, 0xfe, URZ ;  /* 0x000000fe0c187897 */ /* 0x000fe4000fffe03f */
[----:B------:R-:W-:Y:S01]  /*174b0*/  UIADD3.64 UR28, UR12, 0x100, URZ ;  /* 0x000001000c1c7897 */ /* 0x000fe2000fffe03f */
[----:B------:R-:W-:Y:S01]  /*174c0*/  UMOV UR23, 0x80000020 ;  /* 0x8000002000177882 */ /* 0x000fe20000000000 */
[----:B-1----:R-:W-:-:S10]  /*174d0*/  UMOV UR21, 0x80000020 ;  /* 0x8000002000157882 */ /* 0x002fd40000000000 */
.L_x_2:
[----:B------:R-:W2:Y:S01]  /*174e0*/  LDL R152, [R1+0xb90] ;  /* 0x000b900001987983 */ /* 0x000ea20000100800 */
[----:B------:R-:W0:Y:S03]  /*174f0*/  LDC R2, c[0x0][0x230] ;  /* 0x00008c00ff027b82 */ /* 0x000e260000000800 */
[----:B------:R-:W3:Y:S04]  /*17500*/  LDL R233, [R1+0xb80] ;  /* 0x000b800001e97983 */ /* 0x000ee80000100800 */
[----:B------:R-:W4:Y:S04]  /*17510*/  LDL R154, [R1+0xb74] ;  /* 0x000b7400019a7983 */ /* 0x000f280000100800 */
[----:B------:R-:W4:Y:S04]  /*17520*/  LDL R153, [R1+0xb6c] ;  /* 0x000b6c0001997983 */ /* 0x000f280000100800 */
[----:B------:R1:W-:Y:S04]  /*17530*/  STL [R1+0x13b0], R37 ;  /* 0x0013b02501007387 */ /* 0x0003e80000100800 */
[----:B-1----:R-:W4:Y:S04]  /*17540*/  LDL R37, [R1+0xb7c] ;  /* 0x000b7c0001257983 */ /* 0x002f280000100800 */
[----:B------:R1:W-:Y:S04]  /*17550*/  STL [R1+0x13ac], R34 ;  /* 0x0013ac2201007387 */ /* 0x0003e80000100800 */
[----:B-1----:R-:W3:Y:S04]  /*17560*/  LDL R34, [R1+0xb88] ;  /* 0x000b880001227983 */ /* 0x002ee80000100800 */
[----:B------:R1:W-:Y:S04]  /*17570*/  STL [R1+0x13a8], R35 ;  /* 0x0013a82301007387 */ /* 0x0003e80000100800 */
[----:B-1----:R-:W4:Y:S04]  /*17580*/  LDL R35, [R1+0xb84] ;  /* 0x000b840001237983 */ /* 0x002f280000100800 */
[----:B------:R1:W-:Y:S04]  /*17590*/  STL [R1+0x13a4], R32 ;  /* 0x0013a42001007387 */ /* 0x0003e80000100800 */
[----:B-1----:R-:W3:Y:S01]  /*175a0*/  LDL R32, [R1+0xb8c] ;  /* 0x000b8c0001207983 */ /* 0x002ee20000100800 */
[----:B0-----:R-:W-:Y:S01]  /*175b0*/  IMAD R2, R234, -0x40, R2 ;  /* 0xffffffc0ea027824 */ /* 0x001fe200078e0202 */
[----:B------:R-:W-:-:S02]  /*175c0*/  PRMT R201, RZ, 0x7610, R201 ;  /* 0x00007610ffc97816 */ /* 0x000fc400000000c9 */
[----:B------:R-:W-:Y:S02]  /*175d0*/  STL [R1+0x13a0], R33 ;  /* 0x0013a02101007387 */ /* 0x000fe40000100800 */
[C---:B------:R-:W-:Y:S02]  /*175e0*/  ISETP.GT.AND P0, PT, R2.reuse, RZ, PT ;  /* 0x000000ff0200720c */ /* 0x040fe40003f04270 */
[----:B------:R-:W-:Y:S01]  /*175f0*/  STL [R1+0x139c], R30 ;  /* 0x00139c1e01007387 */ /* 0x000fe20000100800 */
[----:B------:R-:W-:-:S03]  /*17600*/  ISETP.GT.AND P1, PT, R2, 0x1, PT ;  /* 0x000000010200780c */ /* 0x000fc60003f24270 */
[----:B------:R-:W-:Y:S04]  /*17610*/  STL [R1+0x1398], R31 ;  /* 0x0013981f01007387 */ /* 0x000fe80000100800 */
[----:B------:R-:W-:Y:S03]  /*17620*/  STL [R1+0x1394], R28 ;  /* 0x0013941c01007387 */ /* 0x000fe60000100800 */
[----:B------:R-:W-:Y:S01]  /*17630*/  @P0 IMAD.MOV.U32 R4, RZ, RZ, R9 ;  /* 0x000000ffff040224 */ /* 0x000fe200078e0009 */
[----:B------:R-:W-:Y:S01]  /*17640*/  STL [R1+0x1390], R29 ;  /* 0x0013901d01007387 */ /* 0x000fe20000100800 */
[----:B------:R-:W-:-:S03]  /*17650*/  @P0 IMAD.MOV.U32 R5, RZ, RZ, R8 ;  /* 0x000000ffff050224 */ /* 0x000fc600078e0008 */
[----:B------:R-:W-:Y:S04]  /*17660*/  STL [R1+0x138c], R26 ;  /* 0x00138c1a01007387 */ /* 0x000fe80000100800 */
        /* <DEDUP_REMOVED lines=36> */
[----:B-----5:R-:W-:Y:S04]  /*178b0*/  STL [R1+0x1030], R0 ;  /* 0x0010300001007387 */ /* 0x020fe80000100800 */
[----:B------:R-:W-:Y:S04]  /*178c0*/  STL [R1+0x1334], R234 ;  /* 0x001334ea01007387 */ /* 0x000fe80000100800 */
[----:B------:R0:W-:Y:S04]  /*178d0*/  STL [R1+0x1330], R8 ;  /* 0x0013300801007387 */ /* 0x0001e80000100800 */
[----:B------:R2:W4:Y:S04]  /*178e0*/  @P0 LDG.E.U8 R201, desc[UR32][R4.64] ;  /* 0x0000002004c90981 */ /* 0x000528000c1e1100 */
[----:B0-----:R-:W4:Y:S04]  /*178f0*/  LDL.LU R8, [R1+0xb78] ;  /* 0x000b780001087983 */ /* 0x001f280000300800 */
[----:B------:R-:W4:Y:S04]  /*17900*/  LDL R33, [R1+0xb64] ;  /* 0x000b640001217983 */ /* 0x000f280000100800 */
[----:B------:R-:W4:Y:S04]  /*17910*/  LDL R26, [R1+0xb5c] ;  /* 0x000b5c00011a7983 */ /* 0x000f280000100800 */
[----:B------:R-:W4:Y:S01]  /*17920*/  LDL R24, [R1+0xb60] ;  /* 0x000b600001187983 */ /* 0x000f220000100800 */
[----:B--2---:R-:W-:-:S02]  /*17930*/  @P1 IMAD.MOV.U32 R4, RZ, RZ, R152 ;  /* 0x000000ffff041224 */ /* 0x004fc400078e0098 */
[----:B---3--:R-:W-:Y:S02]  /*17940*/  @P1 IMAD.MOV.U32 R5, RZ, RZ, R32 ;  /* 0x000000ffff051224 */ /* 0x008fe400078e0020 */
[----:B------:R-:W2:Y:S04]  /*17950*/  LDL R32, [R1+0xb68] ;  /* 0x000b680001207983 */ /* 0x000ea80000100800 */
[----:B------:R-:W3:Y:S01]  /*17960*/  LDL.LU R152, [R1+0xb70] ;  /* 0x000b700001987983 */ /* 0x000ee20000300800 */
[----:B------:R-:W-:Y:S02]  /*17970*/  ISETP.GT.AND P0, PT, R2, 0x2, PT ;  /* 0x000000020200780c */ /* 0x000fe40003f04270 */
[----:B------:R-:W-:Y:S01]  /*17980*/  PRMT R3, RZ, 0x7610, R3 ;  /* 0x00007610ff037816 */ /* 0x000fe20000000003 */
[----:B------:R-:W2:Y:S04]  /*17990*/  LDL R31, [R1+0xb58] ;  /* 0x000b5800011f7983 */ /* 0x000ea80000100800 */
[----:B------:R-:W2:Y:S04]  /*179a0*/  LDL R25, [R1+0xb4c] ;  /* 0x000b4c0001197983 */ /* 0x000ea80000100800 */
[----:B------:R0:W2:Y:S04]  /*179b0*/  @P1 LDG.E.U8 R3, desc[UR32][R4.64] ;  /* 0x0000002004031981 */ /* 0x0000a8000c1e1100 */
[----:B------:R-:W2:Y:S04]  /*179c0*/  LDL R0, [R1+0xb50] ;  /* 0x000b500001007983 */ /* 0x000ea80000100800 */
[----:B------:R-:W2:Y:S01]  /*179d0*/  LDL R30, [R1+0xb44] ;  /* 0x000b4400011e7983 */ /* 0x000ea20000100800 */
[----:B0-----:R-:W-:-:S03]  /*179e0*/  @P0 IMAD.MOV.U32 R4, RZ, RZ, R34 ;  /* 0x000000ffff040224 */ /* 0x001fc600078e0022 */
[----:B------:R-:W2:Y:S04]  /*179f0*/  LDL R34, [R1+0xb54] ;  /* 0x000b540001227983 */ /* 0x000ea80000100800 */
[----:B------:R-:W2:Y:S01]  /*17a00*/  LDL R29, [R1+0xb48] ;  /* 0x000b4800011d7983 */ /* 0x000ea20000100800 */
[C---:B------:R-:W-:Y:S01]  /*17a10*/  ISETP.GT.AND P1, PT, R2.reuse, 0x3, PT ;  /* 0x000000030200780c */ /* 0x040fe20003f24270 */
[----:B----4-:R-:W-:Y:S01]  /*17a20*/  @P0 IMAD.MOV.U32 R5, RZ, RZ, R35 ;  /* 0x000000ffff050224 */ /* 0x010fe200078e0023 */
[----:B------:R-:W-:Y:S01]  /*17a30*/  PRMT R200, RZ, 0x7610, R200 ;  /* 0x00007610ffc87816 */ /* 0x000fe200000000c8 */
[----:B------:R-:W4:Y:S01]  /*17a40*/  LDL R28, [R1+0xb3c] ;  /* 0x000b3c00011c7983 */ /* 0x000f220000100800 */
[----:B------:R-:W-:Y:S02]  /*17a50*/  PRMT R199, RZ, 0x7610, R199 ;  /* 0x00007610ffc77816 */ /* 0x000fe400000000c7 */
[----:B------:R-:W-:Y:S01]  /*17a60*/  PRMT R198, RZ, 0x7610, R198 ;  /* 0x00007610ffc67816 */ /* 0x000fe200000000c6 */
[----:B------:R-:W4:Y:S04]  /*17a70*/  LDL R27, [R1+0xb40] ;  /* 0x000b4000011b7983 */ /* 0x000f280000100800 */
[----:B------:R0:W4:Y:S01]  /*17a80*/  @P0 LDG.E.U8 R200, desc[UR32][R4.64] ;  /* 0x0000002004c80981 */ /* 0x000122000c1e1100 */
[----:B------:R-:W-:Y:S01]  /*17a90*/  ISETP.GT.AND P0, PT, R2, 0x4, PT ;  /* 0x000000040200780c */ /* 0x000fe20003f04270 */
[----:B0-----:R-:W-:-:S02]  /*17aa0*/  @P1 IMAD.MOV.U32 R4, RZ, RZ, R233 ;  /* 0x000000ffff041224 */ /* 0x001fc400078e00e9 */
[----:B------:R-:W-:-:S05]  /*17ab0*/  @P1 IMAD.MOV.U32 R5, RZ, RZ, R37 ;  /* 0x000000ffff051224 */ /* 0x000fca00078e0025 */
[----:B------:R0:W4:Y:S01]  /*17ac0*/  @P1 LDG.E.U8 R199, desc[UR32][R4.64] ;  /* 0x0000002004c71981 */ /* 0x000122000c1e1100 */
[----:B------:R-:W-:Y:S02]  /*17ad0*/  ISETP.GT.AND P1, PT, R2, 0x5, PT ;  /* 0x000000050200780c */ /* 0x000fe40003f24270 */
[----:B------:R-:W-:Y:S02]  /*17ae0*/  PRMT R197, RZ, 0x7610, R197 ;  /* 0x00007610ffc57816 */ /* 0x000fe400000000c5 */
[----:B0-----:R-:W-:Y:S01]  /*17af0*/  @P0 IMAD.MOV.U32 R5, RZ, RZ, R154 ;  /* 0x000000ffff050224 */ /* 0x001fe200078e009a */
[----:B------:R-:W-:Y:S01]  /*17b00*/  PRMT R196, RZ, 0x7610, R196 ;  /* 0x00007610ffc47816 */ /* 0x000fe200000000c4 */
[----:B------:R-:W-:-:S05]  /*17b10*/  @P0 IMAD.MOV.U32 R4, RZ, RZ, R8 ;  /* 0x000000ffff040224 */ /* 0x000fca00078e0008 */
[----:B------:R0:W4:Y:S01]  /*17b20*/  @P0 LDG.E.U8 R198, desc[UR32][R4.64] ;  /* 0x0000002004c60981 */ /* 0x000122000c1e1100 */
[----:B------:R-:W-:Y:S01]  /*17b30*/  ISETP.GT.AND P0, PT, R2, 0x6, PT ;  /* 0x000000060200780c */ /* 0x000fe20003f04270 */
[----:B0-----:R-:W-:Y:S02]  /*17b40*/  @P1 IMAD.MOV.U32 R5, RZ, RZ, R153 ;  /* 0x000000ffff051224 */ /* 0x001fe400078e0099 */
[----:B---3--:R-:W-:-:S05]  /*17b50*/  @P1 IMAD.MOV.U32 R4, RZ, RZ, R152 ;  /* 0x000000ffff041224 */ /* 0x008fca00078e0098 */
[----:B------:R2:W3:Y:S01]  /*17b60*/  @P1 LDG.E.U8 R197, desc[UR32][R4.64] ;  /* 0x0000002004c51981 */ /* 0x0004e2000c1e1100 */
[----:B------:R-:W-:-:S04]  /*17b70*/  ISETP.GT.AND P1, PT, R2, 0x7, PT ;  /* 0x000000070200780c */ /* 0x000fc80003f24270 */
[----:B--2---:R-:W-:Y:S02]  /*17b80*/  @P0 IMAD.MOV.U32 R4, RZ, RZ, R32 ;  /* 0x000000ffff040224 */ /* 0x004fe400078e0020 */
[----:B------:R-:W-:Y:S01]  /*17b90*/  @P0 IMAD.MOV.U32 R5, RZ, RZ, R33 ;  /* 0x000000ffff050224 */ /* 0x000fe200078e0021 */
[----:B------:R-:W2:Y:S04]  /*17ba0*/  LDL R32, [R1+0xb38] ;  /* 0x000b380001207983 */ /* 0x000ea80000100800 */
[----:B------:R-:W3:Y:S04]  /*17bb0*/  LDL R33, [R1+0xb34] ;  /* 0x000b340001217983 */ /* 0x000ee80000100800 */
[----:B------:R0:W3:Y:S02]  /*17bc0*/  @P0 LDG.E.U8 R196, desc[UR32][R4.64] ;  /* 0x0000002004c40981 */ /* 0x0000e4000c1e1100 */
[----:B0-----:R-:W-:-:S02]  /*17bd0*/  @P1 IMAD.MOV.U32 R4, RZ, RZ, R24 ;  /* 0x000000ffff041224 */ /* 0x001fc400078e0018 */
[----:B------:R-:W3:Y:S01]  /*17be0*/  LDL R24, [R1+0xb30] ;  /* 0x000b300001187983 */ /* 0x000ee20000100800 */
[----:B------:R-:W-:Y:S01]  /*17bf0*/  ISETP.GT.AND P0, PT, R2, 0x8, PT ;  /* 0x000000080200780c */ /* 0x000fe20003f04270 */
[----:B------:R-:W-:Y:S01]  /*17c00*/  @P1 IMAD.MOV.U32 R5, RZ, RZ, R26 ;  /* 0x000000ffff051224 */ /* 0x000fe200078e001a */
[----:B------:R-:W-:Y:S01]  /*17c10*/  PRMT R195, RZ, 0x7610, R195 ;  /* 0x00007610ffc37816 */ /* 0x000fe200000000c3 */
[----:B------:R-:W3:Y:S01]  /*17c20*/  LDL R26, [R1+0xb2c] ;  /* 0x000b2c00011a7983 */ /* 0x000ee20000100800 */
[----:B------:R-:W-:-:S04]  /*17c30*/  PRMT R194, RZ, 0x7610, R194 ;  /* 0x00007610ffc27816 */ /* 0x000fc800000000c2 */
[----:B------:R0:W3:Y:S01]  /*17c40*/  @P1 LDG.E.U8 R195, desc[UR32][R4.64] ;  /* 0x0000002004c31981 */ /* 0x0000e2000c1e1100 */
[----:B------:R-:W-:-:S04]  /*17c50*/  ISETP.GT.AND P1, PT, R2, 0x9, PT ;  /* 0x000000090200780c */ /* 0x000fc80003f24270 */
[----:B0-----:R-:W-:Y:S02]  /*17c60*/  @P0 IMAD.MOV.U32 R4, RZ, RZ, R31 ;  /* 0x000000ffff040224 */ /* 0x001fe400078e001f */
[----:B------:R-:W-:Y:S01]  /*17c70*/  @P0 IMAD.MOV.U32 R5, RZ, RZ, R34 ;  /* 0x000000ffff050224 */ /* 0x000fe200078e0022 */
[----:B------:R-:W3:Y:S04]  /*17c80*/  LDL R31, [R1+0xb28] ;  /* 0x000b2800011f7983 */ /* 0x000ee80000100800 */
[----:B------:R-:W3:Y:S04]  /*17c90*/  LDL R34, [R1+0xb24] ;  /* 0x000b240001227983 */ /* 0x000ee80000100800 */
[----:B------:R0:W3:Y:S01]  /*17ca0*/  @P0 LDG.E.U8 R194, desc[UR32][R4.64] ;  /* 0x0000002004c20981 */ /* 0x0000e2000c1e1100 */
[----:B------:R-:W-:-:S02]  /*17cb0*/  ISETP.GT.AND P0, PT, R2, 0xa, PT ;  /* 0x0000000a0200780c */ /* 0x000fc40003f04270 */
[----:B------:R-:W-:Y:S01]  /*17cc0*/  PRMT R193, RZ, 0x7610, R193 ;  /* 0x00007610ffc17816 */ /* 0x000fe200000000c1 */
[----:B0-----:R-:W-:Y:S02]  /*17cd0*/  @P1 IMAD.MOV.U32 R4, RZ, RZ, R0 ;  /* 0x000000ffff041224 */ /* 0x001fe400078e0000 */
[----:B------:R-:W-:Y:S01]  /*17ce0*/  @P1 IMAD.MOV.U32 R5, RZ, RZ, R25 ;  /* 0x000000ffff051224 */ /* 0x000fe200078e0019 */
[----:B------:R-:W3:Y:S04]  /*17cf0*/  LDL R0, [R1+0xb20] ;  /* 0x000b200001007983 */ /* 0x000ee80000100800 */
[----:B------:R-:W3:Y:S04]  /*17d00*/  LDL R25, [R1+0xb1c] ;  /* 0x000b1c0001197983 */ /* 0x000ee80000100800 */
[----:B------:R0:W3:Y:S02]  /*17d10*/  @P1 LDG.E.U8 R193, desc[UR32][R4.64] ;  /* 0x0000002004c11981 */ /* 0x0000e4000c1e1100 */
[----:B0-----:R-:W-:-:S02]  /*17d20*/  @P0 IMAD.MOV.U32 R4, RZ, RZ, R29 ;  /* 0x000000ffff040224 */ /* 0x001fc400078e001d */
[----:B------:R-:W-:Y:S01]  /*17d30*/  @P0 IMAD.MOV.U32 R5, RZ, RZ, R30 ;  /* 0x000000ffff050224 */ /* 0x000fe200078e001e */
[----:B------:R-:W3:Y:S04]  /*17d40*/  LDL R29, [R1+0xb18] ;  /* 0x000b1800011d7983 */ /* 0x000ee80000100800 */
[----:B------:R-:W3:Y:S01]  /*17d50*/  LDL R30, [R1+0xb14] ;  /* 0x000b1400011e7983 */ /* 0x000ee20000100800 */
[----:B------:R-:W-:Y:S02]  /*17d60*/  ISETP.GT.AND P1, PT, R2, 0xb, PT ;  /* 0x0000000b0200780c */ /* 0x000fe40003f24270 */
[----:B------:R-:W-:Y:S02]  /*17d70*/  PRMT R192, RZ, 0x7610, R192 ;  /* 0x00007610ffc07816 */ /* 0x000fe400000000c0 */
[----:B------:R-:W-:-:S04]  /*17d80*/  PRMT R191, RZ, 0x7610, R191 ;  /* 0x00007610ffbf7816 */ /* 0x000fc800000000bf */
[----:B------:R4:W3:Y:S01]  /*17d90*/  @P0 LDG.E.U8 R192, desc[UR32][R4.64] ;  /* 0x0000002004c00981 */ /* 0x0008e2000c1e1100 */
[----:B------:R-:W-:-:S04]  /*17da0*/  ISETP.GT.AND P0, PT, R2, 0xc, PT ;  /* 0x0000000c0200780c */ /* 0x000fc80003f04270 */
[----:B----4-:R-:W-:Y:S02]  /*17db0*/  @P1 IMAD.MOV.U32 R4, RZ, RZ, R27 ;  /* 0x000000ffff041224 */ /* 0x010fe400078e001b */
[----:B------:R-:W-:Y:S01]  /*17dc0*/  @P1 IMAD.MOV.U32 R5, RZ, RZ, R28 ;  /* 0x000000ffff051224 */ /* 0x000fe200078e001c */
[----:B------:R-:W4:Y:S04]  /*17dd0*/  LDL R27, [R1+0xb10] ;  /* 0x000b1000011b7983 */ /* 0x000f280000100800 */
[----:B------:R-:W4:Y:S04]  /*17de0*/  LDL R28, [R1+0xb0c] ;  /* 0x000b0c00011c7983 */ /* 0x000f280000100800 */
[----:B------:R2:W4:Y:S01]  /*17df0*/  @P1 LDG.E.U8 R191, desc[UR32][R4.64] ;  /* 0x0000002004bf1981 */ /* 0x000522000c1e1100 */
[----:B------:R-:W-:-:S02]  /*17e00*/  ISETP.GT.AND P1, PT, R2, 0xd, PT ;  /* 0x0000000d0200780c */ /* 0x000fc40003f24270 */
[----:B------:R-:W-:Y:S01]  /*17e10*/  PRMT R190, RZ, 0x7610, R190 ;  /* 0x00007610ffbe7816 */ /* 0x000fe200000000be */
[----:B--2---:R-:W-:Y:S02]  /*17e20*/  @P0 IMAD.MOV.U32 R4, RZ, RZ, R32 ;  /* 0x000000ffff040224 */ /* 0x004fe400078e0020 */
[----:B------:R-:W2:Y:S01]  /*17e30*/  LDL R32, [R1+0xb08] ;  /* 0x000b080001207983 */ /* 0x000ea20000100800 */
[----:B---3--:R-:W-:-:S03]  /*17e40*/  @P0 IMAD.MOV.U32 R5, RZ, RZ, R33 ;  /* 0x000000ffff050224 */ /* 0x008fc600078e0021 */
[----:B------:R-:W3:Y:S04]  /*17e50*/  LDL R33, [R1+0xb04] ;  /* 0x000b040001217983 */ /* 0x000ee80000100800 */
[----:B------:R0:W3:Y:S02]  /*17e60*/  @P0 LDG.E.U8 R190, desc[UR32][R4.64] ;  /* 0x0000002004be0981 */ /* 0x0000e4000c1e1100 */
[----:B0-----:R-:W-:Y:S02]  /*17e70*/  @P1 IMAD.MOV.U32 R4, RZ, RZ, R24 ;  /* 0x000000ffff041224 */ /* 0x001fe400078e0018 */
        /* <DEDUP_REMOVED lines=9> */
[----:B------:R-:W3:Y:S01]  /*17f10*/  LDL R31, [R1+0xaf8] ;  /* 0x000af800011f7983 */ /* 0x000ee20000100800 */
[----:B------:R-:W-:-:S03]  /*17f20*/  @P0 IMAD.MOV.U32 R5, RZ, RZ, R34 ;  /* 0x000000ffff050224 */ /* 0x000fc600078e0022 */
[----:B------:R-:W3:Y:S04]  /*17f30*/  LDL R34, [R1+0xaf4] ;  /* 0x000af40001227983 */ /* 0x000ee80000100800 */
[----:B------:R0:W3:Y:S01]  /*17f40*/  @P0 LDG.E.U8 R7, desc[UR32][R4.64] ;  /* 0x0000002004070981 */ /* 0x0000e2000c1e1100 */
[----:B------:R-:W-:Y:S02]  /*17f50*/  ISETP.GT.AND P0, PT, R2, 0x10, PT ;  /* 0x000000100200780c */ /* 0x000fe40003f04270 */
[----:B------:R-:W-:Y:S01]  /*17f60*/  PRMT R6, RZ, 0x7610, R6 ;  /* 0x00007610ff067816 */ /* 0x000fe20000000006 */
[----:B0-----:R-:W-:Y:S02]  /*17f70*/  @P1 IMAD.MOV.U32 R4, RZ, RZ, R0 ;  /* 0x000000ffff041224 */ /* 0x001fe400078e0000 */
[----:B------:R-:W3:Y:S01]  /*17f80*/  LDL R0, [R1+0xaf0] ;  /* 0x000af00001007983 */ /* 0x000ee20000100800 */
[----:B------:R-:W-:-:S03]  /*17f90*/  @P1 IMAD.MOV.U32 R5, RZ, RZ, R25 ;  /* 0x000000ffff051224 */ /* 0x000fc600078e0019 */
[----:B------:R-:W3:Y:S04]  /*17fa0*/  LDL R25, [R1+0xaec] ;  /* 0x000aec0001197983 */ /* 0x000ee80000100800 */
[----:B------:R0:W3:Y:S02]  /*17fb0*/  @P1 LDG.E.U8 R6, desc[UR32][R4.64] ;  /* 0x0000002004061981 */ /* 0x0000e4000c1e1100 */
[----:B0-----:R-:W-:Y:S02]  /*17fc0*/  @P0 IMAD.MOV.U32 R4, RZ, RZ, R29 ;  /* 0x000000ffff040224 */ /* 0x001fe400078e001d */
[----:B------:R-:W3:Y:S01]  /*17fd0*/  LDL R29, [R1+0xae8] ;  /* 0x000ae800011d7983 */ /* 0x000ee20000100800 */
[----:B------:R-:W-:-:S03]  /*17fe0*/  @P0 IMAD.MOV.U32 R5, RZ, RZ, R30 ;  /* 0x000000ffff050224 */ /* 0x000fc600078e001e */
[----:B------:R-:W3:Y:S01]  /*17ff0*/  LDL R30, [R1+0xae4] ;  /* 0x000ae400011e7983 */ /* 0x000ee20000100800 */
[----:B------:R-:W-:Y:S02]  /*18000*/  ISETP.GT.AND P1, PT, R2, 0x11, PT ;  /* 0x000000110200780c */ /* 0x000fe40003f24270 */
[----:B------:R-:W-:Y:S02]  /*18010*/  PRMT R188, RZ, 0x7610, R188 ;  /* 0x00007610ffbc7816 */ /* 0x000fe400000000bc */
[----:B------:R-:W-:-:S04]  /*18020*/  PRMT R187, RZ, 0x7610, R187 ;  /* 0x00007610ffbb7816 */ /* 0x000fc800000000bb */
[----:B------:R4:W3:Y:S01]  /*18030*/  @P0 LDG.E.U8 R188, desc[UR32][R4.64] ;  /* 0x0000002004bc0981 */ /* 0x0008e2000c1e1100 */
[----:B------:R-:W-:-:S04]  /*18040*/  ISETP.GT.AND P0, PT, R2, 0x12, PT ;  /* 0x000000120200780c */ /* 0x000fc80003f04270 */
[----:B----4-:R-:W-:Y:S02]  /*18050*/  @P1 IMAD.MOV.U32 R4, RZ, RZ, R27 ;  /* 0x000000ffff041224 */ /* 0x010fe400078e001b */
[----:B------:R-:W4:Y:S01]  /*18060*/  LDL R27, [R1+0xae0] ;  /* 0x000ae000011b7983 */ /* 0x000f220000100800 */
[----:B------:R-:W-:-:S03]  /*18070*/  @P1 IMAD.MOV.U32 R5, RZ, RZ, R28 ;  /* 0x000000ffff051224 */ /* 0x000fc600078e001c */
[----:B------:R-:W4:Y:S04]  /*18080*/  LDL R28, [R1+0xadc] ;  /* 0x000adc00011c7983 */ /* 0x000f280000100800 */
[----:B------:R2:W4:Y:S01]  /*18090*/  @P1 LDG.E.U8 R187, desc[UR32][R4.64] ;  /* 0x0000002004bb1981 */ /* 0x000522000c1e1100 */
[----:B------:R-:W-:Y:S02]  /*180a0*/  ISETP.GT.AND P1, PT, R2, 0x13, PT ;  /* 0x000000130200780c */ /* 0x000fe40003f24270 */
        /* <DEDUP_REMOVED lines=183> */
[----:B0-----:R-:W-:Y:S01]  /*18c20*/  @P0 IMAD.MOV.U32 R4, RZ, RZ, R31 ;  /* 0x000000ffff040224 */ /* 0x001fe200078e001f */
[----:B------:R-:W-:Y:S01]  /*18c30*/  PRMT R159, RZ, 0x7610, R159 ;  /* 0x00007610ff9f7816 */ /* 0x000fe2000000009f */
[----:B------:R-:W3:Y:S01]  /*18c40*/  LDL R31, [R1+0xa08] ;  /* 0x000a0800011f7983 */ /* 0x000ee20000100800 */
[----:B------:R-:W-:-:S05]  /*18c50*/  @P0 IMAD.MOV.U32 R5, RZ, RZ, R34 ;  /* 0x000000ffff050224 */ /* 0x000fca00078e0022 */
[----:B------:R0:W3:Y:S01]  /*18c60*/  @P0 LDG.E.U8 R160, desc[UR32][R4.64] ;  /* 0x0000002004a00981 */ /* 0x0000e2000c1e1100 */
[----:B------:R-:W-:Y:S01]  /*18c70*/  ISETP.GT.AND P0, PT, R2, 0x2e, PT ;  /* 0x0000002e0200780c */ /* 0x000fe20003f04270 */
        /* <DEDUP_REMOVED lines=8> */
[----:B------:R-:W3:Y:S04]  /*18d00*/  LDL R30, [R1+0x9f4] ;  /* 0x0009f400011e7983 */ /* 0x000ee80000100800 */
[----:B------:R-:W3:Y:S01]  /*18d10*/  LDL.LU R35, [R1+0xa04] ;  /* 0x000a040001237983 */ /* 0x000ee20000300800 */
[C---:B------:R-:W-:Y:S02]  /*18d20*/  ISETP.GT.AND P1, PT, R2.reuse, 0x2f, PT ;  /* 0x0000002f0200780c */ /* 0x040fe40003f24270 */
[----:B------:R-:W-:Y:S01]  /*18d30*/  PRMT R158, RZ, 0x7610, R158 ;  /* 0x00007610ff9e7816 */ /* 0x000fe2000000009e */
[----:B------:R-:W3:Y:S01]  /*18d40*/  LDL R127, [R1+0x9dc] ;  /* 0x0009dc00017f7983 */ /* 0x000ee20000100800 */
[----:B------:R-:W-:Y:S02]  /*18d50*/  PRMT R156, RZ, 0x7610, R156 ;  /* 0x00007610ff9c7816 */ /* 0x000fe4000000009c */
[----:B------:R-:W-:Y:S01]  /*18d60*/  PRMT R157, RZ, 0x7610, R157 ;  /* 0x00007610ff9d7816 */ /* 0x000fe2000000009d */
[----:B------:R-:W3:Y:S04]  /*18d70*/  LDL R126, [R1+0x9e0] ;  /* 0x0009e000017e7983 */ /* 0x000ee80000100800 */
[----:B------:R4:W3:Y:S01]  /*18d80*/  @P0 LDG.E.U8 R158, desc[UR32][R4.64] ;  /* 0x00000020049e0981 */ /* 0x0008e2000c1e1100 */
[----:B------:R-:W-:-:S02]  /*18d90*/  ISETP.GT.AND P0, PT, R2, 0x30, PT ;  /* 0x000000300200780c */ /* 0x000fc40003f04270 */
[----:B------:R-:W-:Y:S01]  /*18da0*/  PRMT R23, RZ, 0x7610, R23 ;  /* 0x00007610ff177816 */ /* 0x000fe20000000017 */
[----:B------:R-:W3:Y:S01]  /*18db0*/  LDL R125, [R1+0x9cc] ;  /* 0x0009cc00017d7983 */ /* 0x000ee20000100800 */
[----:B------:R-:W-:-:S03]  /*18dc0*/  PRMT R22, RZ, 0x7610, R22 ;  /* 0x00007610ff167816 */ /* 0x000fc60000000016 */
[----:B------:R-:W3:Y:S01]  /*18dd0*/  LDL R37, [R1+0x9d0] ;  /* 0x0009d00001257983 */ /* 0x000ee20000100800 */
[----:B----4-:R-:W-:Y:S02]  /*18de0*/  @P1 IMAD.MOV.U32 R4, RZ, RZ, R27 ;  /* 0x000000ffff041224 */ /* 0x010fe400078e001b */
[----:B------:R-:W-:Y:S01]  /*18df0*/  @P1 IMAD.MOV.U32 R5, RZ, RZ, R28 ;  /* 0x000000ffff051224 */ /* 0x000fe200078e001c */
[----:B------:R-:W4:Y:S04]  /*18e00*/  LDL R27, [R1+0x9f0] ;  /* 0x0009f000011b7983 */ /* 0x000f280000100800 */
[----:B------:R2:W4:Y:S01]  /*18e10*/  @P1 LDG.E.U8 R156, desc[UR32][R4.64] ;  /* 0x00000020049c1981 */ /* 0x000522000c1e1100 */
[----:B------:R-:W-:-:S03]  /*18e20*/  ISETP.GT.AND P1, PT, R2, 0x31, PT ;  /* 0x000000310200780c */ /* 0x000fc60003f24270 */
[----:B------:R-:W4:Y:S04]  /*18e30*/  LDL R28, [R1+0x9ec] ;  /* 0x0009ec00011c7983 */ /* 0x000f280000100800 */
[----:B------:R-:W4:Y:S01]  /*18e40*/  LDL R34, [R1+0x9c4] ;  /* 0x0009c40001227983 */ /* 0x000f220000100800 */
[----:B--2---:R-:W-:Y:S01]  /*18e50*/  @P0 IMAD.MOV.U32 R4, RZ, RZ, R32 ;  /* 0x000000ffff040224 */ /* 0x004fe200078e0020 */
[----:B------:R-:W-:Y:S02]  /*18e60*/  PRMT R21, RZ, 0x7610, R21 ;  /* 0x00007610ff157816 */ /* 0x000fe40000000015 */
[----:B------:R-:W2:Y:S01]  /*18e70*/  LDL R32, [R1+0x9bc] ;  /* 0x0009bc0001207983 */ /* 0x000ea20000100800 */
[----:B---3--:R-:W-:-:S03]  /*18e80*/  @P0 IMAD.MOV.U32 R5, RZ, RZ, R33 ;  /* 0x000000ffff050224 */ /* 0x008fc600078e0021 */
[----:B------:R-:W3:Y:S04]  /*18e90*/  LDL R33, [R1+0x9c8] ;  /* 0x0009c80001217983 */ /* 0x000ee80000100800 */
[----:B------:R0:W2:Y:S02]  /*18ea0*/  @P0 LDG.E.U8 R157, desc[UR32][R4.64] ;  /* 0x00000020049d0981 */ /* 0x0000a4000c1e1100 */
[----:B0-----:R-:W-:Y:S02]  /*18eb0*/  @P1 IMAD.MOV.U32 R4, RZ, RZ, R24 ;  /* 0x000000ffff041224 */ /* 0x001fe400078e0018 */
[----:B------:R-:W3:Y:S01]  /*18ec0*/  LDL R24, [R1+0x9e8] ;  /* 0x0009e80001187983 */ /* 0x000ee20000100800 */
[----:B------:R-:W-:Y:S01]  /*18ed0*/  ISETP.GT.AND P0, PT, R2, 0x32, PT ;  /* 0x000000320200780c */ /* 0x000fe20003f04270 */
[----:B------:R-:W-:-:S02]  /*18ee0*/  @P1 IMAD.MOV.U32 R5, RZ, RZ, R26 ;  /* 0x000000ffff051224 */ /* 0x000fc400078e001a */
[----:B------:R-:W2:Y:S04]  /*18ef0*/  LDL R26, [R1+0x9e4] ;  /* 0x0009e400011a7983 */ /* 0x000ea80000100800 */
[----:B------:R0:W2:Y:S01]  /*18f00*/  @P1 LDG.E.U8 R23, desc[UR32][R4.64] ;  /* 0x0000002004171981 */ /* 0x0000a2000c1e1100 */
[----:B------:R-:W-:-:S05]  /*18f10*/  ISETP.GT.AND P1, PT, R2, 0x33, PT ;  /* 0x000000330200780c */ /* 0x000fca0003f24270 */
[----:B0-----:R-:W-:Y:S02]  /*18f20*/  @P0 IMAD.MOV.U32 R4, RZ, RZ, R31 ;  /* 0x000000ffff040224 */ /* 0x001fe400078e001f */
[----:B------:R-:W2:Y:S01]  /*18f30*/  LDL R31, [R1+0x9c0] ;  /* 0x0009c000011f7983 */ /* 0x000ea20000100800 */
[----:B------:R-:W-:Y:S01]  /*18f40*/  PRMT R20, RZ, 0x7610, R20 ;  /* 0x00007610ff147816 */ /* 0x000fe20000000014 */
[----:B------:R-:W-:-:S05]  /*18f50*/  @P0 IMAD.MOV.U32 R5, RZ, RZ, R35 ;  /* 0x000000ffff050224 */ /* 0x000fca00078e0023 */
[----:B------:R0:W2:Y:S02]  /*18f60*/  @P0 LDG.E.U8 R22, desc[UR32][R4.64] ;  /* 0x0000002004160981 */ /* 0x0000a4000c1e1100 */
[----:B0-----:R-:W-:Y:S02]  /*18f70*/  @P1 IMAD.MOV.U32 R4, RZ, RZ, R0 ;  /* 0x000000ffff041224 */ /* 0x001fe400078e0000 */
[----:B------:R-:W-:Y:S01]  /*18f80*/  @P1 IMAD.MOV.U32 R5, RZ, RZ, R25 ;  /* 0x000000ffff051224 */ /* 0x000fe200078e0019 */
[----:B------:R-:W2:Y:S04]  /*18f90*/  LDL R0, [R1+0x9d8] ;  /* 0x0009d80001007983 */ /* 0x000ea80000100800 */
[----:B------:R-:W2:Y:S01]  /*18fa0*/  LDL R25, [R1+0x9d4] ;  /* 0x0009d40001197983 */ /* 0x000ea20000100800 */
[----:B------:R-:W-:-:S03]  /*18fb0*/  ISETP.GT.AND P0, PT, R2, 0x34, PT ;  /* 0x000000340200780c */ /* 0x000fc60003f04270 */
[----:B------:R0:W2:Y:S01]  /*18fc0*/  @P1 LDG.E.U8 R21, desc[UR32][R4.64] ;  /* 0x0000002004151981 */ /* 0x0000a2000c1e1100 */
[----:B------:R-:W-:-:S09]  /*18fd0*/  ISETP.GT.AND P1, PT, R2, 0x35, PT ;  /* 0x000000350200780c */ /* 0x000fd20003f24270 */
[----:B0-----:R-:W-:Y:S02]  /*18fe0*/  @P0 IMAD.MOV.U32 R4, RZ, RZ, R29 ;  /* 0x000000ffff040224 */ /* 0x001fe400078e001d */
[----:B------:R-:W-:Y:S01]  /*18ff0*/  @P0 IMAD.MOV.U32 R5, RZ, RZ, R30 ;  /* 0x000000ffff050224 */ /* 0x000fe200078e001e */
[----:B------:R-:W2:Y:S04]  /*19000*/  LDL R29, [R1+0x9b8] ;  /* 0x0009b800011d7983 */ /* 0x000ea80000100800 */
[----:B------:R-:W2:Y:S04]  /*19010*/  LDL R30, [R1+0x9b4] ;  /* 0x0009b400011e7983 */ /* 0x000ea80000100800 */
[----:B------:R4:W2:Y:S01]  /*19020*/  @P0 LDG.E.U8 R20, desc[UR32][R4.64] ;  /* 0x0000002004140981 */ /* 0x0008a2000c1e1100 */
[----:B------:R-:W-:-:S02]  /*19030*/  ISETP.GT.AND P0, PT, R2, 0x36, PT ;  /* 0x000000360200780c */ /* 0x000fc40003f04270 */
[----:B------:R-:W-:Y:S01]  /*19040*/  PRMT R19, RZ, 0x7610, R19 ;  /* 0x00007610ff137816 */ /* 0x000fe20000000013 */
[----:B----4-:R-:W-:Y:S02]  /*19050*/  @P1 IMAD.MOV.U32 R4, RZ, RZ, R27 ;  /* 0x000000ffff041224 */ /* 0x010fe400078e001b */
[----:B------:R-:W-:Y:S01]  /*19060*/  @P1 IMAD.MOV.U32 R5, RZ, RZ, R28 ;  /* 0x000000ffff051224 */ /* 0x000fe200078e001c */
[----:B------:R-:W4:Y:S04]  /*19070*/  LDL R27, [R1+0x9b0] ;  /* 0x0009b000011b7983 */ /* 0x000f280000100800 */
[----:B------:R-:W4:Y:S04]  /*19080*/  LDL R28, [R1+0x9ac] ;  /* 0x0009ac00011c7983 */ /* 0x000f280000100800 */
[----:B------:R3:W4:Y:S02]  /*19090*/  @P1 LDG.E.U8 R19, desc[UR32][R4.64] ;  /* 0x0000002004131981 */ /* 0x000724000c1e1100 */
[----:B---3--:R-:W-:-:S02]  /*190a0*/  @P0 IMAD.MOV.U32 R4, RZ, RZ, R24 ;  /* 0x000000ffff040224 */ /* 0x008fc400078e0018 */
[----:B------:R-:W3:Y:S01]  /*190b0*/  LDL R24, [R1+0x9a8] ;  /* 0x0009a80001187983 */ /* 0x000ee20000100800 */
[----:B------:R-:W-:Y:S01]  /*190c0*/  PRMT R18, RZ, 0x7610, R18 ;  /* 0x00007610ff127816 */ /* 0x000fe20000000012 */
[----:B--2---:R-:W-:Y:S01]  /*190d0*/  @P0 IMAD.MOV.U32 R5, RZ, RZ, R26 ;  /* 0x000000ffff050224 */ /* 0x004fe200078e001a */
[C---:B------:R-:W-:Y:S01]  /*190e0*/  ISETP.GT.AND P1, PT, R2.reuse, 0x37, PT ;  /* 0x000000370200780c */ /* 0x040fe20003f24270 */
[----:B------:R-:W2:Y:S04]  /*190f0*/  LDL R26, [R1+0x9a4] ;  /* 0x0009a400011a7983 */ /* 0x000ea80000100800 */
[----:B------:R0:W2:Y:S01]  /*19100*/  @P0 LDG.E.U8 R18, desc[UR32][R4.64] ;  /* 0x0000002004120981 */ /* 0x0000a2000c1e1100 */
[----:B------:R-:W-:Y:S02]  /*19110*/  ISETP.GT.AND P0, PT, R2, 0x38, PT ;  /* 0x000000380200780c */ /* 0x000fe40003f04270 */
[----:B------:R-:W-:-:S02]  /*19120*/  PRMT R17, RZ, 0x7610, R17 ;  /* 0x00007610ff117816 */ /* 0x000fc40000000011 */
[----:B------:R-:W-:-:S03]  /*19130*/  PRMT R16, RZ, 0x7610, R16 ;  /* 0x00007610ff107816 */ /* 0x000fc60000000010 */
[----:B0-----:R-:W-:Y:S02]  /*19140*/  @P1 IMAD.MOV.U32 R4, RZ, RZ, R126 ;  /* 0x000000ffff041224 */ /* 0x001fe400078e007e */
[----:B------:R-:W-:Y:S01]  /*19150*/  @P1 IMAD.MOV.U32 R5, RZ, RZ, R127 ;  /* 0x000000ffff051224 */ /* 0x000fe200078e007f */
[----:B------:R-:W-:Y:S02]  /*19160*/  PRMT R15, RZ, 0x7610, R15 ;  /* 0x00007610ff0f7816 */ /* 0x000fe4000000000f */
[----:B------:R-:W-:Y:S02]  /*19170*/  PRMT R14, RZ, 0x7610, R14 ;  /* 0x00007610ff0e7816 */ /* 0x000fe4000000000e */
[----:B------:R-:W-:Y:S01]  /*19180*/  PRMT R13, RZ, 0x7610, R13 ;  /* 0x00007610ff0d7816 */ /* 0x000fe2000000000d */
[----:B------:R0:W2:Y:S01]  /*19190*/  @P1 LDG.E.U8 R17, desc[UR32][R4.64] ;  /* 0x0000002004111981 */ /* 0x0000a2000c1e1100 */
[----:B------:R-:W-:Y:S02]  /*191a0*/  ISETP.GT.AND P1, PT, R2, 0x39, PT ;  /* 0x000000390200780c */ /* 0x000fe40003f24270 */
[----:B------:R-:W-:-:S02]  /*191b0*/  PRMT R12, RZ, 0x7610, R12 ;  /* 0x00007610ff0c7816 */ /* 0x000fc4000000000c */
[----:B------:R-:W-:Y:S02]  /*191c0*/  PRMT R11, RZ, 0x7610, R11 ;  /* 0x00007610ff0b7816 */ /* 0x000fe4000000000b */
[----:B------:R-:W-:Y:S02]  /*191d0*/  PRMT R10, RZ, 0x7610, R10 ;  /* 0x00007610ff0a7816 */ /* 0x000fe4000000000a */
[----:B------:R-:W-:Y:S02]  /*191e0*/  LOP3.LUT R201, R201, 0xffff, RZ, 0xc0, !PT ;  /* 0x0000ffffc9c97812 */ /* 0x000fe400078ec0ff */
[----:B------:R-:W-:Y:S02]  /*191f0*/  LOP3.LUT R3, R3, 0xffff, RZ, 0xc0, !PT ;  /* 0x0000ffff03037812 */ /* 0x000fe400078ec0ff */
[----:B------:R-:W-:Y:S02]  /*19200*/  LOP3.LUT R200, R200, 0xffff, RZ, 0xc0, !PT ;  /* 0x0000ffffc8c87812 */ /* 0x000fe400078ec0ff */
[----:B------:R-:W-:-:S02]  /*19210*/  LOP3.LUT R199, R199, 0xffff, RZ, 0xc0, !PT ;  /* 0x0000ffffc7c77812 */ /* 0x000fc400078ec0ff */
[----:B------:R-:W-:Y:S01]  /*19220*/  LOP3.LUT R198, R198, 0xffff, RZ, 0xc0, !PT ;  /* 0x0000ffffc6c67812 */ /* 0x000fe200078ec0ff */
[----:B------:R-:W1:Y:S01]  /*19230*/  S2R R153, SR_TID.X ;  /* 0x0000000000997919 */ /* 0x000e620000002100 */
[----:B------:R-:W-:Y:S02]  /*19240*/  LOP3.LUT R197, R197, 0xffff, RZ, 0xc0, !PT ;  /* 0x0000ffffc5c57812 */ /* 0x000fe400078ec0ff */
[----:B------:R-:W-:Y:S01]  /*19250*/  LOP3.LUT R196, R196, 0xffff, RZ, 0xc0, !PT ;  /* 0x0000ffffc4c47812 */ /* 0x000fe200078ec0ff */
[----:B------:R-:W2:Y:S01]  /*19260*/  LDL R127, [R1+0xfa8] ;  /* 0x000fa800017f7983 */ /* 0x000ea20000100800 */
[----:B0-----:R-:W-:-:S03]  /*19270*/  @P0 IMAD.MOV.U32 R4, RZ, RZ, R0 ;  /* 0x000000ffff040224 */ /* 0x001fc600078e0000 */
[----:B------:R-:W2:Y:S01]  /*19280*/  LDL R0, [R1+0x9a0] ;  /* 0x0009a00001007983 */ /* 0x000ea20000100800 */
[----:B------:R-:W-:-:S03]  /*19290*/  @P0 IMAD.MOV.U32 R5, RZ, RZ, R25 ;  /* 0x000000ffff050224 */ /* 0x000fc600078e0019 */
[----:B------:R-:W2:Y:S04]  /*192a0*/  LDL R25, [R1+0x99c] ;  /* 0x00099c0001197983 */ /* 0x000ea80000100800 */
[----:B------:R0:W2:Y:S01]  /*192b0*/  @P0 LDG.E.U8 R16, desc[UR32][R4.64] ;  /* 0x0000002004100981 */ /* 0x0000a2000c1e1100 */
[C---:B------:R-:W-:Y:S01]  /*192c0*/  ISETP.GT.AND P0, PT, R2.reuse, 0x3a, PT ;  /* 0x0000003a0200780c */ /* 0x040fe20003f04270 */
[----:B0-----:R-:W-:Y:S02]  /*192d0*/  @P1 IMAD.MOV.U32 R4, RZ, RZ, R37 ;  /* 0x000000ffff041224 */ /* 0x001fe400078e0025 */
[----:B------:R-:W-:Y:S01]  /*192e0*/  @P1 IMAD.MOV.U32 R5, RZ, RZ, R125 ;  /* 0x000000ffff051224 */ /* 0x000fe200078e007d */
[----:B------:R-:W-:Y:S01]  /*192f0*/  PRMT R201, R201, 0x3340, R3 ;  /* 0x00003340c9c97816 */ /* 0x000fe20000000003 */
[----:B------:R-:W2:Y:S04]  /*19300*/  LDL R125, [R1+0xfac] ;  /* 0x000fac00017d7983 */ /* 0x000ea80000100800 */
[----:B------:R0:W2:Y:S01]  /*19310*/  @P1 LDG.E.U8 R15, desc[UR32][R4.64] ;  /* 0x00000020040f1981 */ /* 0x0000a2000c1e1100 */
[----:B------:R-:W-:-:S02]  /*19320*/  ISETP.GT.AND P1, PT, R2, 0x3b, PT ;  /* 0x0000003b0200780c */ /* 0x000fc40003f24270 */
[----:B------:R-:W-:Y:S01]  /*19330*/  LOP3.LUT R195, R195, 0xffff, RZ, 0xc0, !PT ;  /* 0x0000ffffc3c37812 */ /* 0x000fe200078ec0ff */
[----:B------:R-:W2:Y:S01]  /*19340*/  LDL R37, [R1+0xba0] ;  /* 0x000ba00001257983 */ /* 0x000ea20000100800 */
[----:B0-----:R-:W-:Y:S02]  /*19350*/  @P0 IMAD.MOV.U32 R4, RZ, RZ, R33 ;  /* 0x000000ffff040224 */ /* 0x001fe400078e0021 */
[----:B------:R-:W-:Y:S01]  /*19360*/  @P0 IMAD.MOV.U32 R5, RZ, RZ, R34 ;  /* 0x000000ffff050224 */ /* 0x000fe200078e0022 */
[----:B------:R-:W-:Y:S01]  /*19370*/  PRMT R3, RZ, 0x7610, R3 ;  /* 0x00007610ff037816 */ /* 0x000fe20000000003 */
[----:B------:R-:W2:Y:S04]  /*19380*/  LDL R34, [R1+0xf9c] ;  /* 0x000f9c0001227983 */ /* 0x000ea80000100800 */
[----:B------:R0:W2:Y:S01]  /*19390*/  @P0 LDG.E.U8 R14, desc[UR32][R4.64] ;  /* 0x00000020040e0981 */ /* 0x0000a2000c1e1100 */
[----:B------:R-:W-:-:S02]  /*193a0*/  ISETP.GT.AND P0, PT, R2, 0x3c, PT ;  /* 0x0000003c0200780c */ /* 0x000fc40003f04270 */
[----:B------:R-:W-:Y:S01]  /*193b0*/  LOP3.LUT R194, R194, 0xffff, RZ, 0xc0, !PT ;  /* 0x0000ffffc2c27812 */ /* 0x000fe200078ec0ff */
[----:B------:R-:W2:Y:S01]  /*193c0*/  LDL R33, [R1+0xf48] ;  /* 0x000f480001217983 */ /* 0x000ea20000100800 */
[----:B0-----:R-:W-:Y:S02]  /*193d0*/  @P1 IMAD.MOV.U32 R4, RZ, RZ, R31 ;  /* 0x000000ffff041224 */ /* 0x001fe400078e001f */
[----:B------:R-:W-:Y:S01]  /*193e0*/  @P1 IMAD.MOV.U32 R5, RZ, RZ, R32 ;  /* 0x000000ffff051224 */ /* 0x000fe200078e0020 */
[----:B------:R-:W-:Y:S01]  /*193f0*/  LOP3.LUT R193, R193, 0xffff, RZ, 0xc0, !PT ;  /* 0x0000ffffc1c17812 */ /* 0x000fe200078ec0ff */
        /* <DEDUP_REMOVED lines=13> */
[----:B----4-:R-:W-:Y:S02]  /*194d0*/  @P1 IMAD.MOV.U32 R4, RZ, RZ, R27 ;  /* 0x000000ffff041224 */ /* 0x010fe400078e001b */
[----:B------:R-:W-:Y:S01]  /*194e0*/  @P1 IMAD.MOV.U32 R5, RZ, RZ, R28 ;  /* 0x000000ffff051224 */ /* 0x000fe200078e001c */
[----:B------:R-:W-:Y:S01]  /*194f0*/  LOP3.LUT R189, R189, 0xffff, RZ, 0xc0, !PT ;  /* 0x0000ffffbdbd7812 */ /* 0x000fe200078ec0ff */
[----:B------:R-:W4:Y:S04]  /*19500*/  LDL R28, [R1+0xf8c] ;  /* 0x000f8c00011c7983 */ /* 0x000f280000100800 */
[----:B------:R3:W4:Y:S01]  /*19510*/  @P1 LDG.E.U8 R11, desc[UR32][R4.64] ;  /* 0x00000020040b1981 */ /* 0x000722000c1e1100 */
[----:B------:R-:W-:-:S02]  /*19520*/  LOP3.LUT R7, R7, 0xffff, RZ, 0xc0, !PT ;  /* 0x0000ffff07077812 */ /* 0x000fc400078ec0ff */
[----:B------:R-:W-:Y:S01]  /*19530*/  LOP3.LUT R6, R6, 0xffff, RZ, 0xc0, !PT ;  /* 0x0000ffff06067812 */ /* 0x000fe200078ec0ff */
[----:B------:R-:W4:Y:S01]  /*19540*/  LDL R27, [R1+0xf68] ;  /* 0x000f6800011b7983 */ /* 0x000f220000100800 */
[----:B---3--:R-:W-:-:S03]  /*19550*/  @P0 IMAD.MOV.U32 R4, RZ, RZ, R24 ;  /* 0x000000ffff040224 */ /* 0x008fc600078e0018 */
[----:B------:R-:W3:Y:S01]  /*19560*/  LDL R24, [R1+0xfb0] ;  /* 0x000fb00001187983 */ /* 0x000ee20000100800 */
[----:B--2---:R-:W-:Y:S01]  /*19570*/  @P0 IMAD.MOV.U32 R5, RZ, RZ, R26 ;  /* 0x000000ffff050224 */ /* 0x004fe200078e001a */
[----:B------:R-:W-:Y:S02]  /*19580*/  PRMT R197, R198, 0x3340, R197 ;  /* 0x00003340c6c57816 */ /* 0x000fe400000000c5 */
[----:B------:R-:W2:Y:S04]  /*19590*/  LDL R26, [R1+0xf6c] ;  /* 0x000f6c00011a7983 */ /* 0x000ea80000100800 */
[----:B------:R0:W2:Y:S01]  /*195a0*/  @P0 LDG.E.U8 R10, desc[UR32][R4.64] ;  /* 0x00000020040a0981 */ /* 0x0000a2000c1e1100 */
[----:B------:R-:W-:Y:S02]  /*195b0*/  ISETP.GT.AND P0, PT, R2, 0x3f, PT ;  /* 0x0000003f0200780c */ /* 0x000fe40003f04270 */
[----:B------:R-:W-:-:S02]  /*195c0*/  PRMT R193, R194, 0x3340, R193 ;  /* 0x00003340c2c17816 */ /* 0x000fc400000000c1 */
[----:B------:R-:W-:Y:S02]  /*195d0*/  PRMT R191, R192, 0x3340, R191 ;  /* 0x00003340c0bf7816 */ /* 0x000fe400000000bf */
[----:B------:R-:W-:Y:S02]  /*195e0*/  PRMT R189, R190, 0x3340, R189 ;  /* 0x00003340bebd7816 */ /* 0x000fe400000000bd */
[----:B------:R-:W-:Y:S02]  /*195f0*/  PRMT R7, R7, 0x3340, R6 ;  /* 0x0000334007077816 */ /* 0x000fe40000000006 */
[----:B------:R-:W-:Y:S02]  /*19600*/  PRMT R6, R193, 0x5410, R191 ;  /* 0x00005410c1067816 */ /* 0x000fe400000000bf */
[----:B------:R-:W-:Y:S01]  /*19610*/  PRMT R7, R189, 0x5410, R7 ;  /* 0x00005410bd077816 */ /* 0x000fe20000000007 */
[----:B0-----:R-:W-:Y:S02]  /*19620*/  @P0 IMAD.MOV.U32 R4, RZ, RZ, R0 ;  /* 0x000000ffff040224 */ /* 0x001fe400078e0000 */
[----:B------:R-:W4:Y:S01]  /*19630*/  LDL R0, [R1+0xfc0] ;  /* 0x000fc00001007983 */ /* 0x000f220000100800 */
[----:B------:R-:W-:Y:S01]  /*19640*/  @P0 IMAD.MOV.U32 R5, RZ, RZ, R25 ;  /* 0x000000ffff050224 */ /* 0x000fe200078e0019 */
[----:B------:R-:W-:-:S02]  /*19650*/  LOP3.LUT R188, R188, 0xffff, RZ, 0xc0, !PT ;  /* 0x0000ffffbcbc7812 */ /* 0x000fc400078ec0ff */
[----:B------:R-:W2:Y:S04]  /*19660*/  LDL R25, [R1+0xf4c] ;  /* 0x000f4c0001197983 */ /* 0x000ea80000100800 */
[----:B------:R0:W2:Y:S02]  /*19670*/  @P0 LDG.E.U8 R3, desc[UR32][R4.64] ;  /* 0x0000002004030981 */ /* 0x0000a4000c1e1100 */
[----:B0-----:R-:W-:Y:S02]  /*19680*/  PRMT R4, R200, 0x3340, R199 ;  /* 0x00003340c8047816 */ /* 0x001fe400000000c7 */
[----:B------:R-:W-:Y:S02]  /*19690*/  PRMT R5, R196, 0x3340, R195 ;  /* 0x00003340c4057816 */ /* 0x000fe400000000c3 */
[----:B------:R-:W-:-:S02]  /*196a0*/  PRMT R4, R201, 0x5410, R4 ;  /* 0x00005410c9047816 */ /* 0x000fc40000000004 */
[----:B------:R-:W-:Y:S01]  /*196b0*/  PRMT R5, R197, 0x5410, R5 ;  /* 0x00005410c5057816 */ /* 0x000fe20000000005 */
[----:B------:R-:W-:Y:S06]  /*196c0*/  BAR.SYNC.DEFER_BLOCKING 0x0 ;  /* 0x0000000000007b1d */ /* 0x000fec0000010000 */
[----:B---3--:R0:W-:Y:S04]  /*196d0*/  STS.128 [R24+UR4+0x8000], R4 ;  /* 0x0080000418007988 */ /* 0x0081e80008000c04 */
[----:B0-----:R-:W3:Y:S01]  /*196e0*/  LDL R24, [R1+0xfbc] ;  /* 0x000fbc0001187983 */ /* 0x001ee20000100800 */
[----:B------:R-:W-:-:S02]  /*196f0*/  LOP3.LUT R187, R187, 0xffff, RZ, 0xc0, !PT ;  /* 0x0000ffffbbbb7812 */ /* 0x000fc400078ec0ff */
[----:B------:R-:W-:Y:S02]  /*19700*/  LOP3.LUT R186, R186, 0xffff, RZ, 0xc0, !PT ;  /* 0x0000ffffbaba7812 */ /* 0x000fe400078ec0ff */
[----:B------:R-:W-:Y:S02]  /*19710*/  LOP3.LUT R185, R185, 0xffff, RZ, 0xc0, !PT ;  /* 0x0000ffffb9b97812 */ /* 0x000fe400078ec0ff */
[----:B------:R-:W-:Y:S02]  /*19720*/  LOP3.LUT R184, R184, 0xffff, RZ, 0xc0, !PT ;  /* 0x0000ffffb8b87812 */ /* 0x000fe400078ec0ff */
[----:B------:R-:W-:Y:S02]  /*19730*/  LOP3.LUT R183, R183, 0xffff, RZ, 0xc0, !PT ;  /* 0x0000ffffb7b77812 */ /* 0x000fe400078ec0ff */
[----:B------:R-:W-:Y:S02]  /*19740*/  LOP3.LUT R182, R182, 0xffff, RZ, 0xc0, !PT ;  /* 0x0000ffffb6b67812 */ /* 0x000fe400078ec0ff */
        /* <DEDUP_REMOVED lines=9> */
[----:B------:R-:W-:Y:S02]  /*197e0*/  PRMT R187, R188, 0x3340, R187 ;  /* 0x00003340bcbb7816 */ /* 0x000fe400000000bb */
[----:B------:R-:W-:Y:S02]  /*197f0*/  PRMT R4, R186, 0x3340, R185 ;  /* 0x00003340ba047816 */ /* 0x000fe400000000b9 */
[----:B------:R-:W-:Y:S02]  /*19800*/  PRMT R183, R184, 0x3340, R183 ;  /* 0x00003340b8b77816 */ /* 0x000fe400000000b7 */
[----:B------:R-:W-:-:S02]  /*19810*/  PRMT R5, R182, 0x3340, R181 ;  /* 0x00003340b6057816 */ /* 0x000fc400000000b5 */
[----:B------:R-:W-:Y:S02]  /*19820*/  PRMT R179, R180, 0x3340, R179 ;  /* 0x00003340b4b37816 */ /* 0x000fe400000000b3 */
[----:B------:R-:W-:Y:S02]  /*19830*/  PRMT R6, R178, 0x3340, R177 ;  /* 0x00003340b2067816 */ /* 0x000fe400000000b1 */
[----:B------:R-:W-:Y:S02]  /*19840*/  PRMT R175, R176, 0x3340, R175 ;  /* 0x00003340b0af7816 */ /* 0x000fe400000000af */
[----:B------:R-:W-:Y:S02]  /*19850*/  PRMT R7, R174, 0x3340, R172 ;  /* 0x00003340ae077816 */ /* 0x000fe400000000ac */
[----:B------:R-:W-:Y:S02]  /*19860*/  PRMT R4, R187, 0x5410, R4 ;  /* 0x00005410bb047816 */ /* 0x000fe40000000004 */
[----:B------:R-:W-:-:S02]  /*19870*/  PRMT R5, R183, 0x5410, R5 ;  /* 0x00005410b7057816 */ /* 0x000fc40000000005 */
[----:B------:R-:W-:Y:S02]  /*19880*/  PRMT R6, R179, 0x5410, R6 ;  /* 0x00005410b3067816 */ /* 0x000fe40000000006 */
[----:B------:R-:W-:-:S05]  /*19890*/  PRMT R7, R175, 0x5410, R7 ;  /* 0x00005410af077816 */ /* 0x000fca0000000007 */
[----:B----4-:R1:W-:Y:S02]  /*198a0*/  STS.128 [R0+UR4+0x8000], R4 ;  /* 0x0080000400007988 */ /* 0x0103e40008000c04 */
[----:B-1----:R-:W-:-:S04]  /*198b0*/  LOP3.LUT R0, R153, 0x3f, RZ, 0xc0, !PT ;  /* 0x0000003f99007812 */ /* 0x002fc800078ec0ff */
[----:B------:R-:W-:Y:S02]  /*198c0*/  ISETP.GE.AND P0, PT, R0, R2, PT ;  /* 0x000000020000720c */ /* 0x000fe40003f06270 */
[----:B------:R-:W4:Y:S01]  /*198d0*/  LDL R0, [R1+0xfb8] ;  /* 0x000fb80001007983 */ /* 0x000f220000100800 */
        /* <DEDUP_REMOVED lines=27> */
[----:B------:R-:W-:-:S05]  /*19a90*/  PRMT R7, R159, 0x5410, R7 ;  /* 0x000054109f077816 */ /* 0x000fca0000000007 */
[----:B---3--:R0:W-:Y:S04]  /*19aa0*/  STS.128 [R24+UR4+0x8000], R4 ;  /* 0x0080000418007988 */ /* 0x0081e80008000c04 */
[----:B0-----:R-:W3:Y:S01]  /*19ab0*/  LDL R24, [R1+0xf2c] ;  /* 0x000f2c0001187983 */ /* 0x001ee20000100800 */
[----:B------:R-:W-:Y:S02]  /*19ac0*/  LOP3.LUT R20, R20, 0xffff, RZ, 0xc0, !PT ;  /* 0x0000ffff14147812 */ /* 0x000fe400078ec0ff */
[----:B------:R-:W-:Y:S02]  /*19ad0*/  LOP3.LUT R19, R19, 0xffff, RZ, 0xc0, !PT ;  /* 0x0000ffff13137812 */ /* 0x000fe400078ec0ff */
[----:B------:R-:W-:Y:S02]  /*19ae0*/  LOP3.LUT R18, R18, 0xffff, RZ, 0xc0, !PT ;  /* 0x0000ffff12127812 */ /* 0x000fe400078ec0ff */
[----:B------:R-:W-:-:S02]  /*19af0*/  LOP3.LUT R17, R17, 0xffff, RZ, 0xc0, !PT ;  /* 0x0000ffff11117812 */ /* 0x000fc400078ec0ff */
[----:B------:R-:W-:Y:S02]  /*19b00*/  LOP3.LUT R12, R12, 0xffff, RZ, 0xc0, !PT ;  /* 0x0000ffff0c0c7812 */ /* 0x000fe400078ec0ff */
[----:B------:R-:W-:Y:S02]  /*19b10*/  LOP3.LUT R11, R11, 0xffff, RZ, 0xc0, !PT ;  /* 0x0000ffff0b0b7812 */ /* 0x000fe400078ec0ff */
[----:B--2---:R-:W-:Y:S02]  /*19b20*/  LOP3.LUT R10, R10, 0xffff, RZ, 0xc0, !PT ;  /* 0x0000ffff0a0a7812 */ /* 0x004fe400078ec0ff */
        /* <DEDUP_REMOVED lines=8> */
[----:B------:R-:W-:Y:S01]  /*19bb0*/  LOP3.LUT R13, R13, 0xffff, RZ, 0xc0, !PT ;  /* 0x0000ffff0d0d7812 */ /* 0x000fe200078ec0ff */
[----:B------:R-:W-:Y:S01]  /*19bc0*/  @!P0 IMAD.MOV.U32 R2, RZ, RZ, R125 ;  /* 0x000000ffff028224 */ /* 0x000fe200078e007d */
[----:B------:R-:W-:Y:S01]  /*19bd0*/  PRMT R19, R20, 0x3340, R19 ;  /* 0x0000334014137816 */ /* 0x000fe20000000013 */
[----:B------:R-:W2:Y:S01]  /*19be0*/  LDL.LU R126, [R1+0xd88] ;  /* 0x000d8800017e7983 */ /* 0x000ea20000300800 */
[----:B------:R-:W-:-:S02]  /*19bf0*/  PRMT R5, R18, 0x3340, R17 ;  /* 0x0000334012057816 */ /* 0x000fc40000000011 */
[----:B------:R-:W-:Y:S01]  /*19c00*/  PRMT R7, R12, 0x3340, R11 ;  /* 0x000033400c077816 */ /* 0x000fe2000000000b */
[----:B------:R-:W2:Y:S01]  /*19c10*/  LDL.LU R131, [R1+0xd4c] ;  /* 0x000d4c0001837983 */ /* 0x000ea20000300800 */
[----:B------:R-:W-:Y:S02]  /*19c20*/  PRMT R3, R10, 0x3340, R3 ;  /* 0x000033400a037816 */ /* 0x000fe40000000003 */
[----:B------:R-:W-:Y:S01]  /*19c30*/  PRMT R5, R19, 0x5410, R5 ;  /* 0x0000541013057816 */ /* 0x000fe20000000005 */
[----:B------:R-:W2:Y:S01]  /*19c40*/  LDL.LU R134, [R1+0xd68] ;  /* 0x000d680001867983 */ /* 0x000ea20000300800 */
[----:B------:R-:W-:Y:S01]  /*19c50*/  PRMT R7, R7, 0x5410, R3 ;  /* 0x0000541007077816 */ /* 0x000fe20000000003 */
[----:B------:R-:W-:Y:S01]  /*19c60*/  @!P0 IMAD.MOV.U32 R3, RZ, RZ, R127 ;  /* 0x000000ffff038224 */ /* 0x000fe200078e007f */
[----:B------:R-:W-:Y:S01]  /*19c70*/  PRMT R19, RZ, 0x7610, R19 ;  /* 0x00007610ff137816 */ /* 0x000fe20000000013 */
[----:B------:R-:W2:Y:S01]  /*19c80*/  LDL.LU R139, [R1+0xd2c] ;  /* 0x000d2c00018b7983 */ /* 0x000ea20000300800 */
[----:B------:R-:W-:-:S02]  /*19c90*/  PRMT R23, R157, 0x3340, R23 ;  /* 0x000033409d177816 */ /* 0x000fc40000000017 */
[----:B------:R-:W-:Y:S01]  /*19ca0*/  PRMT R4, R22, 0x3340, R21 ;  /* 0x0000334016047816 */ /* 0x000fe20000000015 */
[----:B------:R-:W2:Y:S01]  /*19cb0*/  LDL.LU R142, [R1+0xd48] ;  /* 0x000d4800018e7983 */ /* 0x000ea20000300800 */
[----:B------:R-:W-:Y:S02]  /*19cc0*/  PRMT R15, R16, 0x3340, R15 ;  /* 0x00003340100f7816 */ /* 0x000fe4000000000f */
[----:B------:R-:W-:Y:S01]  /*19cd0*/  PRMT R6, R14, 0x3340, R13 ;  /* 0x000033400e067816 */ /* 0x000fe2000000000d */
[----:B------:R0:W2:Y:S01]  /*19ce0*/  @!P0 LDG.E.U8 R19, desc[UR32][R2.64] ;  /* 0x0000002002138981 */ /* 0x0000a2000c1e1100 */
[----:B------:R-:W-:Y:S02]  /*19cf0*/  PRMT R18, RZ, 0x7610, R18 ;  /* 0x00007610ff127816 */ /* 0x000fe40000000012 */
[----:B------:R-:W-:Y:S01]  /*19d00*/  PRMT R4, R23, 0x5410, R4 ;  /* 0x0000541017047816 */ /* 0x000fe20000000004 */
[----:B------:R-:W2:Y:S01]  /*19d10*/  LDL.LU R147, [R1+0xd0c] ;  /* 0x000d0c0001937983 */ /* 0x000ea20000300800 */
[----:B------:R-:W-:-:S02]  /*19d20*/  PRMT R6, R15, 0x5410, R6 ;  /* 0x000054100f067816 */ /* 0x000fc40000000006 */
[----:B------:R-:W-:Y:S01]  /*19d30*/  PRMT R17, RZ, 0x7610, R17 ;  /* 0x00007610ff117816 */ /* 0x000fe20000000011 */
[----:B------:R-:W2:Y:S01]  /*19d40*/  LDL.LU R150, [R1+0xd28] ;  /* 0x000d280001967983 */ /* 0x000ea20000300800 */
[----:B0-----:R-:W-:Y:S02]  /*19d50*/  @!P0 IMAD.MOV.U32 R2, RZ, RZ, R34 ;  /* 0x000000ffff028224 */ /* 0x001fe400078e0022 */
[----:B------:R-:W-:-:S05]  /*19d60*/  @!P0 IMAD.MOV.U32 R3, RZ, RZ, R37 ;  /* 0x000000ffff038224 */ /* 0x000fca00078e0025 */
[----:B------:R0:W2:Y:S01]  /*19d70*/  @!P0 LDG.E.U8 R18, desc[UR32][R2.64] ;  /* 0x0000002002128981 */ /* 0x0000a2000c1e1100 */
[----:B------:R-:W-:-:S03]  /*19d80*/  PRMT R16, RZ, 0x7610, R16 ;  /* 0x00007610ff107816 */ /* 0x000fc60000000010 */
[----:B----4-:R1:W-:Y:S01]  /*19d90*/  STS.128 [R0+UR4+0x8000], R4 ;  /* 0x0080000400007988 */ /* 0x0103e20008000c04 */
[----:B0-----:R-:W-:Y:S02]  /*19da0*/  @!P0 IMAD.MOV.U32 R2, RZ, RZ, R28 ;  /* 0x000000ffff028224 */ /* 0x001fe400078e001c */
[----:B------:R-:W-:-:S05]  /*19db0*/  @!P0 IMAD.MOV.U32 R3, RZ, RZ, R29 ;  /* 0x000000ffff038224 */ /* 0x000fca00078e001d */
[----:B------:R0:W4:Y:S04]  /*19dc0*/  @!P0 LDG.E.U8 R17, desc[UR32][R2.64] ;  /* 0x0000002002118981 */ /* 0x000128000c1e1100 */
[----:B-1----:R-:W4:Y:S04]  /*19dd0*/  LDL.LU R0, [R1+0x6c8] ;  /* 0x0006c80001007983 */ /* 0x002f280000300800 */
[----:B------:R-:W2:Y:S04]  /*19de0*/  LDL R29, [R1+0xee8] ;  /* 0x000ee800011d7983 */ /* 0x000ea80000100800 */
[----:B------:R-:W4:Y:S01]  /*19df0*/  LDL R28, [R1+0xeec] ;  /* 0x000eec00011c7983 */ /* 0x000f220000100800 */
[----:B0-----:R-:W-:-:S02]  /*19e00*/  @!P0 IMAD.MOV.U32 R2, RZ, RZ, R26 ;  /* 0x000000ffff028224 */ /* 0x001fc400078e001a */
[----:B------:R-:W-:Y:S01]  /*19e10*/  @!P0 IMAD.MOV.U32 R3, RZ, RZ, R27 ;  /* 0x000000ffff038224 */ /* 0x000fe200078e001b */
[----:B------:R-:W4:Y:S04]  /*19e20*/  LDL R26, [R1+0xecc] ;  /* 0x000ecc00011a7983 */ /* 0x000f280000100800 */
[----:B------:R-:W4:Y:S04]  /*19e30*/  LDL R27, [R1+0xec8] ;  /* 0x000ec800011b7983 */ /* 0x000f280000100800 */
[----:B------:R0:W4:Y:S04]  /*19e40*/  @!P0 LDG.E.U8 R16, desc[UR32][R2.64] ;  /* 0x0000002002108981 */ /* 0x000128000c1e1100 */
[----:B------:R-:W4:Y:S01]  /*19e50*/  LDL R132, [R1+0xea8] ;  /* 0x000ea80001847983 */ /* 0x000f220000100800 */
[----:B------:R-:W-:-:S03]  /*19e60*/  PRMT R15, RZ, 0x7610, R15 ;  /* 0x00007610ff0f7816 */ /* 0x000fc6000000000f */
[----:B------:R-:W4:Y:S01]  /*19e70*/  LDL R130, [R1+0xe88] ;  /* 0x000e880001827983 */ /* 0x000f220000100800 */
[----:B0-----:R-:W-:-:S03]  /*19e80*/  @!P0 IMAD.MOV.U32 R2, RZ, RZ, R25 ;  /* 0x000000ffff028224 */ /* 0x001fc600078e0019 */
[----:B------:R-:W4:Y:S01]  /*19e90*/  LDL R25, [R1+0xeac] ;  /* 0x000eac0001197983 */ /* 0x000f220000100800 */
[----:B------:R-:W-:-:S03]  /*19ea0*/  @!P0 IMAD.MOV.U32 R3, RZ, RZ, R33 ;  /* 0x000000ffff038224 */ /* 0x000fc600078e0021 */
[----:B------:R-:W4:Y:S04]  /*19eb0*/  LDL R129, [R1+0xe8c] ;  /* 0x000e8c0001817983 */ /* 0x000f280000100800 */
[----:B------:R3:W4:Y:S04]  /*19ec0*/  @!P0 LDG.E.U8 R15, desc[UR32][R2.64] ;  /* 0x00000020020f8981 */ /* 0x000728000c1e1100 */
[----:B------:R-:W4:Y:S04]  /*19ed0*/  LDL R128, [R1+0xe68] ;  /* 0x000e680001807983 */ /* 0x000f280000100800 */
[----:B------:R-:W4:Y:S04]  /*19ee0*/  LDL R127, [R1+0xe48] ;  /* 0x000e4800017f7983 */ /* 0x000f280000100800 */
[----:B------:R-:W4:Y:S04]  /*19ef0*/  LDL R125, [R1+0xe4c] ;  /* 0x000e4c00017d7983 */ /* 0x000f280000100800 */
[----:B------:R-:W4:Y:S04]  /*19f00*/  LDL R37, [R1+0xe28] ;  /* 0x000e280001257983 */ /* 0x000f280000100800 */
[----:B------:R-:W4:Y:S01]  /*19f10*/  LDL R34, [R1+0xe2c] ;  /* 0x000e2c0001227983 */ /* 0x000f220000100800 */
[----:B------:R-:W-:-:S03]  /*19f20*/  PRMT R14, RZ, 0x7610, R14 ;  /* 0x00007610ff0e7816 */ /* 0x000fc6000000000e */
[----:B------:R-:W4:Y:S01]  /*19f30*/  LDL R33, [R1+0xe08] ;  /* 0x000e080001217983 */ /* 0x000f220000100800 */
[----:B---3--:R-:W-:-:S03]  /*19f40*/  @!P0 IMAD.MOV.U32 R2, RZ, RZ, R24 ;  /* 0x000000ffff028224 */ /* 0x008fc600078e0018 */
[----:B------:R-:W3:Y:S01]  /*19f50*/  LDL R24, [R1+0xe6c] ;  /* 0x000e6c0001187983 */ /* 0x000ee20000100800 */
[----:B------:R-:W-:-:S03]  /*19f60*/  @!P0 IMAD.MOV.U32 R3, RZ, RZ, R32 ;  /* 0x000000ffff038224 */ /* 0x000fc600078e0020 */
[----:B------:R-:W3:Y:S04]  /*19f70*/  LDL R32, [R1+0xe0c] ;  /* 0x000e0c0001207983 */ /* 0x000ee80000100800 */
[----:B------:R0:W3:Y:S01]  /*19f80*/  @!P0 LDG.E.U8 R14, desc[UR32][R2.64] ;  /* 0x00000020020e8981 */ /* 0x0000e2000c1e1100 */
[----:B------:R-:W-:Y:S01]  /*19f90*/  PRMT R13, RZ, 0x7610, R13 ;  /* 0x00007610ff0d7816 */ /* 0x000fe2000000000d */
[----:B0-----:R-:W-:Y:S02]  /*19fa0*/  @!P0 IMAD.MOV.U32 R3, RZ, RZ, R31 ;  /* 0x000000ffff038224 */ /* 0x001fe400078e001f */
[----:B------:R-:W3:Y:S01]  /*19fb0*/  LDL R31, [R1+0xde8] ;  /* 0x000de800011f7983 */ /* 0x000ee20000100800 */
[----:B------:R-:W-:Y:S01]  /*19fc0*/  @!P0 IMAD.MOV.U32 R2, RZ, RZ, R30 ;  /* 0x000000ffff028224 */ /* 0x000fe200078e001e */
[----:B------:R-:W-:-:S02]  /*19fd0*/  PRMT R12, RZ, 0x7610, R12 ;  /* 0x00007610ff0c7816 */ /* 0x000fc4000000000c */
[----:B------:R-:W3:Y:S04]  /*19fe0*/  LDL R30, [R1+0xdec] ;  /* 0x000dec00011e7983 */ /* 0x000ee80000100800 */
[----:B------:R2:W3:Y:S01]  /*19ff0*/  @!P0 LDG.E.U8 R13, desc[UR32][R2.64] ;  /* 0x00000020020d8981 */ /* 0x0004e2000c1e1100 */
[----:B------:R-:W-:Y:S02]  /*1a000*/  PRMT R11, RZ, 0x7610, R11 ;  /* 0x00007610ff0b7816 */ /* 0x000fe4000000000b */
[----:B------:R-:W-:Y:S02]  /*1a010*/  PRMT R10, RZ, 0x7610, R10 ;  /* 0x00007610ff0a7816 */ /* 0x000fe4000000000a */
[----:B------:R-:W-:Y:S01]  /*1a020*/  PRMT R7, RZ, 0x7610, R7 ;  /* 0x00007610ff077816 */ /* 0x000fe20000000007 */
[----:B--2---:R-:W-:-:S02]  /*1a030*/  @!P0 IMAD.MOV.U32 R3, RZ, RZ, R29 ;  /* 0x000000ffff038224 */ /* 0x004fc400078e001d */
[----:B------:R-:W2:Y:S01]  /*1a040*/  LDL R29, [R1+0xdc8] ;  /* 0x000dc800011d7983 */ /* 0x000ea20000100800 */
[----:B----4-:R-:W-:-:S03]  /*1a050*/  @!P0 IMAD.MOV.U32 R2, RZ, RZ, R28 ;  /* 0x000000ffff028224 */ /* 0x010fc600078e001c */
[----:B------:R-:W4:Y:S04]  /*1a060*/  LDL R28, [R1+0xdcc] ;  /* 0x000dcc00011c7983 */ /* 0x000f280000100800 */
[----:B------:R0:W4:Y:S02]  /*1a070*/  @!P0 LDG.E.U8 R12, desc[UR32][R2.64] ;  /* 0x00000020020c8981 */ /* 0x000124000c1e1100 */
[----:B0-----:R-:W-:Y:S02]  /*1a080*/  @!P0 IMAD.MOV.U32 R2, RZ, RZ, R26 ;  /* 0x000000ffff028224 */ /* 0x001fe400078e001a */
[----:B------:R-:W-:Y:S01]  /*1a090*/  @!P0 IMAD.MOV.U32 R3, RZ, RZ, R27 ;  /* 0x000000ffff038224 */ /* 0x000fe200078e001b */
[----:B------:R-:W4:Y:S04]  /*1a0a0*/  LDL R26, [R1+0xdac] ;  /* 0x000dac00011a7983 */ /* 0x000f280000100800 */
[----:B------:R0:W4:Y:S04]  /*1a0b0*/  @!P0 LDG.E.U8 R11, desc[UR32][R2.64] ;  /* 0x00000020020b8981 */ /* 0x000128000c1e1100 */
[----:B------:R-:W4:Y:S01]  /*1a0c0*/  LDL R27, [R1+0xda8] ;  /* 0x000da800011b7983 */ /* 0x000f220000100800 */
[----:B0-----:R-:W-:-:S02]  /*1a0d0*/  @!P0 IMAD.MOV.U32 R2, RZ, RZ, R25 ;  /* 0x000000ffff028224 */ /* 0x001fc400078e0019 */
[----:B------:R-:W-:Y:S01]  /*1a0e0*/  @!P0 IMAD.MOV.U32 R3, RZ, RZ, R132 ;  /* 0x000000ffff038224 */ /* 0x000fe200078e0084 */
[----:B------:R-:W4:Y:S04]  /*1a0f0*/  LDL R25, [R1+0xd8c] ;  /* 0x000d8c0001197983 */ /* 0x000f280000100800 */
[----:B------:R0:W4:Y:S02]  /*1a100*/  @!P0 LDG.E.U8 R10, desc[UR32][R2.64] ;  /* 0x00000020020a8981 */ /* 0x000124000c1e1100 */
[----:B0-----:R-:W-:Y:S02]  /*1a110*/  @!P0 IMAD.MOV.U32 R2, RZ, RZ, R129 ;  /* 0x000000ffff028224 */ /* 0x001fe400078e0081 */
[----:B------:R-:W-:Y:S01]  /*1a120*/  @!P0 IMAD.MOV.U32 R3, RZ, RZ, R130 ;  /* 0x000000ffff038224 */ /* 0x000fe200078e0082 */
[----:B------:R-:W-:Y:S01]  /*1a130*/  PRMT R6, RZ, 0x7610, R6 ;  /* 0x00007610ff067816 */ /* 0x000fe20000000006 */
[----:B------:R-:W4:Y:S04]  /*1a140*/  LDL R129, [R1+0x930] ;  /* 0x0009300001817983 */ /* 0x000f280000100800 */
[----:B------:R3:W4:Y:S02]  /*1a150*/  @!P0 LDG.E.U8 R7, desc[UR32][R2.64] ;  /* 0x0000002002078981 */ /* 0x000724000c1e1100 */
[----:B---3--:R-:W-:-:S02]  /*1a160*/  @!P0 IMAD.MOV.U32 R2, RZ, RZ, R24 ;  /* 0x000000ffff028224 */ /* 0x008fc400078e0018 */
[----:B------:R-:W3:Y:S01]  /*1a170*/  LDL R24, [R1+0xd6c] ;  /* 0x000d6c0001187983 */ /* 0x000ee20000100800 */
[----:B------:R-:W-:Y:S01]  /*1a180*/  @!P0 IMAD.MOV.U32 R3, RZ, RZ, R128 ;  /* 0x000000ffff038224 */ /* 0x000fe200078e0080 */
[----:B------:R-:W-:Y:S02]  /*1a190*/  PRMT R5, RZ, 0x7610, R5 ;  /* 0x00007610ff057816 */ /* 0x000fe40000000005 */
[----:B------:R-:W-:Y:S01]  /*1a1a0*/  PRMT R4, RZ, 0x7610, R4 ;  /* 0x00007610ff047816 */ /* 0x000fe20000000004 */
[----:B------:R-:W3:Y:S04]  /*1a1b0*/  LDL R128, [R1+0x934] ;  /* 0x0009340001807983 */ /* 0x000ee80000100800 */
[----:B------:R0:W3:Y:S02]  /*1a1c0*/  @!P0 LDG.E.U8 R6, desc[UR32][R2.64] ;  /* 0x0000002002068981 */ /* 0x0000e4000c1e1100 */
[----:B0-----:R-:W-:-:S02]  /*1a1d0*/  @!P0 IMAD.MOV.U32 R2, RZ, RZ, R125 ;  /* 0x000000ffff028224 */ /* 0x001fc400078e007d */
[----:B------:R-:W-:Y:S01]  /*1a1e0*/  @!P0 IMAD.MOV.U32 R3, RZ, RZ, R127 ;  /* 0x000000ffff038224 */ /* 0x000fe200078e007f */
[----:B------:R-:W-:Y:S01]  /*1a1f0*/  PRMT R20, RZ, 0x7610, R20 ;  /* 0x00007610ff147816 */ /* 0x000fe20000000014 */
[----:B------:R-:W3:Y:S04]  /*1a200*/  LDL R127, [R1+0xc88] ;  /* 0x000c8800017f7983 */ /* 0x000ee80000100800 */
[----:B------:R0:W3:Y:S01]  /*1a210*/  @!P0 LDG.E.U8 R5, desc[UR32][R2.64] ;  /* 0x0000002002058981 */ /* 0x0000e2000c1e1100 */
[----:B------:R-:W-:Y:S02]  /*1a220*/  PRMT R21, RZ, 0x7610, R21 ;  /* 0x00007610ff157816 */ /* 0x000fe40000000015 */
[----:B------:R-:W-:Y:S01]  /*1a230*/  PRMT R23, RZ, 0x7610, R23 ;  /* 0x00007610ff177816 */ /* 0x000fe20000000017 */
[----:B------:R-:W3:Y:S01]  /*1a240*/  LDL R125, [R1+0xc8c] ;  /* 0x000c8c00017d7983 */ /* 0x000ee20000100800 */
[----:B0-----:R-:W-:-:S02]  /*1a250*/  @!P0 IMAD.MOV.U32 R2, RZ, RZ, R34 ;  /* 0x000000ffff028224 */ /* 0x001fc400078e0022 */
[----:B------:R-:W-:Y:S01]  /*1a260*/  @!P0 IMAD.MOV.U32 R3, RZ, RZ, R37 ;  /* 0x000000ffff038224 */ /* 0x000fe200078e0025 */
[----:B------:R-:W3:Y:S04]  /*1a270*/  LDL R34, [R1+0xcec] ;  /* 0x000cec0001227983 */ /* 0x000ee80000100800 */
[----:B------:R0:W3:Y:S04]  /*1a280*/  @!P0 LDG.E.U8 R4, desc[UR32][R2.64] ;  /* 0x0000002002048981 */ /* 0x0000e8000c1e1100 */
[----:B------:R-:W3:Y:S01]  /*1a290*/  LDL R37, [R1+0xce8] ;  /* 0x000ce80001257983 */ /* 0x000ee20000100800 */
        /* <DEDUP_REMOVED lines=8> */
[----:B0-----:R-:W-:-:S03]  /*1a320*/  @!P0 IMAD.MOV.U32 R3, RZ, RZ, R31 ;  /* 0x000000ffff038224 */ /* 0x001fc600078e001f */
[----:B------:R-:W3:Y:S01]  /*1a330*/  LDL R31, [R1+0xd08] ;  /* 0x000d0800011f7983 */ /* 0x000ee20000100800 */
[----:B------:R-:W-:-:S03]  /*1a340*/  @!P0 IMAD.MOV.U32 R2, RZ, RZ, R30 ;  /* 0x000000ffff028224 */ /* 0x000fc600078e001e */
[----:B------:R-:W3:Y:S04]  /*1a350*/  LDL R30, [R1+0xccc] ;  /* 0x000ccc00011e7983 */ /* 0x000ee80000100800 */
[----:B------:R2:W3:Y:S02]  /*1a360*/  @!P0 LDG.E.U8 R21, desc[UR32][R2.64] ;  /* 0x0000002002158981 */ /* 0x0004e4000c1e1100 */
[----:B--2---:R-:W-:Y:S02]  /*1a370*/  @!P0 IMAD.MOV.U32 R3, RZ, RZ, R29 ;  /* 0x000000ffff038224 */ /* 0x004fe400078e001d */
[----:B------:R-:W2:Y:S01]  /*1a380*/  LDL R29, [R1+0xca8] ;  /* 0x000ca800011d7983 */ /* 0x000ea20000100800 */
[----:B----4-:R-:W-:-:S03]  /*1a390*/  @!P0 IMAD.MOV.U32 R2, RZ, RZ, R28 ;  /* 0x000000ffff028224 */ /* 0x010fc600078e001c */
[----:B------:R-:W4:Y:S04]  /*1a3a0*/  LDL R28, [R1+0xcac] ;  /* 0x000cac00011c7983 */ /* 0x000f280000100800 */
[----:B------:R0:W2:Y:S02]  /*1a3b0*/  @!P0 LDG.E.U8 R23, desc[UR32][R2.64] ;  /* 0x0000002002178981 */ /* 0x0000a4000c1e1100 */
[----:B0-----:R-:W-:Y:S01]  /*1a3c0*/  @!P0 IMAD.MOV.U32 R2, RZ, RZ, R26 ;  /* 0x000000ffff028224 */ /* 0x001fe200078e001a */
[----:B------:R-:W-:Y:S01]  /*1a3d0*/  PRMT R159, RZ, 0x7610, R159 ;  /* 0x00007610ff9f7816 */ /* 0x000fe2000000009f */
[----:B------:R-:W2:Y:S01]  /*1a3e0*/  LDL R26, [R1+0xc48] ;  /* 0x000c4800011a7983 */ /* 0x000ea20000100800 */
[----:B------:R-:W-:-:S03]  /*1a3f0*/  @!P0 IMAD.MOV.U32 R3, RZ, RZ, R27 ;  /* 0x000000ffff038224 */ /* 0x000fc600078e001b */
[----:B------:R-:W2:Y:S04]  /*1a400*/  LDL R27, [R1+0xc68] ;  /* 0x000c6800011b7983 */ /* 0x000ea80000100800 */
[----:B------:R0:W2:Y:S02]  /*1a410*/  @!P0 LDG.E.U8 R156, desc[UR32][R2.64] ;  /* 0x00000020029c8981 */ /* 0x0000a4000c1e1100 */
[----:B0-----:R-:W-:Y:S02]  /*1a420*/  @!P0 IMAD.MOV.U32 R2, RZ, RZ, R25 ;  /* 0x000000ffff028224 */ /* 0x001fe400078e0019 */
[----:B------:R-:W-:Y:S01]  /*1a430*/  @!P0 IMAD.MOV.U32 R3, RZ, RZ, R126 ;  /* 0x000000ffff038224 */ /* 0x000fe200078e007e */
[----:B------:R-:W2:Y:S04]  /*1a440*/  LDL R25, [R1+0xc4c] ;  /* 0x000c4c0001197983 */ /* 0x000ea80000100800 */
[----:B------:R3:W2:Y:S02]  /*1a450*/  @!P0 LDG.E.U8 R157, desc[UR32][R2.64] ;  /* 0x00000020029d8981 */ /* 0x0006a4000c1e1100 */
[----:B---3--:R-:W-:-:S02]  /*1a460*/  @!P0 IMAD.MOV.U32 R2, RZ, RZ, R24 ;  /* 0x000000ffff028224 */ /* 0x008fc400078e0018 */
[----:B------:R-:W3:Y:S01]  /*1a470*/  LDL R24, [R1+0xc6c] ;  /* 0x000c6c0001187983 */ /* 0x000ee20000100800 */
[----:B------:R-:W-:-:S05]  /*1a480*/  @!P0 IMAD.MOV.U32 R3, RZ, RZ, R134 ;  /* 0x000000ffff038224 */ /* 0x000fca00078e0086 */
[----:B------:R0:W3:Y:S01]  /*1a490*/  @!P0 LDG.E.U8 R158, desc[UR32][R2.64] ;  /* 0x00000020029e8981 */ /* 0x0000e2000c1e1100 */
[----:B------:R-:W-:Y:S01]  /*1a4a0*/  PRMT R160, RZ, 0x7610, R160 ;  /* 0x00007610ffa07816 */ /* 0x000fe200000000a0 */
[----:B0-----:R-:W-:Y:S02]  /*1a4b0*/  @!P0 IMAD.MOV.U32 R2, RZ, RZ, R131 ;  /* 0x000000ffff028224 */ /* 0x001fe400078e0083 */
[----:B------:R-:W-:-:S05]  /*1a4c0*/  @!P0 IMAD.MOV.U32 R3, RZ, RZ, R142 ;  /* 0x000000ffff038224 */ /* 0x000fca00078e008e */
[----:B------:R0:W3:Y:S02]  /*1a4d0*/  @!P0 LDG.E.U8 R159, desc[UR32][R2.64] ;  /* 0x00000020029f8981 */ /* 0x0000e4000c1e1100 */
[----:B0-----:R-:W-:Y:S02]  /*1a4e0*/  @!P0 IMAD.MOV.U32 R2, RZ, RZ, R139 ;  /* 0x000000ffff028224 */ /* 0x001fe400078e008b */
[----:B------:R-:W-:-:S05]  /*1a4f0*/  @!P0 IMAD.MOV.U32 R3, RZ, RZ, R150 ;  /* 0x000000ffff038224 */ /* 0x000fca00078e0096 */
[----:B------:R0:W3:Y:S01]  /*1a500*/  @!P0 LDG.E.U8 R160, desc[UR32][R2.64] ;  /* 0x0000002002a08981 */ /* 0x0000e2000c1e1100 */
[----:B------:R-:W-:Y:S02]  /*1a510*/  PRMT R162, RZ, 0x7610, R162 ;  /* 0x00007610ffa27816 */ /* 0x000fe400000000a2 */
[----:B------:R-:W-:Y:S01]  /*1a520*/  PRMT R163, RZ, 0x7610, R163 ;  /* 0x00007610ffa37816 */ /* 0x000fe200000000a3 */
[----:B0-----:R-:W-:Y:S01]  /*1a530*/  @!P0 IMAD.MOV.U32 R2, RZ, RZ, R147 ;  /* 0x000000ffff028224 */ /* 0x001fe200078e0093 */
[----:B------:R-:W-:Y:S01]  /*1a540*/  PRMT R164, RZ, 0x7610, R164 ;  /* 0x00007610ffa47816 */ /* 0x000fe200000000a4 */
[----:B------:R-:W-:Y:S02]  /*1a550*/  @!P0 IMAD.MOV.U32 R3, RZ, RZ, R31 ;  /* 0x000000ffff038224 */ /* 0x000fe400078e001f */
[----:B------:R-:W3:Y:S04]  /*1a560*/  LDL R31, [R1+0xc2c] ;  /* 0x000c2c00011f7983 */ /* 0x000ee80000100800 */
[----:B------:R0:W3:Y:S02]  /*1a570*/  @!P0 LDG.E.U8 R162, desc[UR32][R2.64] ;  /* 0x0000002002a28981 */ /* 0x0000e4000c1e1100 */
[----:B0-----:R-:W-:-:S02]  /*1a580*/  @!P0 IMAD.MOV.U32 R2, RZ, RZ, R34 ;  /* 0x000000ffff028224 */ /* 0x001fc400078e0022 */
[----:B------:R-:W-:Y:S01]  /*1a590*/  @!P0 IMAD.MOV.U32 R3, RZ, RZ, R37 ;  /* 0x000000ffff038224 */ /* 0x000fe200078e0025 */
[----:B------:R-:W3:Y:S04]  /*1a5a0*/  LDL R34, [R1+0xc0c] ;  /* 0x000c0c0001227983 */ /* 0x000ee80000100800 */
[----:B------:R-:W3:Y:S04]  /*1a5b0*/  LDL R37, [R1+0xc08] ;  /* 0x000c080001257983 */ /* 0x000ee80000100800 */
[----:B------:R0:W3:Y:S01]  /*1a5c0*/  @!P0 LDG.E.U8 R163, desc[UR32][R2.64] ;  /* 0x0000002002a38981 */ /* 0x0000e2000c1e1100 */
[----:B------:R-:W-:Y:S01]  /*1a5d0*/  PRMT R165, RZ, 0x7610, R165 ;  /* 0x00007610ffa57816 */ /* 0x000fe200000000a5 */
[----:B0-----:R-:W-:-:S02]  /*1a5e0*/  @!P0 IMAD.MOV.U32 R2, RZ, RZ, R30 ;  /* 0x000000ffff028224 */ /* 0x001fc400078e001e */
[----:B------:R-:W-:Y:S01]  /*1a5f0*/  @!P0 IMAD.MOV.U32 R3, RZ, RZ, R33 ;  /* 0x000000ffff038224 */ /* 0x000fe200078e0021 */
[----:B------:R-:W3:Y:S04]  /*1a600*/  LDL R30, [R1+0xbec] ;  /* 0x000bec00011e7983 */ /* 0x000ee80000100800 */
[----:B------:R4:W3:Y:S04]  /*1a610*/  @!P0 LDG.E.U8 R164, desc[UR32][R2.64] ;  /* 0x0000002002a48981 */ /* 0x0008e8000c1e1100 */
[----:B------:R-:W3:Y:S01]  /*1a620*/  LDL R33, [R1+0xbe8] ;  /* 0x000be80001217983 */ /* 0x000ee20000100800 */
[----:B------:R-:W-:Y:S01]  /*1a630*/  PRMT R166, RZ, 0x7610, R166 ;  /* 0x00007610ffa67816 */ /* 0x000fe200000000a6 */
[----:B----4-:R-:W-:-:S02]  /*1a640*/  @!P0 IMAD.MOV.U32 R2, RZ, RZ, R28 ;  /* 0x000000ffff028224 */ /* 0x010fc400078e001c */
[----:B--2---:R-:W-:Y:S01]  /*1a650*/  @!P0 IMAD.MOV.U32 R3, RZ, RZ, R29 ;  /* 0x000000ffff038224 */ /* 0x004fe200078e001d */
[----:B------:R-:W2:Y:S04]  /*1a660*/  LDL R28, [R1+0xbcc] ;  /* 0x000bcc00011c7983 */ /* 0x000ea80000100800 */
[----:B------:R0:W4:Y:S04]  /*1a670*/  @!P0 LDG.E.U8 R165, desc[UR32][R2.64] ;  /* 0x0000002002a58981 */ /* 0x000128000c1e1100 */
[----:B------:R-:W4:Y:S01]  /*1a680*/  LDL R29, [R1+0xbc8] ;  /* 0x000bc800011d7983 */ /* 0x000f220000100800 */
[----:B------:R-:W-:Y:S01]  /*1a690*/  PRMT R167, RZ, 0x7610, R167 ;  /* 0x00007610ffa77816 */ /* 0x000fe200000000a7 */
[----:B0-----:R-:W-:-:S02]  /*1a6a0*/  @!P0 IMAD.MOV.U32 R2, RZ, RZ, R125 ;  /* 0x000000ffff028224 */ /* 0x001fc400078e007d */
[----:B------:R-:W-:Y:S01]  /*1a6b0*/  @!P0 IMAD.MOV.U32 R3, RZ, RZ, R127 ;  /* 0x000000ffff038224 */ /* 0x000fe200078e007f */
[----:B------:R-:W-:Y:S01]  /*1a6c0*/  PRMT R169, RZ, 0x7610, R169 ;  /* 0x00007610ffa97816 */ /* 0x000fe200000000a9 */
[----:B------:R-:W4:Y:S04]  /*1a6d0*/  LDL R127, [R1+0x910] ;  /* 0x00091000017f7983 */ /* 0x000f280000100800 */
[----:B------:R0:W4:Y:S01]  /*1a6e0*/  @!P0 LDG.E.U8 R166, desc[UR32][R2.64] ;  /* 0x0000002002a68981 */ /* 0x000122000c1e1100 */
[----:B------:R-:W-:Y:S02]  /*1a6f0*/  PRMT R170, RZ, 0x7610, R170 ;  /* 0x00007610ffaa7816 */ /* 0x000fe400000000aa */
[----:B------:R-:W-:Y:S01]  /*1a700*/  PRMT R171, RZ, 0x7610, R171 ;  /* 0x00007610ffab7816 */ /* 0x000fe200000000ab */
[----:B------:R-:W4:Y:S01]  /*1a710*/  LDL R125, [R1+0x914] ;  /* 0x00091400017d7983 */ /* 0x000f220000100800 */
[----:B0-----:R-:W-:-:S03]  /*1a720*/  @!P0 IMAD.MOV.U32 R3, RZ, RZ, R27 ;  /* 0x000000ffff038224 */ /* 0x001fc600078e001b */
[----:B------:R-:W4:Y:S01]  /*1a730*/  LDL R27, [R1+0x990] ;  /* 0x00099000011b7983 */ /* 0x000f220000100800 */
[----:B---3--:R-:W-:-:S03]  /*1a740*/  @!P0 IMAD.MOV.U32 R2, RZ, RZ, R24 ;  /* 0x000000ffff028224 */ /* 0x008fc600078e0018 */
[----:B------:R-:W3:Y:S04]  /*1a750*/  LDL R24, [R1+0x994] ;  /* 0x0009940001187983 */ /* 0x000ee80000100800 */
[----:B------:R0:W3:Y:S02]  /*1a760*/  @!P0 LDG.E.U8 R167, desc[UR32][R2.64] ;  /* 0x0000002002a78981 */ /* 0x0000e4000c1e1100 */
[----:B0-----:R-:W-:Y:S02]  /*1a770*/  @!P0 IMAD.MOV.U32 R2, RZ, RZ, R25 ;  /* 0x000000ffff028224 */ /* 0x001fe400078e0019 */
[----:B------:R-:W3:Y:S01]  /*1a780*/  LDL R25, [R1+0x974] ;  /* 0x0009740001197983 */ /* 0x000ee20000100800 */
[----:B------:R-:W-:-:S03]  /*1a790*/  @!P0 IMAD.MOV.U32 R3, RZ, RZ, R26 ;  /* 0x000000ffff038224 */ /* 0x000fc600078e001a */
[----:B------:R-:W3:Y:S04]  /*1a7a0*/  LDL R26, [R1+0x970] ;  /* 0x00097000011a7983 */ /* 0x000ee80000100800 */
[----:B------:R0:W3:Y:S02]  /*1a7b0*/  @!P0 LDG.E.U8 R169, desc[UR32][R2.64] ;  /* 0x0000002002a98981 */ /* 0x0000e4000c1e1100 */
[----:B0-----:R-:W-:Y:S02]  /*1a7c0*/  @!P0 IMAD.MOV.U32 R3, RZ, RZ, R32 ;  /* 0x000000ffff038224 */ /* 0x001fe400078e0020 */
[----:B------:R-:W3:Y:S01]  /*1a7d0*/  LDL R32, [R1+0x950] ;  /* 0x0009500001207983 */ /* 0x000ee20000100800 */
[----:B------:R-:W-:Y:S02]  /*1a7e0*/  PRMT R172, RZ, 0x7610, R172 ;  /* 0x00007610ffac7816 */ /* 0x000fe400000000ac */
[----:B------:R-:W-:Y:S01]  /*1a7f0*/  PRMT R173, RZ, 0x7610, R173 ;  /* 0x00007610ffad7816 */ /* 0x000fe200000000ad */
[----:B------:R-:W-:-:S02]  /*1a800*/  @!P0 IMAD.MOV.U32 R2, RZ, RZ, R31 ;  /* 0x000000ffff028224 */ /* 0x000fc400078e001f */
        /* <DEDUP_REMOVED lines=9> */
[----:B------:R-:W-:-:S03]  /*1a8a0*/  @!P0 IMAD.MOV.U32 R3, RZ, RZ, R33 ;  /* 0x000000ffff038224 */ /* 0x000fc600078e0021 */
[----:B------:R-:W3:Y:S04]  /*1a8b0*/  LDL R33, [R1+0x8d4] ;  /* 0x0008d40001217983 */ /* 0x000ee80000100800 */
[----:B------:R2:W3:Y:S01]  /*1a8c0*/  @!P0 LDG.E.U8 R172, desc[UR32][R2.64] ;  /* 0x0000002002ac8981 */ /* 0x0004e2000c1e1100 */
[----:B------:R-:W-:Y:S01]  /*1a8d0*/  PRMT R174, RZ, 0x7610, R174 ;  /* 0x00007610ffae7816 */ /* 0x000fe200000000ae */
[----:B--2---:R-:W-:Y:S02]  /*1a8e0*/  @!P0 IMAD.MOV.U32 R2, RZ, RZ, R28 ;  /* 0x000000ffff028224 */ /* 0x004fe400078e001c */
[----:B----4-:R-:W-:Y:S01]  /*1a8f0*/  @!P0 IMAD.MOV.U32 R3, RZ, RZ, R29 ;  /* 0x000000ffff038224 */ /* 0x010fe200078e001d */
[----:B------:R-:W2:Y:S04]  /*1a900*/  LDL R28, [R1+0x8b4] ;  /* 0x0008b400011c7983 */ /* 0x000ea80000100800 */
[----:B------:R-:W4:Y:S04]  /*1a910*/  LDL R29, [R1+0x8b0] ;  /* 0x0008b000011d7983 */ /* 0x000f280000100800 */
[----:B------:R0:W4:Y:S02]  /*1a920*/  @!P0 LDG.E.U8 R173, desc[UR32][R2.64] ;  /* 0x0000002002ad8981 */ /* 0x000124000c1e1100 */
[----:B0-----:R-:W-:-:S02]  /*1a930*/  @!P0 IMAD.MOV.U32 R3, RZ, RZ, R27 ;  /* 0x000000ffff038224 */ /* 0x001fc400078e001b */
[----:B------:R-:W4:Y:S01]  /*1a940*/  LDL R27, [R1+0x890] ;  /* 0x00089000011b7983 */ /* 0x000f220000100800 */
[----:B---3--:R-:W-:-:S03]  /*1a950*/  @!P0 IMAD.MOV.U32 R2, RZ, RZ, R24 ;  /* 0x000000ffff028224 */ /* 0x008fc600078e0018 */
[----:B------:R-:W3:Y:S04]  /*1a960*/  LDL R24, [R1+0x894] ;  /* 0x0008940001187983 */ /* 0x000ee80000100800 */
[----:B------:R0:W3:Y:S02]  /*1a970*/  @!P0 LDG.E.U8 R174, desc[UR32][R2.64] ;  /* 0x0000002002ae8981 */ /* 0x0000e4000c1e1100 */
[----:B0-----:R-:W-:Y:S02]  /*1a980*/  @!P0 IMAD.MOV.U32 R2, RZ, RZ, R25 ;  /* 0x000000ffff028224 */ /* 0x001fe400078e0019 */
[----:B------:R-:W3:Y:S01]  /*1a990*/  LDL R25, [R1+0x874] ;  /* 0x0008740001197983 */ /* 0x000ee20000100800 */
[----:B------:R-:W-:-:S03]  /*1a9a0*/  @!P0 IMAD.MOV.U32 R3, RZ, RZ, R26 ;  /* 0x000000ffff038224 */ /* 0x000fc600078e001a */
[----:B------:R-:W3:Y:S01]  /*1a9b0*/  LDL R26, [R1+0x870] ;  /* 0x00087000011a7983 */ /* 0x000ee20000100800 */
[----:B------:R-:W-:Y:S02]  /*1a9c0*/  PRMT R176, RZ, 0x7610, R176 ;  /* 0x00007610ffb07816 */ /* 0x000fe400000000b0 */
[----:B------:R-:W-:-:S04]  /*1a9d0*/  PRMT R177, RZ, 0x7610, R177 ;  /* 0x00007610ffb17816 */ /* 0x000fc800000000b1 */
[----:B------:R0:W3:Y:S01]  /*1a9e0*/  @!P0 LDG.E.U8 R176, desc[UR32][R2.64] ;  /* 0x0000002002b08981 */ /* 0x0000e2000c1e1100 */
[----:B------:R-:W-:Y:S01]  /*1a9f0*/  PRMT R178, RZ, 0x7610, R178 ;  /* 0x00007610ffb27816 */ /* 0x000fe200000000b2 */
[----:B0-----:R-:W-:Y:S01]  /*1aa00*/  @!P0 IMAD.MOV.U32 R3, RZ, RZ, R32 ;  /* 0x000000ffff038224 */ /* 0x001fe200078e0020 */
[----:B------:R-:W-:Y:S01]  /*1aa10*/  PRMT R179, RZ, 0x7610, R179 ;  /* 0x00007610ffb37816 */ /* 0x000fe200000000b3 */
[----:B------:R-:W3:Y:S01]  /*1aa20*/  LDL R32, [R1+0x850] ;  /* 0x0008500001207983 */ /* 0x000ee20000100800 */
[----:B------:R-:W-:Y:S02]  /*1aa30*/  PRMT R180, RZ, 0x7610, R180 ;  /* 0x00007610ffb47816 */ /* 0x000fe400000000b4 */
[----:B------:R-:W-:Y:S01]  /*1aa40*/  PRMT R181, RZ, 0x7610, R181 ;  /* 0x00007610ffb57816 */ /* 0x000fe200000000b5 */
[----:B------:R-:W-:Y:S02]  /*1aa50*/  @!P0 IMAD.MOV.U32 R2, RZ, RZ, R31 ;  /* 0x000000ffff028224 */ /* 0x000fe400078e001f */
[----:B------:R-:W3:Y:S04]  /*1aa60*/  LDL R31, [R1+0x854] ;  /* 0x00085400011f7983 */ /* 0x000ee80000100800 */
[----:B------:R0:W3:Y:S02]  /*1aa70*/  @!P0 LDG.E.U8 R177, desc[UR32][R2.64] ;  /* 0x0000002002b18981 */ /* 0x0000e4000c1e1100 */
[----:B0-----:R-:W-:-:S02]  /*1aa80*/  @!P0 IMAD.MOV.U32 R2, RZ, RZ, R128 ;  /* 0x000000ffff028224 */ /* 0x001fc400078e0080 */
[----:B------:R-:W-:-:S05]  /*1aa90*/  @!P0 IMAD.MOV.U32 R3, RZ, RZ, R129 ;  /* 0x000000ffff038224 */ /* 0x000fca00078e0081 */
[----:B------:R0:W3:Y:S02]  /*1aaa0*/  @!P0 LDG.E.U8 R178, desc[UR32][R2.64] ;  /* 0x0000002002b28981 */ /* 0x0000e4000c1e1100 */
[----:B0-----:R-:W-:Y:S02]  /*1aab0*/  @!P0 IMAD.MOV.U32 R2, RZ, RZ, R125 ;  /* 0x000000ffff028224 */ /* 0x001fe400078e007d */
[----:B------:R-:W-:-:S05]  /*1aac0*/  @!P0 IMAD.MOV.U32 R3, RZ, RZ, R127 ;  /* 0x000000ffff038224 */ /* 0x000fca00078e007f */
[----:B------:R0:W3:Y:S02]  /*1aad0*/  @!P0 LDG.E.U8 R179, desc[UR32][R2.64] ;  /* 0x0000002002b38981 */ /* 0x0000e4000c1e1100 */
[----:B0-----:R-:W-:Y:S02]  /*1aae0*/  @!P0 IMAD.MOV.U32 R2, RZ, RZ, R30 ;  /* 0x000000ffff028224 */ /* 0x001fe400078e001e */
[----:B------:R-:W-:Y:S01]  /*1aaf0*/  @!P0 IMAD.MOV.U32 R3, RZ, RZ, R37 ;  /* 0x000000ffff038224 */ /* 0x000fe200078e0025 */
[----:B------:R-:W3:Y:S04]  /*1ab00*/  LDL R30, [R1+0x830] ;  /* 0x00083000011e7983 */ /* 0x000ee80000100800 */
[----:B------:R0:W3:Y:S04]  /*1ab10*/  @!P0 LDG.E.U8 R180, desc[UR32][R2.64] ;  /* 0x0000002002b48981 */ /* 0x0000e8000c1e1100 */
[----:B------:R-:W3:Y:S01]  /*1ab20*/  LDL.LU R235, [R1+0x834] ;  /* 0x0008340001eb7983 */ /* 0x000ee20000300800 */
[----:B------:R-:W-:-:S02]  /*1ab30*/  PRMT R183, RZ, 0x7610, R183 ;  /* 0x00007610ffb77816 */ /* 0x000fc400000000b7 */
[----:B------:R-:W-:Y:S01]  /*1ab40*/  PRMT R184, RZ, 0x7610, R184 ;  /* 0x00007610ffb87816 */ /* 0x000fe200000000b8 */
[----:B------:R-:W3:Y:S01]  /*1ab50*/  LDL R132, [R1+0x7b0] ;  /* 0x0007b00001847983 */ /* 0x000ee20000100800 */
[----:B0-----:R-:W-:Y:S02]  /*1ab60*/  @!P0 IMAD.MOV.U32 R2, RZ, RZ, R33 ;  /* 0x000000ffff028224 */ /* 0x001fe400078e0021 */
[----:B------:R-:W-:Y:S01]  /*1ab70*/  @!P0 IMAD.MOV.U32 R3, RZ, RZ, R34 ;  /* 0x000000ffff038224 */ /* 0x000fe200078e0022 */
[----:B------:R-:W3:Y:S04]  /*1ab80*/  LDL R130, [R1+0x7b4] ;  /* 0x0007b40001827983 */ /* 0x000ee80000100800 */
[----:B------:R2:W3:Y:S04]  /*1ab90*/  @!P0 LDG.E.U8 R181, desc[UR32][R2.64] ;  /* 0x0000002002b58981 */ /* 0x0004e8000c1e1100 */
[----:B------:R-:W3:Y:S04]  /*1aba0*/  LDL R129, [R1+0x790] ;  /* 0x0007900001817983 */ /* 0x000ee80000100800 */
[----:B------:R-:W3:Y:S01]  /*1abb0*/  LDL R128, [R1+0x794] ;  /* 0x0007940001807983 */ /* 0x000ee20000100800 */
[----:B--2---:R-:W-:-:S02]  /*1abc0*/  @!P0 IMAD.MOV.U32 R2, RZ, RZ, R28 ;  /* 0x000000ffff028224 */ /* 0x004fc400078e001c */
[----:B----4-:R-:W-:Y:S01]  /*1abd0*/  @!P0 IMAD.MOV.U32 R3, RZ, RZ, R29 ;  /* 0x000000ffff038224 */ /* 0x010fe200078e001d */
[----:B------:R-:W2:Y:S04]  /*1abe0*/  LDL R28, [R1+0x814] ;  /* 0x00081400011c7983 */ /* 0x000ea80000100800 */
[----:B------:R-:W4:Y:S04]  /*1abf0*/  LDL R29, [R1+0x810] ;  /* 0x00081000011d7983 */ /* 0x000f280000100800 */
[----:B------:R0:W4:Y:S04]  /*1ac00*/  @!P0 LDG.E.U8 R183, desc[UR32][R2.64] ;  /* 0x0000002002b78981 */ /* 0x000128000c1e1100 */
[----:B------:R-:W4:Y:S04]  /*1ac10*/  LDL R127, [R1+0x770] ;  /* 0x00077000017f7983 */ /* 0x000f280000100800 */
[----:B------:R-:W4:Y:S01]  /*1ac20*/  LDL R125, [R1+0x774] ;  /* 0x00077400017d7983 */ /* 0x000f220000100800 */
[----:B0-----:R-:W-:-:S03]  /*1ac30*/  @!P0 IMAD.MOV.U32 R3, RZ, RZ, R27 ;  /* 0x000000ffff038224 */ /* 0x001fc600078e001b */
[----:B------:R-:W4:Y:S01]  /*1ac40*/  LDL R27, [R1+0x7f0] ;  /* 0x0007f000011b7983 */ /* 0x000f220000100800 */
[----:B------:R-:W-:-:S03]  /*1ac50*/  PRMT R185, RZ, 0x7610, R185 ;  /* 0x00007610ffb97816 */ /* 0x000fc600000000b9 */
[----:B------:R-:W4:Y:S04]  /*1ac60*/  LDL R37, [R1+0x750] ;  /* 0x0007500001257983 */ /* 0x000f280000100800 */
[----:B------:R-:W4:Y:S01]  /*1ac70*/  LDL R34, [R1+0x754] ;  /* 0x0007540001227983 */ /* 0x000f220000100800 */
[----:B------:R-:W-:-:S03]  /*1ac80*/  PRMT R186, RZ, 0x7610, R186 ;  /* 0x00007610ffba7816 */ /* 0x000fc600000000ba */
        /* <DEDUP_REMOVED lines=19> */
[----:B------:R-:W-:-:S05]  /*1adc0*/  @!P0 IMAD.MOV.U32 R2, RZ, RZ, R235 ;  /* 0x000000ffff028224 */ /* 0x000fca00078e00eb */
[----:B------:R2:W3:Y:S02]  /*1add0*/  @!P0 LDG.E.U8 R187, desc[UR32][R2.64] ;  /* 0x0000002002bb8981 */ /* 0x0004e4000c1e1100 */
[----:B--2---:R-:W-:Y:S02]  /*1ade0*/  @!P0 IMAD.MOV.U32 R2, RZ, RZ, R28 ;  /* 0x000000ffff028224 */ /* 0x004fe400078e001c */
[----:B------:R-:W2:Y:S01]  /*1adf0*/  LDL R28, [R1+0x6f4] ;  /* 0x0006f400011c7983 */ /* 0x000ea20000100800 */
[----:B----4-:R-:W-:-:S03]  /*1ae00*/  @!P0 IMAD.MOV.U32 R3, RZ, RZ, R29 ;  /* 0x000000ffff038224 */ /* 0x010fc600078e001d */
[----:B------:R-:W4:Y:S04]  /*1ae10*/  LDL R29, [R1+0x6f0] ;  /* 0x0006f000011d7983 */ /* 0x000f280000100800 */
[----:B------:R0:W4:Y:S02]  /*1ae20*/  @!P0 LDG.E.U8 R188, desc[UR32][R2.64] ;  /* 0x0000002002bc8981 */ /* 0x000124000c1e1100 */
[----:B0-----:R-:W-:Y:S02]  /*1ae30*/  @!P0 IMAD.MOV.U32 R3, RZ, RZ, R27 ;  /* 0x000000ffff038224 */ /* 0x001fe400078e001b */
[----:B------:R-:W4:Y:S01]  /*1ae40*/  LDL R27, [R1+0x6d0] ;  /* 0x0006d000011b7983 */ /* 0x000f220000100800 */
[----:B---3--:R-:W-:-:S03]  /*1ae50*/  @!P0 IMAD.MOV.U32 R2, RZ, RZ, R24 ;  /* 0x000000ffff028224 */ /* 0x008fc600078e0018 */
[----:B------:R-:W3:Y:S04]  /*1ae60*/  LDL R24, [R1+0x6d4] ;  /* 0x0006d40001187983 */ /* 0x000ee80000100800 */
[----:B------:R0:W3:Y:S02]  /*1ae70*/  @!P0 LDG.E.U8 R190, desc[UR32][R2.64] ;  /* 0x0000002002be8981 */ /* 0x0000e4000c1e1100 */
[----:B0-----:R-:W-:Y:S02]  /*1ae80*/  @!P0 IMAD.MOV.U32 R2, RZ, RZ, R25 ;  /* 0x000000ffff028224 */ /* 0x001fe400078e0019 */
[----:B------:R-:W3:Y:S01]  /*1ae90*/  LDL R25, [R1+0x6b4] ;  /* 0x0006b40001197983 */ /* 0x000ee20000100800 */
[----:B------:R-:W-:Y:S01]  /*1aea0*/  PRMT R193, RZ, 0x7610, R193 ;  /* 0x00007610ffc17816 */ /* 0x000fe200000000c1 */
[----:B------:R-:W-:Y:S01]  /*1aeb0*/  @!P0 IMAD.MOV.U32 R3, RZ, RZ, R26 ;  /* 0x000000ffff038224 */ /* 0x000fe200078e001a */
[----:B------:R-:W-:Y:S01]  /*1aec0*/  PRMT R197, RZ, 0x7610, R197 ;  /* 0x00007610ffc57816 */ /* 0x000fe200000000c5 */
[----:B------:R-:W3:Y:S04]  /*1aed0*/  LDL R26, [R1+0x6b0] ;  /* 0x0006b000011a7983 */ /* 0x000ee80000100800 */
[----:B------:R0:W3:Y:S01]  /*1aee0*/  @!P0 LDG.E.U8 R193, desc[UR32][R2.64] ;  /* 0x0000002002c18981 */ /* 0x0000e2000c1e1100 */
[----:B------:R-:W-:-:S02]  /*1aef0*/  PRMT R200, RZ, 0x7610, R200 ;  /* 0x00007610ffc87816 */ /* 0x000fc400000000c8 */
[----:B------:R-:W-:Y:S01]  /*1af00*/  PRMT R203, RZ, 0x7610, R203 ;  /* 0x00007610ffcb7816 */ /* 0x000fe200000000cb */
[----:B------:R-:W3:Y:S01]  /*1af10*/  LDL.LU R252, [R1+0x690] ;  /* 0x0006900001fc7983 */ /* 0x000ee20000300800 */
[----:B------:R-:W-:Y:S02]  /*1af20*/  PRMT R204, RZ, 0x7610, R204 ;  /* 0x00007610ffcc7816 */ /* 0x000fe400000000cc */
[----:B------:R-:W-:Y:S01]  /*1af30*/  PRMT R206, RZ, 0x7610, R206 ;  /* 0x00007610ffce7816 */ /* 0x000fe200000000ce */
[----:B------:R-:W3:Y:S01]  /*1af40*/  LDL.LU R244, [R1+0x694] ;  /* 0x0006940001f47983 */ /* 0x000ee20000300800 */
[----:B0-----:R-:W-:Y:S02]  /*1af50*/  @!P0 IMAD.MOV.U32 R2, RZ, RZ, R130 ;  /* 0x000000ffff028224 */ /* 0x001fe400078e0082 */
[----:B------:R-:W-:-:S05]  /*1af60*/  @!P0 IMAD.MOV.U32 R3, RZ, RZ, R132 ;  /* 0x000000ffff038224 */ /* 0x000fca00078e0084 */
[----:B------:R0:W3:Y:S02]  /*1af70*/  @!P0 LDG.E.U8 R197, desc[UR32][R2.64] ;  /* 0x0000002002c58981 */ /* 0x0000e4000c1e1100 */
        /* <DEDUP_REMOVED lines=8> */
[----:B------:R0:W3:Y:S01]  /*1b000*/  @!P0 LDG.E.U8 R204, desc[UR32][R2.64] ;  /* 0x0000002002cc8981 */ /* 0x0000e2000c1e1100 */
[----:B------:R-:W-:Y:S01]  /*1b010*/  PRMT R208, RZ, 0x7610, R208 ;  /* 0x00007610ffd07816 */ /* 0x000fe200000000d0 */
        /* <DEDUP_REMOVED lines=8> */
[----:B--2---:R-:W-:Y:S02]  /*1b0a0*/  @!P0 IMAD.MOV.U32 R2, RZ, RZ, R28 ;  /* 0x000000ffff028224 */ /* 0x004fe400078e001c */
[----:B----4-:R-:W-:-:S05]  /*1b0b0*/  @!P0 IMAD.MOV.U32 R3, RZ, RZ, R29 ;  /* 0x000000ffff038224 */ /* 0x010fca00078e001d */
[----:B------:R0:W2:Y:S02]  /*1b0c0*/  @!P0 LDG.E.U8 R209, desc[UR32][R2.64] ;  /* 0x0000002002d18981 */ /* 0x0000a4000c1e1100 */
[----:B0-----:R-:W-:Y:S02]  /*1b0d0*/  @!P0 IMAD.MOV.U32 R3, RZ, RZ, R27 ;  /* 0x000000ffff038224 */ /* 0x001fe400078e001b */
[----:B---3--:R-:W-:Y:S02]  /*1b0e0*/  @!P0 IMAD.MOV.U32 R2, RZ, RZ, R24 ;  /* 0x000000ffff028224 */ /* 0x008fe400078e0018 */
[----:B------:R-:W3:Y:S04]  /*1b0f0*/  LDL R24, [R1+0x634] ;  /* 0x0006340001187983 */ /* 0x000ee80000100800 */
[----:B------:R-:W4:Y:S04]  /*1b100*/  LDL.LU R31, [R1+0x670] ;  /* 0x00067000011f7983 */ /* 0x000f280000300800 */
[----:B------:R-:W2:Y:S04]  /*1b110*/  LDL.LU R153, [R1+0x674] ;  /* 0x0006740001997983 */ /* 0x000ea80000300800 */
[----:B------:R0:W3:Y:S04]  /*1b120*/  @!P0 LDG.E.U8 R210, desc[UR32][R2.64] ;  /* 0x0000002002d28981 */ /* 0x0000e8000c1e1100 */
[----:B------:R-:W3:Y:S04]  /*1b130*/  LDL R34, [R1+0x998] ;  /* 0x0009980001227983 */ /* 0x000ee80000100800 */
[----:B------:R-:W3:Y:S01]  /*1b140*/  LDL R30, [R1+0xbac] ;  /* 0x000bac00011e7983 */ /* 0x000ee20000100800 */
[----:B0-----:R-:W-:-:S03]  /*1b150*/  @!P0 IMAD.MOV.U32 R2, RZ, RZ, R25 ;  /* 0x000000ffff028224 */ /* 0x001fc600078e0019 */
[----:B------:R-:W3:Y:S04]  /*1b160*/  LDL.LU R27, [R1+0x630] ;  /* 0x00063000011b7983 */ /* 0x000ee80000300800 */
[----:B------:R-:W3:Y:S04]  /*1b170*/  LDL.LU R25, [R1+0x610] ;  /* 0x0006100001197983 */ /* 0x000ee80000300800 */
[----:B------:R-:W3:Y:S04]  /*1b180*/  LDL.LU R37, [R1+0x614] ;  /* 0x0006140001257983 */ /* 0x000ee80000300800 */
[----:B------:R-:W3:Y:S04]  /*1b190*/  LDL.LU R29, [R1+0x654] ;  /* 0x00065400011d7983 */ /* 0x000ee80000300800 */
[----:B------:R-:W3:Y:S04]  /*1b1a0*/  LDL.LU R233, [R1+0x650] ;  /* 0x0006500001e97983 */ /* 0x000ee80000300800 */
[----:B------:R-:W3:Y:S04]  /*1b1b0*/  LDL.LU R125, [R1+0xd64] ;  /* 0x000d6400017d7983 */ /* 0x000ee80000300800 */
[----:B------:R-:W3:Y:S04]  /*1b1c0*/  LDL.LU R128, [R1+0xd80] ;  /* 0x000d800001807983 */ /* 0x000ee80000300800 */
[----:B------:R-:W3:Y:S01]  /*1b1d0*/  LDL.LU R133, [R1+0xd44] ;  /* 0x000d440001857983 */ /* 0x000ee20000300800 */
[----:B------:R-:W-:-:S03]  /*1b1e0*/  PRMT R211, RZ, 0x7610, R211 ;  /* 0x00007610ffd37816 */ /* 0x000fc600000000d3 */
[----:B------:R-:W3:Y:S01]  /*1b1f0*/  LDL.LU R136, [R1+0xd60] ;  /* 0x000d600001887983 */ /* 0x000ee20000300800 */
[----:B------:R-:W-:-:S03]  /*1b200*/  @!P0 IMAD.MOV.U32 R3, RZ, RZ, R26 ;  /* 0x000000ffff038224 */ /* 0x000fc600078e001a */
[----:B------:R-:W3:Y:S04]  /*1b210*/  LDL.LU R141, [R1+0xd24] ;  /* 0x000d2400018d7983 */ /* 0x000ee80000300800 */
[----:B------:R-:W3:Y:S04]  /*1b220*/  LDL.LU R144, [R1+0xd40] ;  /* 0x000d400001907983 */ /* 0x000ee80000300800 */
[----:B------:R-:W3:Y:S04]  /*1b230*/  LDL.LU R149, [R1+0xd04] ;  /* 0x000d040001957983 */ /* 0x000ee80000300800 */
[----:B------:R-:W3:Y:S01]  /*1b240*/  LDL R32, [R1+0xf98] ;  /* 0x000f980001207983 */ /* 0x000ee20000100800 */
[----:B------:R-:W-:-:S03]  /*1b250*/  PRMT R213, RZ, 0x7610, R213 ;  /* 0x00007610ffd57816 */ /* 0x000fc600000000d5 */
[----:B------:R0:W3:Y:S01]  /*1b260*/  @!P0 LDG.E.U8 R211, desc[UR32][R2.64] ;  /* 0x0000002002d38981 */ /* 0x0000e2000c1e1100 */
[----:B------:R-:W-:-:S03]  /*1b270*/  PRMT R215, RZ, 0x7610, R215 ;  /* 0x00007610ffd77816 */ /* 0x000fc600000000d7 */
[----:B------:R-:W3:Y:S01]  /*1b280*/  LDL R129, [R1+0xb9c] ;  /* 0x000b9c0001817983 */ /* 0x000ee20000100800 */
[----:B------:R-:W-:-:S03]  /*1b290*/  PRMT R216, RZ, 0x7610, R216 ;  /* 0x00007610ffd87816 */ /* 0x000fc600000000d8 */
[----:B------:R-:W3:Y:S01]  /*1b2a0*/  LDL R28, [R1+0xf80] ;  /* 0x000f8000011c7983 */ /* 0x000ee20000100800 */
[----:B0-----:R-:W-:Y:S02]  /*1b2b0*/  @!P0 IMAD.MOV.U32 R2, RZ, RZ, R244 ;  /* 0x000000ffff028224 */ /* 0x001fe400078e00f4 */
[----:B------:R-:W-:Y:S01]  /*1b2c0*/  @!P0 IMAD.MOV.U32 R3, RZ, RZ, R252 ;  /* 0x000000ffff038224 */ /* 0x000fe200078e00fc */
[----:B------:R-:W3:Y:S04]  /*1b2d0*/  LDL R26, [R1+0xf84] ;  /* 0x000f8400011a7983 */ /* 0x000ee80000100800 */
[----:B------:R4:W3:Y:S01]  /*1b2e0*/  @!P0 LDG.E.U8 R213, desc[UR32][R2.64] ;  /* 0x0000002002d58981 */ /* 0x0008e2000c1e1100 */
[----:B------:R-:W-:Y:S02]  /*1b2f0*/  PRMT R217, RZ, 0x7610, R217 ;  /* 0x00007610ffd97816 */ /* 0x000fe400000000d9 */
[----:B------:R-:W-:Y:S01]  /*1b300*/  PRMT R219, RZ, 0x7610, R219 ;  /* 0x00007610ffdb7816 */ /* 0x000fe200000000db */
[----:B------:R-:W3:Y:S01]  /*1b310*/  LDL R127, [R1+0xf60] ;  /* 0x000f6000017f7983 */ /* 0x000ee20000100800 */
[----:B------:R-:W-:-:S02]  /*1b320*/  PRMT R220, RZ, 0x7610, R220 ;  /* 0x00007610ffdc7816 */ /* 0x000fc400000000dc */
[----:B------:R-:W-:Y:S01]  /*1b330*/  PRMT R222, RZ, 0x7610, R222 ;  /* 0x00007610ffde7816 */ /* 0x000fe200000000de */
[----:B------:R-:W3:Y:S01]  /*1b340*/  LDL R33, [R1+0xf44] ;  /* 0x000f440001217983 */ /* 0x000ee20000100800 */
[----:B----4-:R-:W-:Y:S02]  /*1b350*/  @!P0 IMAD.MOV.U32 R3, RZ, RZ, R31 ;  /* 0x000000ffff038224 */ /* 0x010fe400078e001f */
[----:B--2---:R-:W-:-:S05]  /*1b360*/  @!P0 IMAD.MOV.U32 R2, RZ, RZ, R153 ;  /* 0x000000ffff028224 */ /* 0x004fca00078e0099 */
[----:B------:R3:W2:Y:S02]  /*1b370*/  @!P0 LDG.E.U8 R215, desc[UR32][R2.64] ;  /* 0x0000002002d78981 */ /* 0x0006a4000c1e1100 */
[----:B---3--:R-:W-:Y:S02]  /*1b380*/  @!P0 IMAD.MOV.U32 R2, RZ, RZ, R29 ;  /* 0x000000ffff028224 */ /* 0x008fe400078e001d */
[----:B------:R-:W-:-:S05]  /*1b390*/  @!P0 IMAD.MOV.U32 R3, RZ, RZ, R233 ;  /* 0x000000ffff038224 */ /* 0x000fca00078e00e9 */
[----:B------:R0:W3:Y:S02]  /*1b3a0*/  @!P0 LDG.E.U8 R216, desc[UR32][R2.64] ;  /* 0x0000002002d88981 */ /* 0x0000e4000c1e1100 */
[----:B0-----:R-:W-:Y:S02]  /*1b3b0*/  @!P0 IMAD.MOV.U32 R2, RZ, RZ, R24 ;  /* 0x000000ffff028224 */ /* 0x001fe400078e0018 */
[----:B------:R-:W4:Y:S01]  /*1b3c0*/  LDL R24, [R1+0xf64] ;  /* 0x000f640001187983 */ /* 0x000f220000100800 */
[----:B------:R-:W-:-:S05]  /*1b3d0*/  @!P0 IMAD.MOV.U32 R3, RZ, RZ, R27 ;  /* 0x000000ffff038224 */ /* 0x000fca00078e001b */
[----:B------:R0:W3:Y:S02]  /*1b3e0*/  @!P0 LDG.E.U8 R217, desc[UR32][R2.64] ;  /* 0x0000002002d98981 */ /* 0x0000e4000c1e1100 */
[----:B0-----:R-:W-:Y:S02]  /*1b3f0*/  @!P0 IMAD.MOV.U32 R2, RZ, RZ, R37 ;  /* 0x000000ffff028224 */ /* 0x001fe400078e0025 */
[----:B------:R-:W-:-:S05]  /*1b400*/  @!P0 IMAD.MOV.U32 R3, RZ, RZ, R25 ;  /* 0x000000ffff038224 */ /* 0x000fca00078e0019 */
[----:B------:R0:W3:Y:S04]  /*1b410*/  @!P0 LDG.E.U8 R219, desc[UR32][R2.64] ;  /* 0x0000002002db8981 */ /* 0x0000e8000c1e1100 */
[----:B------:R1:W-:Y:S01]  /*1b420*/  STL [R1+0x1038], R250 ;  /* 0x001038fa01007387 */ /* 0x0003e20000100800 */
[----:B0-----:R-:W-:Y:S02]  /*1b430*/  @!P0 IMAD.MOV.U32 R2, RZ, RZ, R250 ;  /* 0x000000ffff028224 */ /* 0x001fe400078e00fa */
[----:B------:R-:W-:Y:S01]  /*1b440*/  @!P0 IMAD.MOV.U32 R3, RZ, RZ, R249 ;  /* 0x000000ffff038224 */ /* 0x000fe200078e00f9 */
[----:B-1----:R-:W2:Y:S04]  /*1b450*/  LDL.LU R250, [R1+0x6ac] ;  /* 0x0006ac0001fa7983 */ /* 0x002ea80000300800 */
[----:B------:R0:W3:Y:S04]  /*1b460*/  @!P0 LDG.E.U8 R220, desc[UR32][R2.64] ;  /* 0x0000002002dc8981 */ /* 0x0000e8000c1e1100 */
[----:B------:R1:W-:Y:S01]  /*1b470*/  STL [R1+0x1034], R249 ;  /* 0x001034f901007387 */ /* 0x0003e20000100800 */
[----:B0-----:R-:W-:-:S02]  /*1b480*/  @!P0 IMAD.MOV.U32 R2, RZ, RZ, R242 ;  /* 0x000000ffff028224 */ /* 0x001fc400078e00f2 */
[----:B------:R-:W-:Y:S01]  /*1b490*/  @!P0 IMAD.MOV.U32 R3, RZ, RZ, R241 ;  /* 0x000000ffff038224 */ /* 0x000fe200078e00f1 */
[----:B-1----:R-:W3:Y:S04]  /*1b4a0*/  LDL.LU R249, [R1+0x6a4] ;  /* 0x0006a40001f97983 */ /* 0x002ee80000300800 */
[----:B------:R0:W-:Y:S04]  /*1b4b0*/  STL [R1+0x1040], R242 ;  /* 0x001040f201007387 */ /* 0x0001e80000100800 */
[----:B------:R1:W3:Y:S04]  /*1b4c0*/  @!P0 LDG.E.U8 R222, desc[UR32][R2.64] ;  /* 0x0000002002de8981 */ /* 0x0002e8000c1e1100 */
[----:B0-----:R-:W2:Y:S04]  /*1b4d0*/  LDL.LU R242, [R1+0x6e8] ;  /* 0x0006e80001f27983 */ /* 0x001ea80000300800 */
[----:B------:R0:W-:Y:S01]  /*1b4e0*/  STL [R1+0x103c], R241 ;  /* 0x00103cf101007387 */ /* 0x0001e20000100800 */
[----:B-1----:R-:W-:Y:S01]  /*1b4f0*/  @!P0 IMAD.MOV.U32 R3, RZ, RZ, R34 ;  /* 0x000000ffff038224 */ /* 0x002fe200078e0022 */
[----:B------:R-:W-:Y:S01]  /*1b500*/  PRMT R225, RZ, 0x7610, R225 ;  /* 0x00007610ffe17816 */ /* 0x000fe200000000e1 */
[----:B------:R-:W-:-:S05]  /*1b510*/  @!P0 IMAD.MOV.U32 R2, RZ, RZ, R30 ;  /* 0x000000ffff028224 */ /* 0x000fca00078e001e */
[----:B------:R1:W3:Y:S04]  /*1b520*/  @!P0 LDG.E.U8 R225, desc[UR32][R2.64] ;  /* 0x0000002002e18981 */ /* 0x0002e8000c1e1100 */
[----:B0-----:R-:W3:Y:S04]  /*1b530*/  LDL.LU R241, [R1+0x6e0] ;  /* 0x0006e00001f17983 */ /* 0x001ee80000300800 */
[----:B------:R-:W2:Y:S04]  /*1b540*/  LDL R34, [R1+0xf40] ;  /* 0x000f400001227983 */ /* 0x000ea80000100800 */
[----:B------:R-:W3:Y:S04]  /*1b550*/  LDL R30, [R1+0xf24] ;  /* 0x000f2400011e7983 */ /* 0x000ee80000100800 */
[----:B------:R-:W3:Y:S01]  /*1b560*/  LDL R130, [R1+0xf20] ;  /* 0x000f200001827983 */ /* 0x000ee20000100800 */
[----:B-1----:R-:W-:-:S03]  /*1b570*/  @!P0 IMAD.MOV.U32 R2, RZ, RZ, R32 ;  /* 0x000000ffff028224 */ /* 0x002fc600078e0020 */
[----:B------:R-:W3:Y:S01]  /*1b580*/  LDL R32, [R1+0xf04] ;  /* 0x000f040001207983 */ /* 0x000ee20000100800 */
[----:B------:R-:W-:Y:S01]  /*1b590*/  PRMT R224, RZ, 0x7610, R224 ;  /* 0x00007610ffe07816 */ /* 0x000fe200000000e0 */
[----:B------:R-:W-:Y:S02]  /*1b5a0*/  @!P0 IMAD.MOV.U32 R3, RZ, RZ, R129 ;  /* 0x000000ffff038224 */ /* 0x000fe400078e0081 */
[----:B------:R-:W3:Y:S01]  /*1b5b0*/  LDL R129, [R1+0xf00] ;  /* 0x000f000001817983 */ /* 0x000ee20000100800 */
[----:B------:R-:W-:-:S03]  /*1b5c0*/  PRMT R223, RZ, 0x7610, R223 ;  /* 0x00007610ffdf7816 */ /* 0x000fc600000000df */
[----:B------:R0:W3:Y:S01]  /*1b5d0*/  @!P0 LDG.E.U8 R224, desc[UR32][R2.64] ;  /* 0x0000002002e08981 */ /* 0x0000e2000c1e1100 */
[----:B------:R-:W-:Y:S02]  /*1b5e0*/  PRMT R221, RZ, 0x7610, R221 ;  /* 0x00007610ffdd7816 */ /* 0x000fe400000000dd */
[----:B------:R-:W-:Y:S01]  /*1b5f0*/  PRMT R218, RZ, 0x7610, R218 ;  /* 0x00007610ffda7816 */ /* 0x000fe200000000da */
[----:B------:R-:W3:Y:S01]  /*1b600*/  LDL R135, [R1+0xe40] ;  /* 0x000e400001877983 */ /* 0x000ee20000100800 */
[----:B------:R-:W-:Y:S02]  /*1b610*/  PRMT R214, RZ, 0x7610, R214 ;  /* 0x00007610ffd67816 */ /* 0x000fe400000000d6 */
[----:B------:R-:W-:Y:S01]  /*1b620*/  PRMT R207, RZ, 0x7610, R207 ;  /* 0x00007610ffcf7816 */ /* 0x000fe200000000cf */
[----:B------:R-:W3:Y:S01]  /*1b630*/  LDL R132, [R1+0xe20] ;  /* 0x000e200001847983 */ /* 0x000ee20000100800 */
[----:B0-----:R-:W-:Y:S02]  /*1b640*/  @!P0 IMAD.MOV.U32 R2, RZ, RZ, R26 ;  /* 0x000000ffff028224 */ /* 0x001fe400078e001a */
[----:B------:R-:W-:Y:S01]  /*1b650*/  @!P0 IMAD.MOV.U32 R3, RZ, RZ, R28 ;  /* 0x000000ffff038224 */ /* 0x000fe200078e001c */
[----:B------:R-:W3:Y:S04]  /*1b660*/  LDL R26, [R1+0xee4] ;  /* 0x000ee400011a7983 */ /* 0x000ee80000100800 */
[----:B------:R-:W3:Y:S04]  /*1b670*/  LDL R28, [R1+0xee0] ;  /* 0x000ee000011c7983 */ /* 0x000ee80000100800 */
[----:B------:R4:W3:Y:S02]  /*1b680*/  @!P0 LDG.E.U8 R223, desc[UR32][R2.64] ;  /* 0x0000002002df8981 */ /* 0x0008e4000c1e1100 */
[----:B----4-:R-:W-:-:S02]  /*1b690*/  @!P0 IMAD.MOV.U32 R2, RZ, RZ, R24 ;  /* 0x000000ffff028224 */ /* 0x010fc400078e0018 */
[----:B------:R-:W4:Y:S01]  /*1b6a0*/  LDL R24, [R1+0xec4] ;  /* 0x000ec40001187983 */ /* 0x000f220000100800 */
[----:B------:R-:W-:-:S03]  /*1b6b0*/  @!P0 IMAD.MOV.U32 R3, RZ, RZ, R127 ;  /* 0x000000ffff038224 */ /* 0x000fc600078e007f */
[----:B------:R-:W4:Y:S04]  /*1b6c0*/  LDL R127, [R1+0xec0] ;  /* 0x000ec000017f7983 */ /* 0x000f280000100800 */
[----:B------:R0:W4:Y:S02]  /*1b6d0*/  @!P0 LDG.E.U8 R221, desc[UR32][R2.64] ;  /* 0x0000002002dd8981 */ /* 0x000124000c1e1100 */
[----:B0-----:R-:W-:Y:S02]  /*1b6e0*/  @!P0 IMAD.MOV.U32 R2, RZ, RZ, R33 ;  /* 0x000000ffff028224 */ /* 0x001fe400078e0021 */
[----:B------:R-:W4:Y:S01]  /*1b6f0*/  LDL R33, [R1+0xea4] ;  /* 0x000ea40001217983 */ /* 0x000f220000100800 */
[----:B------:R-:W-:Y:S01]  /*1b700*/  PRMT R189, RZ, 0x7610, R189 ;  /* 0x00007610ffbd7816 */ /* 0x000fe200000000bd */
[----:B--2---:R-:W-:-:S02]  /*1b710*/  @!P0 IMAD.MOV.U32 R3, RZ, RZ, R34 ;  /* 0x000000ffff038224 */ /* 0x004fc400078e0022 */
[----:B------:R-:W2:Y:S04]  /*1b720*/  LDL R34, [R1+0xea0] ;  /* 0x000ea00001227983 */ /* 0x000ea80000100800 */
[----:B------:R3:W2:Y:S02]  /*1b730*/  @!P0 LDG.E.U8 R218, desc[UR32][R2.64] ;  /* 0x0000002002da8981 */ /* 0x0006a4000c1e1100 */
[----:B---3--:R-:W-:Y:S02]  /*1b740*/  @!P0 IMAD.MOV.U32 R2, RZ, RZ, R30 ;  /* 0x000000ffff028224 */ /* 0x008fe400078e001e */
[----:B------:R-:W-:Y:S01]  /*1b750*/  @!P0 IMAD.MOV.U32 R3, RZ, RZ, R130 ;  /* 0x000000ffff038224 */ /* 0x000fe200078e0082 */
[----:B------:R-:W3:Y:S04]  /*1b760*/  LDL R30, [R1+0xe84] ;  /* 0x000e8400011e7983 */ /* 0x000ee80000100800 */
[----:B------:R0:W3:Y:S04]  /*1b770*/  @!P0 LDG.E.U8 R214, desc[UR32][R2.64] ;  /* 0x0000002002d68981 */ /* 0x0000e8000c1e1100 */
[----:B------:R-:W3:Y:S01]  /*1b780*/  LDL R130, [R1+0xe24] ;  /* 0x000e240001827983 */ /* 0x000ee20000100800 */
[----:B0-----:R-:W-:-:S03]  /*1b790*/  @!P0 IMAD.MOV.U32 R2, RZ, RZ, R32 ;  /* 0x000000ffff028224 */ /* 0x001fc600078e0020 */
[----:B------:R-:W3:Y:S01]  /*1b7a0*/  LDL R32, [R1+0xe80] ;  /* 0x000e800001207983 */ /* 0x000ee20000100800 */
[----:B------:R-:W-:Y:S01]  /*1b7b0*/  @!P0 IMAD.MOV.U32 R3, RZ, RZ, R129 ;  /* 0x000000ffff038224 */ /* 0x000fe200078e0081 */
[----:B------:R-:W-:Y:S02]  /*1b7c0*/  PRMT R182, RZ, 0x7610, R182 ;  /* 0x00007610ffb67816 */ /* 0x000fe400000000b6 */
[----:B------:R-:W3:Y:S04]  /*1b7d0*/  LDL R129, [R1+0xe00] ;  /* 0x000e000001817983 */ /* 0x000ee80000100800 */
[----:B------:R0:W3:Y:S02]  /*1b7e0*/  @!P0 LDG.E.U8 R207, desc[UR32][R2.64] ;  /* 0x0000002002cf8981 */ /* 0x0000e4000c1e1100 */
[----:B0-----:R-:W-:-:S02]  /*1b7f0*/  @!P0 IMAD.MOV.U32 R2, RZ, RZ, R26 ;  /* 0x000000ffff028224 */ /* 0x001fc400078e001a */
[----:B------:R-:W-:Y:S01]  /*1b800*/  @!P0 IMAD.MOV.U32 R3, RZ, RZ, R28 ;  /* 0x000000ffff038224 */ /* 0x000fe200078e001c */
[----:B------:R-:W3:Y:S04]  /*1b810*/  LDL R26, [R1+0xe64] ;  /* 0x000e6400011a7983 */ /* 0x000ee80000100800 */
[----:B------:R-:W3:Y:S04]  /*1b820*/  LDL R28, [R1+0xe60] ;  /* 0x000e6000011c7983 */ /* 0x000ee80000100800 */
[----:B------:R4:W3:Y:S02]  /*1b830*/  @!P0 LDG.E.U8 R189, desc[UR32][R2.64] ;  /* 0x0000002002bd8981 */ /* 0x0008e4000c1e1100 */
[----:B----4-:R-:W-:-:S02]  /*1b840*/  @!P0 IMAD.MOV.U32 R2, RZ, RZ, R24 ;  /* 0x000000ffff028224 */ /* 0x010fc400078e0018 */
[----:B------:R-:W4:Y:S01]  /*1b850*/  LDL R24, [R1+0xe44] ;  /* 0x000e440001187983 */ /* 0x000f220000100800 */
[----:B------:R-:W-:-:S03]  /*1b860*/  @!P0 IMAD.MOV.U32 R3, RZ, RZ, R127 ;  /* 0x000000ffff038224 */ /* 0x000fc600078e007f */
[----:B------:R-:W4:Y:S01]  /*1b870*/  LDL R127, [R1+0xe04] ;  /* 0x000e0400017f7983 */ /* 0x000f220000100800 */
[----:B------:R-:W-:-:S03]  /*1b880*/  PRMT R175, RZ, 0x7610, R175 ;  /* 0x00007610ffaf7816 */ /* 0x000fc600000000af */
[----:B------:R0:W4:Y:S02]  /*1b890*/  @!P0 LDG.E.U8 R182, desc[UR32][R2.64] ;  /* 0x0000002002b68981 */ /* 0x000124000c1e1100 */
[----:B0-----:R-:W-:Y:S02]  /*1b8a0*/  @!P0 IMAD.MOV.U32 R2, RZ, RZ, R33 ;  /* 0x000000ffff028224 */ /* 0x001fe400078e0021 */
[----:B------:R-:W4:Y:S01]  /*1b8b0*/  LDL R33, [R1+0xde4] ;  /* 0x000de40001217983 */ /* 0x000f220000100800 */
[----:B------:R-:W-:Y:S02]  /*1b8c0*/  PRMT R168, RZ, 0x7610, R168 ;  /* 0x00007610ffa87816 */ /* 0x000fe400000000a8 */
[----:B------:R-:W-:Y:S01]  /*1b8d0*/  PRMT R161, RZ, 0x7610, R161 ;  /* 0x00007610ffa17816 */ /* 0x000fe200000000a1 */
[----:B--2---:R-:W-:Y:S02]  /*1b8e0*/  @!P0 IMAD.MOV.U32 R3, RZ, RZ, R34 ;  /* 0x000000ffff038224 */ /* 0x004fe400078e0022 */
[----:B------:R-:W2:Y:S04]  /*1b8f0*/  LDL R34, [R1+0xde0] ;  /* 0x000de00001227983 */ /* 0x000ea80000100800 */
[----:B------:R3:W2:Y:S02]  /*1b900*/  @!P0 LDG.E.U8 R175, desc[UR32][R2.64] ;  /* 0x0000002002af8981 */ /* 0x0006a4000c1e1100 */
[----:B---3--:R-:W-:-:S02]  /*1b910*/  @!P0 IMAD.MOV.U32 R2, RZ, RZ, R30 ;  /* 0x000000ffff028224 */ /* 0x008fc400078e001e */
        /* <DEDUP_REMOVED lines=8> */
[----:B------:R4:W3:Y:S02]  /*1b9a0*/  @!P0 LDG.E.U8 R161, desc[UR32][R2.64] ;  /* 0x0000002002a18981 */ /* 0x0008e4000c1e1100 */
[----:B----4-:R-:W-:Y:S02]  /*1b9b0*/  @!P0 IMAD.MOV.U32 R2, RZ, RZ, R24 ;  /* 0x000000ffff028224 */ /* 0x010fe400078e0018 */
[----:B------:R-:W4:Y:S01]  /*1b9c0*/  LDL R24, [R1+0xd84] ;  /* 0x000d840001187983 */ /* 0x000f220000100800 */
[----:B------:R-:W-:Y:S01]  /*1b9d0*/  PRMT R22, RZ, 0x7610, R22 ;  /* 0x00007610ff167816 */ /* 0x000fe20000000016 */
[----:B------:R-:W-:-:S02]  /*1b9e0*/  @!P0 IMAD.MOV.U32 R3, RZ, RZ, R135 ;  /* 0x000000ffff038224 */ /* 0x000fc400078e0087 */
[----:B------:R0:W-:Y:S04]  /*1b9f0*/  STS.U8 [R232+UR4+0x200], R18 ;  /* 0x00020012e8007988 */ /* 0x0001e80008000004 */
[----:B------:R1:W4:Y:S01]  /*1ba00*/  @!P0 LDG.E.U8 R22, desc[UR32][R2.64] ;  /* 0x0000002002168981 */ /* 0x000322000c1e1100 */
[----:B0-----:R-:W-:Y:S01]  /*1ba10*/  PRMT R18, RZ, 0x7610, R18 ;  /* 0x00007610ff127816 */ /* 0x001fe20000000012 */
[----:B-1----:R-:W-:Y:S02]  /*1ba20*/  @!P0 IMAD.MOV.U32 R2, RZ, RZ, R130 ;  /* 0x000000ffff028224 */ /* 0x002fe400078e0082 */
[----:B------:R-:W-:Y:S01]  /*1ba30*/  @!P0 IMAD.MOV.U32 R3, RZ, RZ, R132 ;  /* 0x000000ffff038224 */ /* 0x000fe200078e0084 */
[----:B------:R0:W-:Y:S04]  /*1ba40*/  STS.U8 [R232+UR4+0x400], R17 ;  /* 0x00040011e8007988 */ /* 0x0001e80008000004 */
[----:B------:R1:W4:Y:S04]  /*1ba50*/  @!P0 LDG.E.U8 R18, desc[UR32][R2.64] ;  /* 0x0000002002128981 */ /* 0x000328000c1e1100 */
[----:B------:R1:W-:Y:S01]  /*1ba60*/  STS.U8 [R232+UR4+0x600], R16 ;  /* 0x00060010e8007988 */ /* 0x0003e20008000004 */
[----:B0-----:R-:W-:-:S03]  /*1ba70*/  PRMT R17, RZ, 0x7610, R17 ;  /* 0x00007610ff117816 */ /* 0x001fc60000000011 */
[----:B------:R-:W4:Y:S01]  /*1ba80*/  LDL R132, [R1+0xd00] ;  /* 0x000d000001847983 */ /* 0x000f220000100800 */
[----:B-1----:R-:W-:Y:S02]  /*1ba90*/  @!P0 IMAD.MOV.U32 R2, RZ, RZ, R127 ;  /* 0x000000ffff028224 */ /* 0x002fe400078e007f */
[----:B------:R-:W-:Y:S01]  /*1baa0*/  @!P0 IMAD.MOV.U32 R3, RZ, RZ, R129 ;  /* 0x000000ffff038224 */ /* 0x000fe200078e0081 */
[----:B------:R-:W-:-:S04]  /*1bab0*/  PRMT R16, RZ, 0x7610, R16 ;  /* 0x00007610ff107816 */ /* 0x000fc80000000010 */
[----:B------:R0:W4:Y:S02]  /*1bac0*/  @!P0 LDG.E.U8 R17, desc[UR32][R2.64] ;  /* 0x0000002002118981 */ /* 0x000124000c1e1100 */
[----:B0-----:R-:W-:Y:S02]  /*1bad0*/  @!P0 IMAD.MOV.U32 R2, RZ, RZ, R33 ;  /* 0x000000ffff028224 */ /* 0x001fe400078e0021 */
[----:B------:R-:W4:Y:S04]  /*1bae0*/  LDL R33, [R1+0xce0] ;  /* 0x000ce00001217983 */ /* 0x000f280000100800 */
[----:B------:R0:W-:Y:S04]  /*1baf0*/  STS.U8 [R232+UR4+0x800], R15 ;  /* 0x0008000fe8007988 */ /* 0x0001e80008000004 */
[----:B------:R1:W-:Y:S01]  /*1bb00*/  STS.U8 [R232+UR4+0xa00], R14 ;  /* 0x000a000ee8007988 */ /* 0x0003e20008000004 */
[----:B0-----:R-:W-:Y:S01]  /*1bb10*/  PRMT R15, RZ, 0x7610, R15 ;  /* 0x00007610ff0f7816 */ /* 0x001fe2000000000f */
[----:B--2---:R-:W-:-:S05]  /*1bb20*/  @!P0 IMAD.MOV.U32 R3, RZ, RZ, R34 ;  /* 0x000000ffff038224 */ /* 0x004fca00078e0022 */
[----:B------:R3:W2:Y:S01]  /*1bb30*/  @!P0 LDG.E.U8 R16, desc[UR32][R2.64] ;  /* 0x0000002002108981 */ /* 0x0006a2000c1e1100 */
[----:B-1----:R-:W-:Y:S01]  /*1bb40*/  PRMT R14, RZ, 0x7610, R14 ;  /* 0x00007610ff0e7816 */ /* 0x002fe2000000000e */
[----:B---3--:R-:W-:Y:S02]  /*1bb50*/  @!P0 IMAD.MOV.U32 R2, RZ, RZ, R30 ;  /* 0x000000ffff028224 */ /* 0x008fe400078e001e */
[----:B------:R-:W-:Y:S02]  /*1bb60*/  @!P0 IMAD.MOV.U32 R3, RZ, RZ, R32 ;  /* 0x000000ffff038224 */ /* 0x000fe400078e0020 */
[----:B------:R-:W3:Y:S04]  /*1bb70*/  LDL R32, [R1+0xce4] ;  /* 0x000ce40001207983 */ /* 0x000ee80000100800 */
[----:B------:R-:W2:Y:S04]  /*1bb80*/  LDL.LU R234, [R1+0xd20] ;  /* 0x000d200001ea7983 */ /* 0x000ea80000300800 */
[----:B------:R0:W3:Y:S04]  /*1bb90*/  @!P0 LDG.E.U8 R15, desc[UR32][R2.64] ;  /* 0x00000020020f8981 */ /* 0x0000e8000c1e1100 */
[----:B------:R-:W3:Y:S04]  /*1bba0*/  LDL R30, [R1+0xcc0] ;  /* 0x000cc000011e7983 */ /* 0x000ee80000100800 */
[----:B------:R-:W3:Y:S01]  /*1bbb0*/  LDL R127, [R1+0xca0] ;  /* 0x000ca000017f7983 */ /* 0x000ee20000100800 */
[----:B0-----:R-:W-:-:S03]  /*1bbc0*/  @!P0 IMAD.MOV.U32 R2, RZ, RZ, R26 ;  /* 0x000000ffff028224 */ /* 0x001fc600078e001a */
[----:B------:R-:W3:Y:S01]  /*1bbd0*/  LDL R130, [R1+0xc80] ;  /* 0x000c800001827983 */ /* 0x000ee20000100800 */
[----:B------:R-:W-:-:S03]  /*1bbe0*/  @!P0 IMAD.MOV.U32 R3, RZ, RZ, R28 ;  /* 0x000000ffff038224 */ /* 0x000fc600078e001c */
[----:B------:R-:W3:Y:S04]  /*1bbf0*/  LDL R129, [R1+0xc84] ;  /* 0x000c840001817983 */ /* 0x000ee80000100800 */
[----:B------:R-:W3:Y:S04]  /*1bc00*/  LDL R28, [R1+0xcc4] ;  /* 0x000cc400011c7983 */ /* 0x000ee80000100800 */
[----:B------:R4:W3:Y:S04]  /*1bc10*/  @!P0 LDG.E.U8 R14, desc[UR32][R2.64] ;  /* 0x00000020020e8981 */ /* 0x0008e8000c1e1100 */
[----:B------:R-:W3:Y:S04]  /*1bc20*/  LDL R26, [R1+0xc64] ;  /* 0x000c6400011a7983 */ /* 0x000ee80000100800 */
[----:B------:R0:W-:Y:S04]  /*1bc30*/  STS.U8 [R232+UR4+0xc00], R13 ;  /* 0x000c000de8007988 */ /* 0x0001e80008000004 */
[----:B------:R1:W-:Y:S04]  /*1bc40*/  STS.U8 [R232+UR4+0xe00], R12 ;  /* 0x000e000ce8007988 */ /* 0x0003e80008000004 */
[----:B------:R1:W-:Y:S04]  /*1bc50*/  STS.U8 [R232+UR4+0x1000], R11 ;  /* 0x0010000be8007988 */ /* 0x0003e80008000004 */
[----:B------:R1:W-:Y:S04]  /*1bc60*/  STS.U8 [R232+UR4+0x1200], R10 ;  /* 0x0012000ae8007988 */ /* 0x0003e80008000004 */
[----:B------:R1:W-:Y:S04]  /*1bc70*/  STS.U8 [R232+UR4+0x1400], R7 ;  /* 0x00140007e8007988 */ /* 0x0003e80008000004 */
[----:B------:R-:W3:Y:S04]  /*1bc80*/  LDL R34, [R1+0xc60] ;  /* 0x000c600001227983 */ /* 0x000ee80000100800 */
[----:B------:R1:W-:Y:S04]  /*1bc90*/  STS.U8 [R232+UR4+0x1600], R6 ;  /* 0x00160006e8007988 */ /* 0x0003e80008000004 */
[----:B------:R1:W-:Y:S04]  /*1bca0*/  STS.U8 [R232+UR4+0x1800], R5 ;  /* 0x00180005e8007988 */ /* 0x0003e80008000004 */
[----:B------:R1:W-:Y:S04]  /*1bcb0*/  STS.U8 [R232+UR4+0x1a00], R4 ;  /* 0x001a0004e8007988 */ /* 0x0003e80008000004 */
[----:B------:R1:W-:Y:S04]  /*1bcc0*/  STS.U8 [R232+UR4], R19 ;  /* 0x00000013e8007988 */ /* 0x0003e80008000004 */
[----:B------:R2:W-:Y:S04]  /*1bcd0*/  STS.U8 [R232+UR4+0x1c00], R20 ;  /* 0x001c0014e8007988 */ /* 0x0005e80008000004 */
        /* <DEDUP_REMOVED lines=12> */
[----:B------:R3:W-:Y:S01]  /*1bda0*/  STS.U8 [R232+UR4+0x3600], R167 ;  /* 0x003600a7e8007988 */ /* 0x0007e20008000004 */
[----:B------:R-:W-:-:S02]  /*1bdb0*/  PRMT R191, RZ, 0x7610, R191 ;  /* 0x00007610ffbf7816 */ /* 0x000fc400000000bf */
[----:B------:R-:W-:Y:S01]  /*1bdc0*/  PRMT R192, RZ, 0x7610, R192 ;  /* 0x00007610ffc07816 */ /* 0x000fe200000000c0 */
[----:B------:R-:W3:Y:S01]  /*1bdd0*/  LDL R135, [R1+0x7a8] ;  /* 0x0007a80001877983 */ /* 0x000ee20000100800 */
[----:B----4-:R-:W-:-:S03]  /*1bde0*/  @!P0 IMAD.MOV.U32 R2, RZ, RZ, R24 ;  /* 0x000000ffff028224 */ /* 0x010fc600078e0018 */
[----:B------:R-:W4:Y:S01]  /*1bdf0*/  LDL R24, [R1+0xca4] ;  /* 0x000ca40001187983 */ /* 0x000f220000100800 */
[----:B0-----:R-:W-:Y:S01]  /*1be00*/  PRMT R13, RZ, 0x7610, R13 ;  /* 0x00007610ff0d7816 */ /* 0x001fe2000000000d */
[----:B------:R-:W-:Y:S01]  /*1be10*/  @!P0 IMAD.MOV.U32 R3, RZ, RZ, R128 ;  /* 0x000000ffff038224 */ /* 0x000fe200078e0080 */
[----:B-1----:R-:W-:-:S04]  /*1be20*/  PRMT R12, RZ, 0x7610, R12 ;  /* 0x00007610ff0c7816 */ /* 0x002fc8000000000c */
[----:B------:R0:W4:Y:S01]  /*1be30*/  @!P0 LDG.E.U8 R13, desc[UR32][R2.64] ;  /* 0x00000020020d8981 */ /* 0x000122000c1e1100 */
[----:B------:R-:W-:Y:S01]  /*1be40*/  PRMT R11, RZ, 0x7610, R11 ;  /* 0x00007610ff0b7816 */ /* 0x000fe2000000000b */
[----:B0-----:R-:W-:Y:S02]  /*1be50*/  @!P0 IMAD.MOV.U32 R2, RZ, RZ, R125 ;  /* 0x000000ffff028224 */ /* 0x001fe400078e007d */
[----:B------:R-:W-:-:S05]  /*1be60*/  @!P0 IMAD.MOV.U32 R3, RZ, RZ, R136 ;  /* 0x000000ffff038224 */ /* 0x000fca00078e0088 */
[----:B------:R0:W4:Y:S01]  /*1be70*/  @!P0 LDG.E.U8 R12, desc[UR32][R2.64] ;  /* 0x00000020020c8981 */ /* 0x000122000c1e1100 */
[----:B------:R-:W-:Y:S01]  /*1be80*/  PRMT R10, RZ, 0x7610, R10 ;  /* 0x00007610ff0a7816 */ /* 0x000fe2000000000a */
[----:B0-----:R-:W-:Y:S02]  /*1be90*/  @!P0 IMAD.MOV.U32 R2, RZ, RZ, R133 ;  /* 0x000000ffff028224 */ /* 0x001fe400078e0085 */
[----:B------:R-:W-:-:S05]  /*1bea0*/  @!P0 IMAD.MOV.U32 R3, RZ, RZ, R144 ;  /* 0x000000ffff038224 */ /* 0x000fca00078e0090 */
[----:B------:R0:W4:Y:S01]  /*1beb0*/  @!P0 LDG.E.U8 R11, desc[UR32][R2.64] ;  /* 0x00000020020b8981 */ /* 0x000122000c1e1100 */
[----:B------:R-:W-:Y:S01]  /*1bec0*/  PRMT R7, RZ, 0x7610, R7 ;  /* 0x00007610ff077816 */ /* 0x000fe20000000007 */
[----:B0-----:R-:W-:Y:S01]  /*1bed0*/  @!P0 IMAD.MOV.U32 R2, RZ, RZ, R141 ;  /* 0x000000ffff028224 */ /* 0x001fe200078e008d */
[----:B------:R-:W-:Y:S02]  /*1bee0*/  PRMT R6, RZ, 0x7610, R6 ;  /* 0x00007610ff067816 */ /* 0x000fe40000000006 */
[----:B------:R-:W-:Y:S02]  /*1bef0*/  PRMT R5, RZ, 0x7610, R5 ;  /* 0x00007610ff057816 */ /* 0x000fe40000000005 */
[----:B------:R-:W-:Y:S02]  /*1bf00*/  PRMT R4, RZ, 0x7610, R4 ;  /* 0x00007610ff047816 */ /* 0x000fe40000000004 */
[----:B------:R-:W-:Y:S01]  /*1bf10*/  PRMT R19, RZ, 0x7610, R19 ;  /* 0x00007610ff137816 */ /* 0x000fe20000000013 */
[----:B--2---:R-:W-:-:S05]  /*1bf20*/  @!P0 IMAD.MOV.U32 R3, RZ, RZ, R234 ;  /* 0x000000ffff038224 */ /* 0x004fca00078e00ea */
[----:B------:R0:W2:Y:S02]  /*1bf30*/  @!P0 LDG.E.U8 R10, desc[UR32][R2.64] ;  /* 0x00000020020a8981 */ /* 0x0000a4000c1e1100 */
[----:B0-----:R-:W-:Y:S02]  /*1bf40*/  @!P0 IMAD.MOV.U32 R2, RZ, RZ, R149 ;  /* 0x000000ffff028224 */ /* 0x001fe400078e0095 */
[----:B------:R-:W-:Y:S01]  /*1bf50*/  @!P0 IMAD.MOV.U32 R3, RZ, RZ, R132 ;  /* 0x000000ffff038224 */ /* 0x000fe200078e0084 */
[----:B------:R-:W-:Y:S01]  /*1bf60*/  PRMT R20, RZ, 0x7610, R20 ;  /* 0x00007610ff147816 */ /* 0x000fe20000000014 */
[----:B------:R-:W2:Y:S04]  /*1bf70*/  LDL R132, [R1+0x788] ;  /* 0x0007880001847983 */ /* 0x000ea80000100800 */
[----:B------:R3:W2:Y:S02]  /*1bf80*/  @!P0 LDG.E.U8 R7, desc[UR32][R2.64] ;  /* 0x0000002002078981 */ /* 0x0006a4000c1e1100 */
[----:B---3--:R-:W-:-:S02]  /*1bf90*/  @!P0 IMAD.MOV.U32 R2, RZ, RZ, R32 ;  /* 0x000000ffff028224 */ /* 0x008fc400078e0020 */
[----:B------:R-:W-:Y:S01]  /*1bfa0*/  @!P0 IMAD.MOV.U32 R3, RZ, RZ, R33 ;  /* 0x000000ffff038224 */ /* 0x000fe200078e0021 */
[----:B------:R-:W3:Y:S04]  /*1bfb0*/  LDL R32, [R1+0xc44] ;  /* 0x000c440001207983 */ /* 0x000ee80000100800 */
[----:B------:R-:W2:Y:S04]  /*1bfc0*/  LDL R33, [R1+0xc40] ;  /* 0x000c400001217983 */ /* 0x000ea80000100800 */
[----:B------:R0:W2:Y:S02]  /*1bfd0*/  @!P0 LDG.E.U8 R6, desc[UR32][R2.64] ;  /* 0x0000002002068981 */ /* 0x0000a4000c1e1100 */
[----:B0-----:R-:W-:-:S02]  /*1bfe0*/  @!P0 IMAD.MOV.U32 R2, RZ, RZ, R28 ;  /* 0x000000ffff028224 */ /* 0x001fc400078e001c */
[----:B------:R-:W-:Y:S01]  /*1bff0*/  @!P0 IMAD.MOV.U32 R3, RZ, RZ, R30 ;  /* 0x000000ffff038224 */ /* 0x000fe200078e001e */
[----:B------:R-:W2:Y:S04]  /*1c000*/  LDL R28, [R1+0xc24] ;  /* 0x000c2400011c7983 */ /* 0x000ea80000100800 */
[----:B------:R-:W2:Y:S04]  /*1c010*/  LDL R30, [R1+0xc20] ;  /* 0x000c2000011e7983 */ /* 0x000ea80000100800 */
[----:B------:R0:W2:Y:S02]  /*1c020*/  @!P0 LDG.E.U8 R5, desc[UR32][R2.64] ;  /* 0x0000002002058981 */ /* 0x0000a4000c1e1100 */
[----:B0-----:R-:W-:-:S02]  /*1c030*/  @!P0 IMAD.MOV.U32 R3, RZ, RZ, R127 ;  /* 0x000000ffff038224 */ /* 0x001fc400078e007f */
[----:B------:R-:W2:Y:S01]  /*1c040*/  LDL R127, [R1+0xc00] ;  /* 0x000c0000017f7983 */ /* 0x000ea20000100800 */
[----:B----4-:R-:W-:-:S03]  /*1c050*/  @!P0 IMAD.MOV.U32 R2, RZ, RZ, R24 ;  /* 0x000000ffff028224 */ /* 0x010fc600078e0018 */
[----:B------:R-:W4:Y:S04]  /*1c060*/  LDL R24, [R1+0xc04] ;  /* 0x000c040001187983 */ /* 0x000f280000100800 */
[----:B------:R0:W4:Y:S02]  /*1c070*/  @!P0 LDG.E.U8 R4, desc[UR32][R2.64] ;  /* 0x0000002002048981 */ /* 0x000124000c1e1100 */
[----:B0-----:R-:W-:Y:S02]  /*1c080*/  @!P0 IMAD.MOV.U32 R2, RZ, RZ, R129 ;  /* 0x000000ffff028224 */ /* 0x001fe400078e0081 */
[----:B------:R-:W-:Y:S01]  /*1c090*/  @!P0 IMAD.MOV.U32 R3, RZ, RZ, R130 ;  /* 0x000000ffff038224 */ /* 0x000fe200078e0082 */
[----:B------:R-:W-:Y:S01]  /*1c0a0*/  PRMT R21, RZ, 0x7610, R21 ;  /* 0x00007610ff157816 */ /* 0x000fe20000000015 */
[----:B------:R-:W4:Y:S04]  /*1c0b0*/  LDL R130, [R1+0x968] ;  /* 0x0009680001827983 */ /* 0x000f280000100800 */
[----:B------:R0:W4:Y:S01]  /*1c0c0*/  @!P0 LDG.E.U8 R19, desc[UR32][R2.64] ;  /* 0x0000002002138981 */ /* 0x000122000c1e1100 */
[----:B------:R-:W-:-:S03]  /*1c0d0*/  PRMT R23, RZ, 0x7610, R23 ;  /* 0x00007610ff177816 */ /* 0x000fc60000000017 */
[----:B------:R-:W4:Y:S01]  /*1c0e0*/  LDL R129, [R1+0x96c] ;  /* 0x00096c0001817983 */ /* 0x000f220000100800 */
[----:B0-----:R-:W-:-:S03]  /*1c0f0*/  @!P0 IMAD.MOV.U32 R2, RZ, RZ, R26 ;  /* 0x000000ffff028224 */ /* 0x001fc600078e001a */
[----:B------:R-:W4:Y:S01]  /*1c100*/  LDL R26, [R1+0xbe4] ;  /* 0x000be400011a7983 */ /* 0x000f220000100800 */
[----:B------:R-:W-:-:S03]  /*1c110*/  @!P0 IMAD.MOV.U32 R3, RZ, RZ, R34 ;  /* 0x000000ffff038224 */ /* 0x000fc600078e0022 */
[----:B------:R-:W4:Y:S04]  /*1c120*/  LDL R34, [R1+0xbe0] ;  /* 0x000be00001227983 */ /* 0x000f280000100800 */
[----:B------:R3:W4:Y:S01]  /*1c130*/  @!P0 LDG.E.U8 R20, desc[UR32][R2.64] ;  /* 0x0000002002148981 */ /* 0x000722000c1e1100 */
[----:B------:R-:W-:Y:S01]  /*1c140*/  PRMT R156, RZ, 0x7610, R156 ;  /* 0x00007610ff9c7816 */ /* 0x000fe2000000009c */
[----:B---3--:R-:W-:Y:S02]  /*1c150*/  @!P0 IMAD.MOV.U32 R2, RZ, RZ, R32 ;  /* 0x000000ffff028224 */ /* 0x008fe400078e0020 */
[----:B------:R-:W3:Y:S01]  /*1c160*/  LDL R32, [R1+0xbc4] ;  /* 0x000bc40001207983 */ /* 0x000ee20000100800 */
[----:B--2---:R-:W-:-:S03]  /*1c170*/  @!P0 IMAD.MOV.U32 R3, RZ, RZ, R33 ;  /* 0x000000ffff038224 */ /* 0x004fc600078e0021 */
[----:B------:R-:W2:Y:S04]  /*1c180*/  LDL R33, [R1+0xbc0] ;  /* 0x000bc00001217983 */ /* 0x000ea80000100800 */
[----:B------:R0:W2:Y:S02]  /*1c190*/  @!P0 LDG.E.U8 R21, desc[UR32][R2.64] ;  /* 0x0000002002158981 */ /* 0x0000a4000c1e1100 */
[----:B0-----:R-:W-:Y:S02]  /*1c1a0*/  @!P0 IMAD.MOV.U32 R2, RZ, RZ, R28 ;  /* 0x000000ffff028224 */ /* 0x001fe400078e001c */
[----:B------:R-:W2:Y:S01]  /*1c1b0*/  LDL R28, [R1+0x98c] ;  /* 0x00098c00011c7983 */ /* 0x000ea20000100800 */
[----:B------:R-:W-:-:S03]  /*1c1c0*/  @!P0 IMAD.MOV.U32 R3, RZ, RZ, R30 ;  /* 0x000000ffff038224 */ /* 0x000fc600078e001e */
[----:B------:R-:W2:Y:S04]  /*1c1d0*/  LDL R30, [R1+0x988] ;  /* 0x00098800011e7983 */ /* 0x000ea80000100800 */
[----:B------:R0:W2:Y:S02]  /*1c1e0*/  @!P0 LDG.E.U8 R23, desc[UR32][R2.64] ;  /* 0x0000002002178981 */ /* 0x0000a4000c1e1100 */
[----:B0-----:R-:W-:Y:S02]  /*1c1f0*/  @!P0 IMAD.MOV.U32 R3, RZ, RZ, R127 ;  /* 0x000000ffff038224 */ /* 0x001fe400078e007f */
[----:B------:R-:W2:Y:S01]  /*1c200*/  LDL R127, [R1+0x948] ;  /* 0x00094800017f7983 */ /* 0x000ea20000100800 */
[----:B----4-:R-:W-:-:S03]  /*1c210*/  @!P0 IMAD.MOV.U32 R2, RZ, RZ, R24 ;  /* 0x000000ffff028224 */ /* 0x010fc600078e0018 */
[----:B------:R-:W4:Y:S04]  /*1c220*/  LDL R24, [R1+0x94c] ;  /* 0x00094c0001187983 */ /* 0x000f280000100800 */
[----:B------:R0:W4:Y:S02]  /*1c230*/  @!P0 LDG.E.U8 R156, desc[UR32][R2.64] ;  /* 0x00000020029c8981 */ /* 0x000124000c1e1100 */
[----:B0-----:R-:W-:Y:S02]  /*1c240*/  @!P0 IMAD.MOV.U32 R2, RZ, RZ, R26 ;  /* 0x000000ffff028224 */ /* 0x001fe400078e001a */
[----:B------:R-:W4:Y:S01]  /*1c250*/  LDL R26, [R1+0x92c] ;  /* 0x00092c00011a7983 */ /* 0x000f220000100800 */
[----:B------:R-:W-:Y:S01]  /*1c260*/  PRMT R157, RZ, 0x7610, R157 ;  /* 0x00007610ff9d7816 */ /* 0x000fe2000000009d */
[----:B------:R-:W-:-:S02]  /*1c270*/  @!P0 IMAD.MOV.U32 R3, RZ, RZ, R34 ;  /* 0x000000ffff038224 */ /* 0x000fc400078e0022 */
[----:B------:R-:W4:Y:S01]  /*1c280*/  LDL R34, [R1+0x928] ;  /* 0x0009280001227983 */ /* 0x000f220000100800 */
[----:B------:R-:W-:-:S03]  /*1c290*/  PRMT R158, RZ, 0x7610, R158 ;  /* 0x00007610ff9e7816 */ /* 0x000fc6000000009e */
[----:B------:R3:W4:Y:S01]  /*1c2a0*/  @!P0 LDG.E.U8 R157, desc[UR32][R2.64] ;  /* 0x00000020029d8981 */ /* 0x000722000c1e1100 */
[----:B------:R-:W-:Y:S02]  /*1c2b0*/  PRMT R159, RZ, 0x7610, R159 ;  /* 0x00007610ff9f7816 */ /* 0x000fe4000000009f */
[----:B------:R-:W-:Y:S02]  /*1c2c0*/  PRMT R160, RZ, 0x7610, R160 ;  /* 0x00007610ffa07816 */ /* 0x000fe400000000a0 */
        /* <DEDUP_REMOVED lines=12> */
[----:B------:R-:W-:Y:S01]  /*1c390*/  @!P0 IMAD.MOV.U32 R3, RZ, RZ, R130 ;  /* 0x000000ffff038224 */ /* 0x000fe200078e0082 */
[----:B------:R-:W-:Y:S01]  /*1c3a0*/  PRMT R163, RZ, 0x7610, R163 ;  /* 0x00007610ffa37816 */ /* 0x000fe200000000a3 */
[----:B------:R-:W2:Y:S04]  /*1c3b0*/  LDL R130, [R1+0x868] ;  /* 0x0008680001827983 */ /* 0x000ea80000100800 */
[----:B------:R0:W2:Y:S01]  /*1c3c0*/  @!P0 LDG.E.U8 R160, desc[UR32][R2.64] ;  /* 0x0000002002a08981 */ /* 0x0000a2000c1e1100 */
[----:B------:R-:W-:-:S03]  /*1c3d0*/  PRMT R164, RZ, 0x7610, R164 ;  /* 0x00007610ffa47816 */ /* 0x000fc600000000a4 */
[----:B------:R-:W2:Y:S01]  /*1c3e0*/  LDL R129, [R1+0x86c] ;  /* 0x00086c0001817983 */ /* 0x000ea20000100800 */
[----:B0-----:R-:W-:-:S03]  /*1c3f0*/  @!P0 IMAD.MOV.U32 R3, RZ, RZ, R127 ;  /* 0x000000ffff038224 */ /* 0x001fc600078e007f */
[----:B------:R-:W2:Y:S01]  /*1c400*/  LDL R127, [R1+0x8c8] ;  /* 0x0008c800017f7983 */ /* 0x000ea20000100800 */
[----:B----4-:R-:W-:-:S03]  /*1c410*/  @!P0 IMAD.MOV.U32 R2, RZ, RZ, R24 ;  /* 0x000000ffff028224 */ /* 0x010fc600078e0018 */
[----:B------:R-:W4:Y:S04]  /*1c420*/  LDL R24, [R1+0x8cc] ;  /* 0x0008cc0001187983 */ /* 0x000f280000100800 */
[----:B------:R0:W4:Y:S02]  /*1c430*/  @!P0 LDG.E.U8 R162, desc[UR32][R2.64] ;  /* 0x0000002002a28981 */ /* 0x000124000c1e1100 */
[----:B0-----:R-:W-:Y:S02]  /*1c440*/  @!P0 IMAD.MOV.U32 R2, RZ, RZ, R26 ;  /* 0x000000ffff028224 */ /* 0x001fe400078e001a */
[----:B------:R-:W4:Y:S01]  /*1c450*/  LDL R26, [R1+0x8ac] ;  /* 0x0008ac00011a7983 */ /* 0x000f220000100800 */
[----:B------:R-:W-:-:S03]  /*1c460*/  @!P0 IMAD.MOV.U32 R3, RZ, RZ, R34 ;  /* 0x000000ffff038224 */ /* 0x000fc600078e0022 */
[----:B------:R-:W4:Y:S04]  /*1c470*/  LDL R34, [R1+0x8a8] ;  /* 0x0008a80001227983 */ /* 0x000f280000100800 */
[----:B------:R3:W4:Y:S01]  /*1c480*/  @!P0 LDG.E.U8 R163, desc[UR32][R2.64] ;  /* 0x0000002002a38981 */ /* 0x000722000c1e1100 */
        /* <DEDUP_REMOVED lines=31> */
[----:B------:R-:W-:Y:S01]  /*1c680*/  @!P0 IMAD.MOV.U32 R3, RZ, RZ, R130 ;  /* 0x000000ffff038224 */ /* 0x000fe200078e0082 */
[----:B------:R-:W2:Y:S04]  /*1c690*/  LDL R129, [R1+0x76c] ;  /* 0x00076c0001817983 */ /* 0x000ea80000100800 */
[----:B------:R0:W2:Y:S04]  /*1c6a0*/  @!P0 LDG.E.U8 R192, desc[UR32][R2.64] ;  /* 0x0000002002c08981 */ /* 0x0000a8000c1e1100 */
[----:B------:R-:W2:Y:S01]  /*1c6b0*/  LDL R130, [R1+0x768] ;  /* 0x0007680001827983 */ /* 0x000ea20000100800 */
[----:B0-----:R-:W-:-:S02]  /*1c6c0*/  @!P0 IMAD.MOV.U32 R2, RZ, RZ, R28 ;  /* 0x000000ffff028224 */ /* 0x001fc400078e001c */
[----:B------:R-:W-:Y:S01]  /*1c6d0*/  @!P0 IMAD.MOV.U32 R3, RZ, RZ, R30 ;  /* 0x000000ffff038224 */ /* 0x000fe200078e001e */
[----:B------:R-:W2:Y:S04]  /*1c6e0*/  LDL R28, [R1+0x7cc] ;  /* 0x0007cc00011c7983 */ /* 0x000ea80000100800 */
[----:B------:R-:W2:Y:S04]  /*1c6f0*/  LDL R30, [R1+0x7c8] ;  /* 0x0007c800011e7983 */ /* 0x000ea80000100800 */
[----:B------:R0:W2:Y:S02]  /*1c700*/  @!P0 LDG.E.U8 R194, desc[UR32][R2.64] ;  /* 0x0000002002c28981 */ /* 0x0000a4000c1e1100 */
[----:B0-----:R-:W-:Y:S01]  /*1c710*/  @!P0 IMAD.MOV.U32 R3, RZ, RZ, R127 ;  /* 0x000000ffff038224 */ /* 0x001fe200078e007f */
[----:B------:R-:W-:Y:S01]  /*1c720*/  PRMT R196, RZ, 0x7610, R196 ;  /* 0x00007610ffc47816 */ /* 0x000fe200000000c4 */
[----:B------:R-:W2:Y:S01]  /*1c730*/  LDL R127, [R1+0x748] ;  /* 0x00074800017f7983 */ /* 0x000ea20000100800 */
[----:B----4-:R-:W-:-:S03]  /*1c740*/  @!P0 IMAD.MOV.U32 R2, RZ, RZ, R24 ;  /* 0x000000ffff028224 */ /* 0x010fc600078e0018 */
[----:B------:R-:W4:Y:S04]  /*1c750*/  LDL R24, [R1+0x7ac] ;  /* 0x0007ac0001187983 */ /* 0x000f280000100800 */
[----:B------:R0:W4:Y:S02]  /*1c760*/  @!P0 LDG.E.U8 R195, desc[UR32][R2.64] ;  /* 0x0000002002c38981 */ /* 0x000124000c1e1100 */
[----:B0-----:R-:W-:Y:S02]  /*1c770*/  @!P0 IMAD.MOV.U32 R2, RZ, RZ, R26 ;  /* 0x000000ffff028224 */ /* 0x001fe400078e001a */
[----:B------:R-:W4:Y:S01]  /*1c780*/  LDL R26, [R1+0x78c] ;  /* 0x00078c00011a7983 */ /* 0x000f220000100800 */
[----:B------:R-:W-:-:S03]  /*1c790*/  @!P0 IMAD.MOV.U32 R3, RZ, RZ, R34 ;  /* 0x000000ffff038224 */ /* 0x000fc600078e0022 */
[----:B------:R-:W4:Y:S01]  /*1c7a0*/  LDL R34, [R1+0x74c] ;  /* 0x00074c0001227983 */ /* 0x000f220000100800 */
[----:B------:R-:W-:-:S03]  /*1c7b0*/  PRMT R198, RZ, 0x7610, R198 ;  /* 0x00007610ffc67816 */ /* 0x000fc600000000c6 */
        /* <DEDUP_REMOVED lines=14> */
[----:B----4-:R-:W-:Y:S02]  /*1c8a0*/  @!P0 IMAD.MOV.U32 R2, RZ, RZ, R24 ;  /* 0x000000ffff028224 */ /* 0x010fe400078e0018 */
[----:B------:R-:W4:Y:S04]  /*1c8b0*/  LDL R24, [R1+0x6ec] ;  /* 0x0006ec0001187983 */ /* 0x000f280000100800 */
[----:B------:R0:W4:Y:S02]  /*1c8c0*/  @!P0 LDG.E.U8 R201, desc[UR32][R2.64] ;  /* 0x0000002002c98981 */ /* 0x000124000c1e1100 */
[----:B0-----:R-:W-:-:S02]  /*1c8d0*/  @!P0 IMAD.MOV.U32 R2, RZ, RZ, R26 ;  /* 0x000000ffff028224 */ /* 0x001fc400078e001a */
[----:B------:R-:W4:Y:S01]  /*1c8e0*/  LDL R26, [R1+0x6cc] ;  /* 0x0006cc00011a7983 */ /* 0x000f220000100800 */
[----:B------:R-:W-:Y:S01]  /*1c8f0*/  PRMT R202, RZ, 0x7610, R202 ;  /* 0x00007610ffca7816 */ /* 0x000fe200000000ca */
[----:B------:R-:W-:Y:S02]  /*1c900*/  @!P0 IMAD.MOV.U32 R3, RZ, RZ, R132 ;  /* 0x000000ffff038224 */ /* 0x000fe400078e0084 */
[----:B------:R0:W-:Y:S04]  /*1c910*/  STS.U8 [R232+UR4+0x6400], R203 ;  /* 0x006400cbe8007988 */ /* 0x0001e80008000004 */
[----:B------:R1:W4:Y:S01]  /*1c920*/  @!P0 LDG.E.U8 R202, desc[UR32][R2.64] ;  /* 0x0000002002ca8981 */ /* 0x000322000c1e1100 */
[----:B------:R-:W-:-:S03]  /*1c930*/  PRMT R205, RZ, 0x7610, R205 ;  /* 0x00007610ffcd7816 */ /* 0x000fc600000000cd */
[----:B------:R1:W-:Y:S01]  /*1c940*/  STS.U8 [R232+UR4+0x6800], R206 ;  /* 0x006800cee8007988 */ /* 0x0003e20008000004 */
[----:B0-----:R-:W-:-:S03]  /*1c950*/  PRMT R203, RZ, 0x7610, R203 ;  /* 0x00007610ffcb7816 */ /* 0x001fc600000000cb */
[----:B------:R0:W-:Y:S01]  /*1c960*/  STS.U8 [R232+UR4+0x6a00], R208 ;  /* 0x006a00d0e8007988 */ /* 0x0001e20008000004 */
[----:B-1----:R-:W-:Y:S02]  /*1c970*/  @!P0 IMAD.MOV.U32 R2, RZ, RZ, R129 ;  /* 0x000000ffff028224 */ /* 0x002fe400078e0081 */
[----:B------:R-:W-:Y:S01]  /*1c980*/  @!P0 IMAD.MOV.U32 R3, RZ, RZ, R130 ;  /* 0x000000ffff038224 */ /* 0x000fe200078e0082 */
[----:B------:R-:W4:Y:S04]  /*1c990*/  LDL.LU R236, [R1+0x6a8] ;  /* 0x0006a80001ec7983 */ /* 0x000f280000300800 */
[----:B------:R1:W4:Y:S01]  /*1c9a0*/  @!P0 LDG.E.U8 R203, desc[UR32][R2.64] ;  /* 0x0000002002cb8981 */ /* 0x000322000c1e1100 */
[----:B------:R-:W-:Y:S01]  /*1c9b0*/  PRMT R206, RZ, 0x7610, R206 ;  /* 0x00007610ffce7816 */ /* 0x000fe200000000ce */
[----:B-1----:R-:W-:-:S02]  /*1c9c0*/  @!P0 IMAD.MOV.U32 R2, RZ, RZ, R34 ;  /* 0x000000ffff028224 */ /* 0x002fc400078e0022 */
[----:B------:R-:W-:Y:S01]  /*1c9d0*/  @!P0 IMAD.MOV.U32 R3, RZ, RZ, R127 ;  /* 0x000000ffff038224 */ /* 0x000fe200078e007f */
[----:B0-----:R-:W-:Y:S01]  /*1c9e0*/  PRMT R208, RZ, 0x7610, R208 ;  /* 0x00007610ffd07816 */ /* 0x001fe200000000d0 */
[----:B------:R0:W-:Y:S04]  /*1c9f0*/  STS.U8 [R232+UR4+0x6c00], R209 ;  /* 0x006c00d1e8007988 */ /* 0x0001e80008000004 */
[----:B------:R3:W4:Y:S04]  /*1ca00*/  @!P0 LDG.E.U8 R205, desc[UR32][R2.64] ;  /* 0x0000002002cd8981 */ /* 0x000728000c1e1100 */
[----:B------:R-:W4:Y:S01]  /*1ca10*/  LDL R127, [R1+0x648] ;  /* 0x00064800017f7983 */ /* 0x000f220000100800 */
[----:B0-----:R-:W-:-:S03]  /*1ca20*/  PRMT R209, RZ, 0x7610, R209 ;  /* 0x00007610ffd17816 */ /* 0x001fc600000000d1 */
[----:B------:R-:W4:Y:S04]  /*1ca30*/  LDL R34, [R1+0x62c] ;  /* 0x00062c0001227983 */ /* 0x000f280000100800 */
[----:B------:R-:W4:Y:S01]  /*1ca40*/  LDL.LU R154, [R1+0x68c] ;  /* 0x00068c00019a7983 */ /* 0x000f220000300800 */
[----:B---3--:R-:W-:Y:S02]  /*1ca50*/  @!P0 IMAD.MOV.U32 R2, RZ, RZ, R32 ;  /* 0x000000ffff028224 */ /* 0x008fe400078e0020 */
[----:B--2---:R-:W-:-:S05]  /*1ca60*/  @!P0 IMAD.MOV.U32 R3, RZ, RZ, R33 ;  /* 0x000000ffff038224 */ /* 0x004fca00078e0021 */
[----:B------:R0:W2:Y:S02]  /*1ca70*/  @!P0 LDG.E.U8 R206, desc[UR32][R2.64] ;  /* 0x0000002002ce8981 */ /* 0x0000a4000c1e1100 */
[----:B0-----:R-:W-:Y:S02]  /*1ca80*/  @!P0 IMAD.MOV.U32 R2, RZ, RZ, R28 ;  /* 0x000000ffff028224 */ /* 0x001fe400078e001c */
[----:B------:R-:W-:-:S05]  /*1ca90*/  @!P0 IMAD.MOV.U32 R3, RZ, RZ, R30 ;  /* 0x000000ffff038224 */ /* 0x000fca00078e001e */
[----:B------:R0:W3:Y:S02]  /*1caa0*/  @!P0 LDG.E.U8 R208, desc[UR32][R2.64] ;  /* 0x0000002002d08981 */ /* 0x0000e4000c1e1100 */
[----:B0-----:R-:W-:Y:S02]  /*1cab0*/  @!P0 IMAD.MOV.U32 R3, RZ, RZ, R242 ;  /* 0x000000ffff038224 */ /* 0x001fe400078e00f2 */
[----:B----4-:R-:W-:Y:S02]  /*1cac0*/  @!P0 IMAD.MOV.U32 R2, RZ, RZ, R24 ;  /* 0x000000ffff028224 */ /* 0x010fe400078e0018 */
[----:B------:R-:W4:Y:S04]  /*1cad0*/  LDL.LU R24, [R1+0x688] ;  /* 0x0006880001187983 */ /* 0x000f280000300800 */
[----:B------:R0:W-:Y:S04]  /*1cae0*/  STL [R1+0x1044], R242 ;  /* 0x001044f201007387 */ /* 0x0001e80000100800 */
[----:B------:R1:W3:Y:S04]  /*1caf0*/  @!P0 LDG.E.U8 R209, desc[UR32][R2.64] ;  /* 0x0000002002d18981 */ /* 0x0002e8000c1e1100 */
[----:B0-----:R-:W3:Y:S04]  /*1cb00*/  LDL.LU R242, [R1+0x6c4] ;  /* 0x0006c40001f27983 */ /* 0x001ee80000300800 */
[----:B------:R-:W2:Y:S04]  /*1cb10*/  LDL.LU R32, [R1+0x60c] ;  /* 0x00060c0001207983 */ /* 0x000ea80000300800 */
[----:B------:R-:W3:Y:S01]  /*1cb20*/  LDL.LU R30, [R1+0x608] ;  /* 0x00060800011e7983 */ /* 0x000ee20000300800 */
[----:B-1----:R-:W-:-:S03]  /*1cb30*/  @!P0 IMAD.MOV.U32 R2, RZ, RZ, R26 ;  /* 0x000000ffff028224 */ /* 0x002fc600078e001a */
[----:B------:R-:W2:Y:S04]  /*1cb40*/  LDL.LU R26, [R1+0x628] ;  /* 0x00062800011a7983 */ /* 0x000ea80000300800 */
[----:B------:R-:W3:Y:S04]  /*1cb50*/  LDL.LU R33, [R1+0x668] ;  /* 0x0006680001217983 */ /* 0x000ee80000300800 */
[----:B------:R-:W2:Y:S04]  /*1cb60*/  LDL.LU R28, [R1+0x64c] ;  /* 0x00064c00011c7983 */ /* 0x000ea80000300800 */
[----:B------:R-:W2:Y:S01]  /*1cb70*/  LDL.LU R251, [R1+0x66c] ;  /* 0x00066c0001fb7983 */ /* 0x000ea20000300800 */
[----:B------:R-:W-:-:S03]  /*1cb80*/  @!P0 IMAD.MOV.U32 R3, RZ, RZ, R0 ;  /* 0x000000ffff038224 */ /* 0x000fc600078e0000 */
[----:B------:R0:W-:Y:S01]  /*1cb90*/  STS.U8 [R232+UR4+0x6e00], R210 ;  /* 0x006e00d2e8007988 */ /* 0x0001e20008000004 */
[----:B------:R-:W-:Y:S02]  /*1cba0*/  PRMT R212, RZ, 0x7610, R212 ;  /* 0x00007610ffd47816 */ /* 0x000fe400000000d4 */
[----:B0-----:R-:W-:Y:S01]  /*1cbb0*/  PRMT R210, RZ, 0x7610, R210 ;  /* 0x00007610ffd27816 */ /* 0x001fe200000000d2 */
[----:B------:R0:W-:Y:S05]  /*1cbc0*/  STS.U8 [R232+UR4+0x7200], R213 ;  /* 0x007200d5e8007988 */ /* 0x0001ea0008000004 */
[----:B------:R1:W2:Y:S01]  /*1cbd0*/  @!P0 LDG.E.U8 R210, desc[UR32][R2.64] ;  /* 0x0000002002d28981 */ /* 0x0002a2000c1e1100 */
[----:B0-----:R-:W-:Y:S01]  /*1cbe0*/  PRMT R213, RZ, 0x7610, R213 ;  /* 0x00007610ffd57816 */ /* 0x001fe200000000d5 */
[----:B-1----:R-:W-:-:S02]  /*1cbf0*/  @!P0 IMAD.MOV.U32 R2, RZ, RZ, R250 ;  /* 0x000000ffff028224 */ /* 0x002fc400078e00fa */
[----:B------:R-:W-:-:S05]  /*1cc00*/  @!P0 IMAD.MOV.U32 R3, RZ, RZ, R236 ;  /* 0x000000ffff038224 */ /* 0x000fca00078e00ec */
[----:B------:R0:W2:Y:S04]  /*1cc10*/  @!P0 LDG.E.U8 R212, desc[UR32][R2.64] ;  /* 0x0000002002d48981 */ /* 0x0000a8000c1e1100 */
[----:B------:R1:W-:Y:S01]  /*1cc20*/  STS.U8 [R232+UR4+0x7400], R215 ;  /* 0x007400d7e8007988 */ /* 0x0003e20008000004 */
[----:B0-----:R-:W-:Y:S01]  /*1cc30*/  @!P0 IMAD.MOV.U32 R2, RZ, RZ, R154 ;  /* 0x000000ffff028224 */ /* 0x001fe200078e009a */
[----:B-1----:R-:W-:Y:S02]  /*1cc40*/  PRMT R215, RZ, 0x7610, R215 ;  /* 0x00007610ffd77816 */ /* 0x002fe400000000d7 */
[----:B------:R0:W-:Y:S04]  /*1cc50*/  STS.U8 [R232+UR4+0x7600], R216 ;  /* 0x007600d8e8007988 */ /* 0x0001e80008000004 */
[----:B------:R1:W-:Y:S01]  /*1cc60*/  STL [R1+0x1048], R0 ;  /* 0x0010480001007387 */ /* 0x0003e20000100800 */
[----:B0-----:R-:W-:-:S03]  /*1cc70*/  PRMT R216, RZ, 0x7610, R216 ;  /* 0x00007610ffd87816 */ /* 0x001fc600000000d8 */
[----:B-1----:R-:W2:Y:S04]  /*1cc80*/  LDL.LU R0, [R1+0x6f8] ;  /* 0x0006f80001007983 */ /* 0x002ea80000300800 */
[----:B------:R0:W-:Y:S04]  /*1cc90*/  STL [R1+0x104c], R250 ;  /* 0x00104cfa01007387 */ /* 0x0001e80000100800 */
[----:B0-----:R-:W2:Y:S04]  /*1cca0*/  LDL.LU R250, [R1+0x700] ;  /* 0x0007000001fa7983 */ /* 0x001ea80000300800 */
[----:B------:R-:W2:Y:S04]  /*1ccb0*/  LDL R145, [R1+0xba8] ;  /* 0x000ba80001917983 */ /* 0x000ea80000100800 */
[----:B------:R-:W2:Y:S04]  /*1ccc0*/  LDL R140, [R1+0xb98] ;  /* 0x000b9800018c7983 */ /* 0x000ea80000100800 */
[----:B------:R-:W2:Y:S04]  /*1ccd0*/  LDL R137, [R1+0xf94] ;  /* 0x000f940001897983 */ /* 0x000ea80000100800 */
[----:B------:R-:W2:Y:S04]  /*1cce0*/  LDL R129, [R1+0xf7c] ;  /* 0x000f7c0001817983 */ /* 0x000ea80000100800 */
[----:B------:R0:W-:Y:S04]  /*1ccf0*/  STS.U8 [R232+UR4+0x7800], R217 ;  /* 0x007800d9e8007988 */ /* 0x0001e80008000004 */
[----:B------:R1:W-:Y:S04]  /*1cd00*/  STS.U8 [R232+UR4+0x7a00], R219 ;  /* 0x007a00dbe8007988 */ /* 0x0003e80008000004 */
[----:B------:R-:W2:Y:S01]  /*1cd10*/  LDL R132, [R1+0xf78] ;  /* 0x000f780001847983 */ /* 0x000ea20000100800 */
[----:B----4-:R-:W-:-:S05]  /*1cd20*/  @!P0 IMAD.MOV.U32 R3, RZ, RZ, R24 ;  /* 0x000000ffff038224 */ /* 0x010fca00078e0018 */
[----:B------:R3:W4:Y:S02]  /*1cd30*/  @!P0 LDG.E.U8 R213, desc[UR32][R2.64] ;  /* 0x0000002002d58981 */ /* 0x000724000c1e1100 */
[----:B---3--:R-:W-:Y:S02]  /*1cd40*/  @!P0 IMAD.MOV.U32 R3, RZ, RZ, R33 ;  /* 0x000000ffff038224 */ /* 0x008fe400078e0021 */
[----:B--2---:R-:W-:-:S05]  /*1cd50*/  @!P0 IMAD.MOV.U32 R2, RZ, RZ, R251 ;  /* 0x000000ffff028224 */ /* 0x004fca00078e00fb */
[----:B------:R2:W3:Y:S02]  /*1cd60*/  @!P0 LDG.E.U8 R215, desc[UR32][R2.64] ;  /* 0x0000002002d78981 */ /* 0x0004e4000c1e1100 */
[----:B--2---:R-:W-:Y:S02]  /*1cd70*/  @!P0 IMAD.MOV.U32 R2, RZ, RZ, R28 ;  /* 0x000000ffff028224 */ /* 0x004fe400078e001c */
[----:B------:R-:W-:-:S05]  /*1cd80*/  @!P0 IMAD.MOV.U32 R3, RZ, RZ, R127 ;  /* 0x000000ffff038224 */ /* 0x000fca00078e007f */
[----:B------:R2:W3:Y:S02]  /*1cd90*/  @!P0 LDG.E.U8 R216, desc[UR32][R2.64] ;  /* 0x0000002002d88981 */ /* 0x0004e4000c1e1100 */
[----:B--2---:R-:W-:Y:S02]  /*1cda0*/  @!P0 IMAD.MOV.U32 R2, RZ, RZ, R34 ;  /* 0x000000ffff028224 */ /* 0x004fe400078e0022 */
[----:B------:R-:W2:Y:S01]  /*1cdb0*/  LDL R34, [R1+0xfa4] ;  /* 0x000fa40001227983 */ /* 0x000ea20000100800 */
[----:B0-----:R-:W-:Y:S01]  /*1cdc0*/  PRMT R217, RZ, 0x7610, R217 ;  /* 0x00007610ffd97816 */ /* 0x001fe200000000d9 */
[----:B------:R-:W-:Y:S01]  /*1cdd0*/  @!P0 IMAD.MOV.U32 R3, RZ, RZ, R26 ;  /* 0x000000ffff038224 */ /* 0x000fe200078e001a */
[----:B-1----:R-:W-:Y:S01]  /*1cde0*/  PRMT R219, RZ, 0x7610, R219 ;  /* 0x00007610ffdb7816 */ /* 0x002fe200000000db */
[----:B------:R-:W4:Y:S04]  /*1cdf0*/  LDL.LU R127, [R1+0xd5c] ;  /* 0x000d5c00017f7983 */ /* 0x000f280000300800 */
[----:B------:R0:W3:Y:S04]  /*1ce00*/  @!P0 LDG.E.U8 R217, desc[UR32][R2.64] ;  /* 0x0000002002d98981 */ /* 0x0000e8000c1e1100 */
[----:B------:R-:W4:Y:S04]  /*1ce10*/  LDL.LU R130, [R1+0xd78] ;  /* 0x000d780001827983 */ /* 0x000f280000300800 */
[----:B------:R-:W3:Y:S01]  /*1ce20*/  LDL.LU R135, [R1+0xd3c] ;  /* 0x000d3c0001877983 */ /* 0x000ee20000300800 */
[----:B0-----:R-:W-:-:S02]  /*1ce30*/  @!P0 IMAD.MOV.U32 R2, RZ, RZ, R32 ;  /* 0x000000ffff028224 */ /* 0x001fc400078e0020 */
[----:B------:R-:W-:Y:S01]  /*1ce40*/  @!P0 IMAD.MOV.U32 R3, RZ, RZ, R30 ;  /* 0x000000ffff038224 */ /* 0x000fe200078e001e */
[----:B------:R-:W3:Y:S04]  /*1ce50*/  LDL.LU R138, [R1+0xd58] ;  /* 0x000d5800018a7983 */ /* 0x000ee80000300800 */
[----:B------:R-:W3:Y:S04]  /*1ce60*/  LDL.LU R143, [R1+0xd1c] ;  /* 0x000d1c00018f7983 */ /* 0x000ee80000300800 */
[----:B------:R0:W-:Y:S04]  /*1ce70*/  STS.U8 [R232+UR4+0x7c00], R220 ;  /* 0x007c00dce8007988 */ /* 0x0001e80008000004 */
[----:B------:R-:W3:Y:S04]  /*1ce80*/  LDL.LU R146, [R1+0xd38] ;  /* 0x000d380001927983 */ /* 0x000ee80000300800 */
[----:B------:R1:W3:Y:S01]  /*1ce90*/  @!P0 LDG.E.U8 R219, desc[UR32][R2.64] ;  /* 0x0000002002db8981 */ /* 0x0002e2000c1e1100 */
[----:B0-----:R-:W-:-:S03]  /*1cea0*/  PRMT R220, RZ, 0x7610, R220 ;  /* 0x00007610ffdc7816 */ /* 0x001fc600000000dc */
[----:B------:R-:W3:Y:S04]  /*1ceb0*/  LDL.LU R151, [R1+0xcfc] ;  /* 0x000cfc0001977983 */ /* 0x000ee80000300800 */
[----:B------:R0:W-:Y:S01]  /*1cec0*/  STL [R1+0x1054], R248 ;  /* 0x001054f801007387 */ /* 0x0001e20000100800 */
[----:B-1----:R-:W-:Y:S02]  /*1ced0*/  @!P0 IMAD.MOV.U32 R2, RZ, RZ, R248 ;  /* 0x000000ffff028224 */ /* 0x002fe400078e00f8 */
[----:B------:R-:W-:Y:S01]  /*1cee0*/  @!P0 IMAD.MOV.U32 R3, RZ, RZ, R247 ;  /* 0x000000ffff038224 */ /* 0x000fe200078e00f7 */
[----:B------:R-:W-:Y:S04]  /*1cef0*/  STS.U8 [R232+UR4+0x3800], R169 ;  /* 0x003800a9e8007988 */ /* 0x000fe80008000004 */
[----:B------:R-:W-:Y:S04]  /*1cf00*/  STS.U8 [R232+UR4+0x3a00], R170 ;  /* 0x003a00aae8007988 */ /* 0x000fe80008000004 */
[----:B0-----:R-:W3:Y:S04]  /*1cf10*/  LDL.LU R248, [R1+0x6e4] ;  /* 0x0006e40001f87983 */ /* 0x001ee80000300800 */
[----:B------:R0:W-:Y:S04]  /*1cf20*/  STL [R1+0x1050], R247 ;  /* 0x001050f701007387 */ /* 0x0001e80000100800 */
[----:B------:R-:W-:Y:S04]  /*1cf30*/  STS.U8 [R232+UR4+0x3c00], R171 ;  /* 0x003c00abe8007988 */ /* 0x000fe80008000004 */
        /* <DEDUP_REMOVED lines=21> */
[----:B0-----:R-:W3:Y:S04]  /*1d090*/  LDL.LU R247, [R1+0x6dc] ;  /* 0x0006dc0001f77983 */ /* 0x001ee80000300800 */
[----:B------:R0:W-:Y:S04]  /*1d0a0*/  STS.U8 [R232+UR4+0x7e00], R222 ;  /* 0x007e00dee8007988 */ /* 0x0001e80008000004 */
[----:B------:R1:W3:Y:S04]  /*1d0b0*/  @!P0 LDG.E.U8 R220, desc[UR32][R2.64] ;  /* 0x0000002002dc8981 */ /* 0x0002e8000c1e1100 */
[----:B0-----:R-:W3:Y:S01]  /*1d0c0*/  LDL.LU R232, [R1+0x69c] ;  /* 0x00069c0001e87983 */ /* 0x001ee20000300800 */
[----:B------:R-:W-:Y:S01]  /*1d0d0*/  PRMT R222, RZ, 0x7610, R222 ;  /* 0x00007610ffde7816 */ /* 0x000fe200000000de */
[----:B-1----:R-:W-:-:S02]  /*1d0e0*/  @!P0 IMAD.MOV.U32 R2, RZ, RZ, R240 ;  /* 0x000000ffff028224 */ /* 0x002fc400078e00f0 */
[----:B------:R0:W-:Y:S01]  /*1d0f0*/  STL [R1+0x105c], R240 ;  /* 0x00105cf001007387 */ /* 0x0001e20000100800 */
[----:B------:R-:W-:Y:S01]  /*1d100*/  @!P0 IMAD.MOV.U32 R3, RZ, RZ, R239 ;  /* 0x000000ffff038224 */ /* 0x000fe200078e00ef */
[----:B------:R-:W-:-:S04]  /*1d110*/  PRMT R231, RZ, 0x7610, R231 ;  /* 0x00007610ffe77816 */ /* 0x000fc800000000e7 */
[----:B------:R1:W3:Y:S04]  /*1d120*/  @!P0 LDG.E.U8 R222, desc[UR32][R2.64] ;  /* 0x0000002002de8981 */ /* 0x0002e8000c1e1100 */
[----:B0-----:R-:W3:Y:S04]  /*1d130*/  LDL.LU R240, [R1+0x720] ;  /* 0x0007200001f07983 */ /* 0x001ee80000300800 */
[----:B------:R0:W-:Y:S01]  /*1d140*/  STL [R1+0x1058], R239 ;  /* 0x001058ef01007387 */ /* 0x0001e20000100800 */
[----:B-1----:R-:W-:-:S03]  /*1d150*/  @!P0 IMAD.MOV.U32 R3, RZ, RZ, R145 ;  /* 0x000000ffff038224 */ /* 0x002fc600078e0091 */
[----:B0-----:R-:W3:Y:S04]  /*1d160*/  LDL.LU R239, [R1+0x718] ;  /* 0x0007180001ef7983 */ /* 0x001ee80000300800 */
[----:B------:R-:W4:Y:S04]  /*1d170*/  LDL R243, [R1+0xf58] ;  /* 0x000f580001f37983 */ /* 0x000f280000100800 */
[----:B------:R-:W3:Y:S04]  /*1d180*/  LDL R148, [R1+0xf5c] ;  /* 0x000f5c0001947983 */ /* 0x000ee80000100800 */
[----:B------:R-:W3:Y:S01]  /*1d190*/  LDL R145, [R1+0xf38] ;  /* 0x000f380001917983 */ /* 0x000ee20000100800 */
[----:B------:R-:W-:Y:S01]  /*1d1a0*/  PRMT R230, RZ, 0x7610, R230 ;  /* 0x00007610ffe67816 */ /* 0x000fe200000000e6 */
[----:B--2---:R-:W-:-:S02]  /*1d1b0*/  @!P0 IMAD.MOV.U32 R2, RZ, RZ, R34 ;  /* 0x000000ffff028224 */ /* 0x004fc400078e0022 */
[----:B------:R-:W2:Y:S04]  /*1d1c0*/  LDL R34, [R1+0xf3c] ;  /* 0x000f3c0001227983 */ /* 0x000ea80000100800 */
[----:B------:R0:W2:Y:S02]  /*1d1d0*/  @!P0 LDG.E.U8 R231, desc[UR32][R2.64] ;  /* 0x0000002002e78981 */ /* 0x0000a4000c1e1100 */
[----:B0-----:R-:W-:Y:S02]  /*1d1e0*/  @!P0 IMAD.MOV.U32 R2, RZ, RZ, R137 ;  /* 0x000000ffff028224 */ /* 0x001fe400078e0089 */
[----:B------:R-:W-:Y:S01]  /*1d1f0*/  @!P0 IMAD.MOV.U32 R3, RZ, RZ, R140 ;  /* 0x000000ffff038224 */ /* 0x000fe200078e008c */
[----:B------:R-:W2:Y:S04]  /*1d200*/  LDL R137, [R1+0xf1c] ;  /* 0x000f1c0001897983 */ /* 0x000ea80000100800 */
[----:B------:R-:W2:Y:S04]  /*1d210*/  LDL R140, [R1+0xf18] ;  /* 0x000f1800018c7983 */ /* 0x000ea80000100800 */
[----:B------:R0:W2:Y:S02]  /*1d220*/  @!P0 LDG.E.U8 R230, desc[UR32][R2.64] ;  /* 0x0000002002e68981 */ /* 0x0000a4000c1e1100 */
[----:B0-----:R-:W-:-:S02]  /*1d230*/  @!P0 IMAD.MOV.U32 R2, RZ, RZ, R129 ;  /* 0x000000ffff028224 */ /* 0x001fc400078e0081 */
[----:B------:R-:W2:Y:S01]  /*1d240*/  LDL R129, [R1+0xefc] ;  /* 0x000efc0001817983 */ /* 0x000ea20000100800 */
[----:B------:R-:W-:Y:S01]  /*1d250*/  PRMT R229, RZ, 0x7610, R229 ;  /* 0x00007610ffe57816 */ /* 0x000fe200000000e5 */
[----:B------:R-:W-:Y:S01]  /*1d260*/  @!P0 IMAD.MOV.U32 R3, RZ, RZ, R132 ;  /* 0x000000ffff038224 */ /* 0x000fe200078e0084 */
[----:B------:R-:W-:Y:S01]  /*1d270*/  PRMT R228, RZ, 0x7610, R228 ;  /* 0x00007610ffe47816 */ /* 0x000fe200000000e4 */
[----:B------:R-:W2:Y:S04]  /*1d280*/  LDL R132, [R1+0xef8] ;  /* 0x000ef80001847983 */ /* 0x000ea80000100800 */
[----:B------:R4:W2:Y:S01]  /*1d290*/  @!P0 LDG.E.U8 R229, desc[UR32][R2.64] ;  /* 0x0000002002e58981 */ /* 0x0008a2000c1e1100 */
[----:B------:R-:W-:Y:S02]  /*1d2a0*/  PRMT R227, RZ, 0x7610, R227 ;  /* 0x00007610ffe37816 */ /* 0x000fe400000000e3 */
[----:B------:R-:W-:Y:S01]  /*1d2b0*/  PRMT R226, RZ, 0x7610, R226 ;  /* 0x00007610ffe27816 */ /* 0x000fe200000000e2 */
[----:B----4-:R-:W-:-:S02]  /*1d2c0*/  @!P0 IMAD.MOV.U32 R3, RZ, RZ, R243 ;  /* 0x000000ffff038224 */ /* 0x010fc400078e00f3 */
[----:B------:R-:W4:Y:S01]  /*1d2d0*/  LDL R243, [R1+0xe98] ;  /* 0x000e980001f37983 */ /* 0x000f220000100800 */
[----:B---3--:R-:W-:-:S03]  /*1d2e0*/  @!P0 IMAD.MOV.U32 R2, RZ, RZ, R148 ;  /* 0x000000ffff028224 */ /* 0x008fc600078e0094 */
[----:B------:R-:W3:Y:S04]  /*1d2f0*/  LDL R148, [R1+0xe9c] ;  /* 0x000e9c0001947983 */ /* 0x000ee80000100800 */
[----:B------:R0:W4:Y:S02]  /*1d300*/  @!P0 LDG.E.U8 R228, desc[UR32][R2.64] ;  /* 0x0000002002e48981 */ /* 0x000124000c1e1100 */
[----:B0-----:R-:W-:Y:S02]  /*1d310*/  @!P0 IMAD.MOV.U32 R3, RZ, RZ, R145 ;  /* 0x000000ffff038224 */ /* 0x001fe400078e0091 */
[----:B------:R-:W3:Y:S01]  /*1d320*/  LDL R145, [R1+0xed8] ;  /* 0x000ed80001917983 */ /* 0x000ee20000100800 */
[----:B--2---:R-:W-:-:S03]  /*1d330*/  @!P0 IMAD.MOV.U32 R2, RZ, RZ, R34 ;  /* 0x000000ffff028224 */ /* 0x004fc600078e0022 */
[----:B------:R-:W2:Y:S04]  /*1d340*/  LDL R34, [R1+0xedc] ;  /* 0x000edc0001227983 */ /* 0x000ea80000100800 */
[----:B------:R0:W4:Y:S02]  /*1d350*/  @!P0 LDG.E.U8 R227, desc[UR32][R2.64] ;  /* 0x0000002002e38981 */ /* 0x000124000c1e1100 */
[----:B0-----:R-:W-:Y:S02]  /*1d360*/  @!P0 IMAD.MOV.U32 R2, RZ, RZ, R137 ;  /* 0x000000ffff028224 */ /* 0x001fe400078e0089 */
[----:B------:R-:W4:Y:S01]  /*1d370*/  LDL R137, [R1+0xebc] ;  /* 0x000ebc0001897983 */ /* 0x000f220000100800 */
[----:B------:R-:W-:-:S03]  /*1d380*/  @!P0 IMAD.MOV.U32 R3, RZ, RZ, R140 ;  /* 0x000000ffff038224 */ /* 0x000fc600078e008c */
[----:B------:R-:W4:Y:S04]  /*1d390*/  LDL R140, [R1+0xeb8] ;  /* 0x000eb800018c7983 */ /* 0x000f280000100800 */
[----:B------:R0:W4:Y:S02]  /*1d3a0*/  @!P0 LDG.E.U8 R226, desc[UR32][R2.64] ;  /* 0x0000002002e28981 */ /* 0x000124000c1e1100 */
[----:B0-----:R-:W-:Y:S02]  /*1d3b0*/  @!P0 IMAD.MOV.U32 R2, RZ, RZ, R129 ;  /* 0x000000ffff028224 */ /* 0x001fe400078e0081 */
[----:B------:R-:W4:Y:S01]  /*1d3c0*/  LDL R129, [R1+0xe7c] ;  /* 0x000e7c0001817983 */ /* 0x000f220000100800 */
[----:B------:R-:W-:-:S03]  /*1d3d0*/  @!P0 IMAD.MOV.U32 R3, RZ, RZ, R132 ;  /* 0x000000ffff038224 */ /* 0x000fc600078e0084 */
[----:B------:R0:W-:Y:S04]  /*1d3e0*/  STS.U8 [R155+UR4+0x80], R225 ;  /* 0x000080e19b007988 */ /* 0x0001e80008000004 */
[----:B------:R-:W4:Y:S01]  /*1d3f0*/  LDL R132, [R1+0xe78] ;  /* 0x000e780001847983 */ /* 0x000f220000100800 */
[----:B0-----:R-:W-:-:S03]  /*1d400*/  PRMT R225, RZ, 0x7610, R225 ;  /* 0x00007610ffe17816 */ /* 0x001fc600000000e1 */
[----:B------:R0:W-:Y:S04]  /*1d410*/  STS.U8 [R155+UR4+0x280], R224 ;  /* 0x000280e09b007988 */ /* 0x0001e80008000004 */
[----:B------:R3:W4:Y:S01]  /*1d420*/  @!P0 LDG.E.U8 R225, desc[UR32][R2.64] ;  /* 0x0000002002e18981 */ /* 0x000722000c1e1100 */
[----:B0-----:R-:W-:-:S03]  /*1d430*/  PRMT R224, RZ, 0x7610, R224 ;  /* 0x00007610ffe07816 */ /* 0x001fc600000000e0 */
[----:B------:R0:W-:Y:S04]  /*1d440*/  STS.U8 [R155+UR4+0x480], R223 ;  /* 0x000480df9b007988 */ /* 0x0001e80008000004 */
[----:B------:R1:W-:Y:S01]  /*1d450*/  STS.U8 [R155+UR4+0x680], R221 ;  /* 0x000680dd9b007988 */ /* 0x0003e20008000004 */
[----:B0-----:R-:W-:Y:S02]  /*1d460*/  PRMT R223, RZ, 0x7610, R223 ;  /* 0x00007610ffdf7816 */ /* 0x001fe400000000df */
[----:B-1----:R-:W-:Y:S01]  /*1d470*/  PRMT R221, RZ, 0x7610, R221 ;  /* 0x00007610ffdd7816 */ /* 0x002fe200000000dd */
[----:B---3--:R-:W-:Y:S02]  /*1d480*/  @!P0 IMAD.MOV.U32 R3, RZ, RZ, R145 ;  /* 0x000000ffff038224 */ /* 0x008fe400078e0091 */
[----:B------:R-:W3:Y:S01]  /*1d490*/  LDL R145, [R1+0xe58] ;  /* 0x000e580001917983 */ /* 0x000ee20000100800 */
[----:B--2---:R-:W-:-:S03]  /*1d4a0*/  @!P0 IMAD.MOV.U32 R2, RZ, RZ, R34 ;  /* 0x000000ffff028224 */ /* 0x004fc600078e0022 */
[----:B------:R-:W2:Y:S04]  /*1d4b0*/  LDL R34, [R1+0xe5c] ;  /* 0x000e5c0001227983 */ /* 0x000ea80000100800 */
[----:B------:R4:W2:Y:S02]  /*1d4c0*/  @!P0 LDG.E.U8 R224, desc[UR32][R2.64] ;  /* 0x0000002002e08981 */ /* 0x0008a4000c1e1100 */
[----:B----4-:R-:W-:Y:S02]  /*1d4d0*/  @!P0 IMAD.MOV.U32 R2, RZ, RZ, R137 ;  /* 0x000000ffff028224 */ /* 0x010fe400078e0089 */
[----:B------:R-:W4:Y:S01]  /*1d4e0*/  LDL R137, [R1+0xe3c] ;  /* 0x000e3c0001897983 */ /* 0x000f220000100800 */
[----:B------:R-:W-:-:S03]  /*1d4f0*/  @!P0 IMAD.MOV.U32 R3, RZ, RZ, R140 ;  /* 0x000000ffff038224 */ /* 0x000fc600078e008c */
[----:B------:R-:W4:Y:S04]  /*1d500*/  LDL R140, [R1+0xe38] ;  /* 0x000e3800018c7983 */ /* 0x000f280000100800 */
[----:B------:R0:W4:Y:S02]  /*1d510*/  @!P0 LDG.E.U8 R223, desc[UR32][R2.64] ;  /* 0x0000002002df8981 */ /* 0x000124000c1e1100 */
[----:B0-----:R-:W-:Y:S02]  /*1d520*/  @!P0 IMAD.MOV.U32 R2, RZ, RZ, R148 ;  /* 0x000000ffff028224 */ /* 0x001fe400078e0094 */
[----:B------:R-:W-:Y:S01]  /*1d530*/  @!P0 IMAD.MOV.U32 R3, RZ, RZ, R243 ;  /* 0x000000ffff038224 */ /* 0x000fe200078e00f3 */
[----:B------:R0:W-:Y:S04]  /*1d540*/  STS.U8 [R155+UR4+0x880], R218 ;  /* 0x000880da9b007988 */ /* 0x0001e80008000004 */
[----:B------:R1:W4:Y:S04]  /*1d550*/  @!P0 LDG.E.U8 R221, desc[UR32][R2.64] ;  /* 0x0000002002dd8981 */ /* 0x000328000c1e1100 */
[----:B------:R-:W4:Y:S04]  /*1d560*/  LDL R243, [R1+0xdf8] ;  /* 0x000df80001f37983 */ /* 0x000f280000100800 */
[----:B------:R0:W-:Y:S01]  /*1d570*/  STS.U8 [R155+UR4+0xa80], R214 ;  /* 0x000a80d69b007988 */ /* 0x0001e20008000004 */
[----:B-1----:R-:W-:-:S03]  /*1d580*/  @!P0 IMAD.MOV.U32 R2, RZ, RZ, R129 ;  /* 0x000000ffff028224 */ /* 0x002fc600078e0081 */
[----:B------:R-:W4:Y:S01]  /*1d590*/  LDL R129, [R1+0xe1c] ;  /* 0x000e1c0001817983 */ /* 0x000f220000100800 */
[----:B0-----:R-:W-:Y:S01]  /*1d5a0*/  PRMT R218, RZ, 0x7610, R218 ;  /* 0x00007610ffda7816 */ /* 0x001fe200000000da */
[----:B------:R-:W-:Y:S02]  /*1d5b0*/  @!P0 IMAD.MOV.U32 R3, RZ, RZ, R132 ;  /* 0x000000ffff038224 */ /* 0x000fe400078e0084 */
[----:B------:R-:W4:Y:S04]  /*1d5c0*/  LDL R132, [R1+0xe18] ;  /* 0x000e180001847983 */ /* 0x000f280000100800 */
[----:B------:R3:W4:Y:S01]  /*1d5d0*/  @!P0 LDG.E.U8 R218, desc[UR32][R2.64] ;  /* 0x0000002002da8981 */ /* 0x000722000c1e1100 */
[----:B------:R-:W-:-:S03]  /*1d5e0*/  PRMT R214, RZ, 0x7610, R214 ;  /* 0x00007610ffd67816 */ /* 0x000fc600000000d6 */
[----:B------:R-:W4:Y:S01]  /*1d5f0*/  LDL R148, [R1+0xdd8] ;  /* 0x000dd80001947983 */ /* 0x000f220000100800 */
[----:B------:R-:W-:Y:S01]  /*1d600*/  PRMT R211, RZ, 0x7610, R211 ;  /* 0x00007610ffd37816 */ /* 0x000fe200000000d3 */
[----:B---3--:R-:W-:Y:S02]  /*1d610*/  @!P0 IMAD.MOV.U32 R3, RZ, RZ, R145 ;  /* 0x000000ffff038224 */ /* 0x008fe400078e0091 */
[----:B------:R-:W3:Y:S01]  /*1d620*/  LDL R145, [R1+0xddc] ;  /* 0x000ddc0001917983 */ /* 0x000ee20000100800 */
[----:B--2---:R-:W-:-:S03]  /*1d630*/  @!P0 IMAD.MOV.U32 R2, RZ, RZ, R34 ;  /* 0x000000ffff028224 */ /* 0x004fc600078e0022 */
[----:B------:R-:W2:Y:S04]  /*1d640*/  LDL R34, [R1+0xdfc] ;  /* 0x000dfc0001227983 */ /* 0x000ea80000100800 */
[----:B------:R4:W3:Y:S02]  /*1d650*/  @!P0 LDG.E.U8 R214, desc[UR32][R2.64] ;  /* 0x0000002002d68981 */ /* 0x0008e4000c1e1100 */
[----:B----4-:R-:W-:Y:S02]  /*1d660*/  @!P0 IMAD.MOV.U32 R2, RZ, RZ, R137 ;  /* 0x000000ffff028224 */ /* 0x010fe400078e0089 */
        /* <DEDUP_REMOVED lines=9> */
[----:B0-----:R-:W-:Y:S02]  /*1d700*/  PRMT R207, RZ, 0x7610, R207 ;  /* 0x00007610ffcf7816 */ /* 0x001fe400000000cf */
[----:B------:R-:W-:-:S04]  /*1d710*/  PRMT R204, RZ, 0x7610, R204 ;  /* 0x00007610ffcc7816 */ /* 0x000fc800000000cc */
[----:B------:R0:W4:Y:S01]  /*1d720*/  @!P0 LDG.E.U8 R207, desc[UR32][R2.64] ;  /* 0x0000002002cf8981 */ /* 0x000122000c1e1100 */
[----:B------:R-:W-:Y:S01]  /*1d730*/  PRMT R200, RZ, 0x7610, R200 ;  /* 0x00007610ffc87816 */ /* 0x000fe200000000c8 */
[----:B0-----:R-:W-:Y:S01]  /*1d740*/  @!P0 IMAD.MOV.U32 R3, RZ, RZ, R243 ;  /* 0x000000ffff038224 */ /* 0x001fe200078e00f3 */
[----:B------:R-:W-:Y:S02]  /*1d750*/  PRMT R197, RZ, 0x7610, R197 ;  /* 0x00007610ffc57816 */ /* 0x000fe400000000c5 */
[----:B------:R-:W-:Y:S02]  /*1d760*/  PRMT R193, RZ, 0x7610, R193 ;  /* 0x00007610ffc17816 */ /* 0x000fe400000000c1 */
[----:B------:R-:W-:Y:S01]  /*1d770*/  PRMT R190, RZ, 0x7610, R190 ;  /* 0x00007610ffbe7816 */ /* 0x000fe200000000be */
[----:B------:R0:W-:Y:S01]  /*1d780*/  STS.U8 [R155+UR4+0xe80], R189 ;  /* 0x000e80bd9b007988 */ /* 0x0001e20008000004 */
[----:B------:R-:W-:Y:S02]  /*1d790*/  PRMT R188, RZ, 0x7610, R188 ;  /* 0x00007610ffbc7816 */ /* 0x000fe400000000bc */
[----:B------:R-:W-:Y:S01]  /*1d7a0*/  PRMT R187, RZ, 0x7610, R187 ;  /* 0x00007610ffbb7816 */ /* 0x000fe200000000bb */
[----:B------:R-:W4:Y:S01]  /*1d7b0*/  LDL R243, [R1+0xc38] ;  /* 0x000c380001f37983 */ /* 0x000f220000100800 */
[----:B--2---:R-:W-:-:S03]  /*1d7c0*/  @!P0 IMAD.MOV.U32 R2, RZ, RZ, R34 ;  /* 0x000000ffff028224 */ /* 0x004fc600078e0022 */
[----:B------:R-:W2:Y:S04]  /*1d7d0*/  LDL R34, [R1+0xd7c] ;  /* 0x000d7c0001227983 */ /* 0x000ea80000100800 */
[----:B------:R3:W2:Y:S02]  /*1d7e0*/  @!P0 LDG.E.U8 R204, desc[UR32][R2.64] ;  /* 0x0000002002cc8981 */ /* 0x0006a4000c1e1100 */
[----:B---3--:R-:W-:Y:S02]  /*1d7f0*/  @!P0 IMAD.MOV.U32 R2, RZ, RZ, R145 ;  /* 0x000000ffff028224 */ /* 0x008fe400078e0091 */
[----:B------:R-:W-:Y:S01]  /*1d800*/  @!P0 IMAD.MOV.U32 R3, RZ, RZ, R148 ;  /* 0x000000ffff038224 */ /* 0x000fe200078e0094 */
[----:B0-----:R-:W-:Y:S01]  /*1d810*/  PRMT R189, RZ, 0x7610, R189 ;  /* 0x00007610ffbd7816 */ /* 0x001fe200000000bd */
[----:B------:R-:W3:Y:S04]  /*1d820*/  LDL R148, [R1+0xcf8] ;  /* 0x000cf80001947983 */ /* 0x000ee80000100800 */
[----:B------:R4:W3:Y:S04]  /*1d830*/  @!P0 LDG.E.U8 R200, desc[UR32][R2.64] ;  /* 0x0000002002c88981 */ /* 0x0008e8000c1e1100 */
[----:B------:R-:W3:Y:S01]  /*1d840*/  LDL R145, [R1+0xc98] ;  /* 0x000c980001917983 */ /* 0x000ee20000100800 */
[----:B----4-:R-:W-:-:S02]  /*1d850*/  @!P0 IMAD.MOV.U32 R2, RZ, RZ, R137 ;  /* 0x000000ffff028224 */ /* 0x010fc400078e0089 */
[----:B------:R-:W-:Y:S01]  /*1d860*/  @!P0 IMAD.MOV.U32 R3, RZ, RZ, R140 ;  /* 0x000000ffff038224 */ /* 0x000fe200078e008c */
[----:B------:R-:W4:Y:S04]  /*1d870*/  LDL R137, [R1+0xcdc] ;  /* 0x000cdc0001897983 */ /* 0x000f280000100800 */
[----:B------:R0:W4:Y:S04]  /*1d880*/  @!P0 LDG.E.U8 R197, desc[UR32][R2.64] ;  /* 0x0000002002c58981 */ /* 0x000128000c1e1100 */
[----:B------:R-:W4:Y:S01]  /*1d890*/  LDL R140, [R1+0xcd8] ;  /* 0x000cd800018c7983 */ /* 0x000f220000100800 */
[----:B0-----:R-:W-:-:S03]  /*1d8a0*/  @!P0 IMAD.MOV.U32 R2, RZ, RZ, R129 ;  /* 0x000000ffff028224 */ /* 0x001fc600078e0081 */
[----:B------:R-:W3:Y:S01]  /*1d8b0*/  LDL R129, [R1+0xd18] ;  /* 0x000d180001817983 */ /* 0x000ee20000100800 */
[----:B------:R-:W-:-:S03]  /*1d8c0*/  @!P0 IMAD.MOV.U32 R3, RZ, RZ, R132 ;  /* 0x000000ffff038224 */ /* 0x000fc600078e0084 */
[----:B------:R-:W4:Y:S04]  /*1d8d0*/  LDL R132, [R1+0xcb8] ;  /* 0x000cb80001847983 */ /* 0x000f280000100800 */
[----:B------:R0:W4:Y:S02]  /*1d8e0*/  @!P0 LDG.E.U8 R193, desc[UR32][R2.64] ;  /* 0x0000002002c18981 */ /* 0x000124000c1e1100 */
[----:B0-----:R-:W-:Y:S01]  /*1d8f0*/  @!P0 IMAD.MOV.U32 R3, RZ, RZ, R130 ;  /* 0x000000ffff038224 */ /* 0x001fe200078e0082 */
[----:B------:R-:W-:Y:S01]  /*1d900*/  PRMT R186, RZ, 0x7610, R186 ;  /* 0x00007610ffba7816 */ /* 0x000fe200000000ba */
[----:B--2---:R-:W-:Y:S02]  /*1d910*/  @!P0 IMAD.MOV.U32 R2, RZ, RZ, R34 ;  /* 0x000000ffff028224 */ /* 0x004fe400078e0022 */
[----:B------:R-:W2:Y:S04]  /*1d920*/  LDL R34, [R1+0xcbc] ;  /* 0x000cbc0001227983 */ /* 0x000ea80000100800 */
[----:B------:R0:W2:Y:S02]  /*1d930*/  @!P0 LDG.E.U8 R190, desc[UR32][R2.64] ;  /* 0x0000002002be8981 */ /* 0x0000a4000c1e1100 */
[----:B0-----:R-:W-:-:S02]  /*1d940*/  @!P0 IMAD.MOV.U32 R2, RZ, RZ, R127 ;  /* 0x000000ffff028224 */ /* 0x001fc400078e007f */
[----:B------:R-:W-:-:S05]  /*1d950*/  @!P0 IMAD.MOV.U32 R3, RZ, RZ, R138 ;  /* 0x000000ffff038224 */ /* 0x000fca00078e008a */
[----:B------:R0:W2:Y:S02]  /*1d960*/  @!P0 LDG.E.U8 R189, desc[UR32][R2.64] ;  /* 0x0000002002bd8981 */ /* 0x0000a4000c1e1100 */
[----:B0-----:R-:W-:Y:S02]  /*1d970*/  @!P0 IMAD.MOV.U32 R2, RZ, RZ, R135 ;  /* 0x000000ffff028224 */ /* 0x001fe400078e0087 */
[----:B------:R-:W-:-:S05]  /*1d980*/  @!P0 IMAD.MOV.U32 R3, RZ, RZ, R146 ;  /* 0x000000ffff038224 */ /* 0x000fca00078e0092 */
[----:B------:R0:W2:Y:S02]  /*1d990*/  @!P0 LDG.E.U8 R188, desc[UR32][R2.64] ;  /* 0x0000002002bc8981 */ /* 0x0000a4000c1e1100 */
[----:B0-----:R-:W-:Y:S02]  /*1d9a0*/  @!P0 IMAD.MOV.U32 R2, RZ, RZ, R143 ;  /* 0x000000ffff028224 */ /* 0x001fe400078e008f */
[----:B---3--:R-:W-:Y:S02]  /*1d9b0*/  @!P0 IMAD.MOV.U32 R3, RZ, RZ, R129 ;  /* 0x000000ffff038224 */ /* 0x008fe400078e0081 */
[----:B------:R-:W3:Y:S04]  /*1d9c0*/  LDL R129, [R1+0xc9c] ;  /* 0x000c9c0001817983 */ /* 0x000ee80000100800 */
[----:B------:R0:W3:Y:S02]  /*1d9d0*/  @!P0 LDG.E.U8 R187, desc[UR32][R2.64] ;  /* 0x0000002002bb8981 */ /* 0x0000e4000c1e1100 */
[----:B0-----:R-:W-:-:S02]  /*1d9e0*/  @!P0 IMAD.MOV.U32 R2, RZ, RZ, R151 ;  /* 0x000000ffff028224 */ /* 0x001fc400078e0097 */
[----:B------:R-:W-:Y:S01]  /*1d9f0*/  @!P0 IMAD.MOV.U32 R3, RZ, RZ, R148 ;  /* 0x000000ffff038224 */ /* 0x000fe200078e0094 */
[----:B------:R-:W-:Y:S01]  /*1da00*/  PRMT R185, RZ, 0x7610, R185 ;  /* 0x00007610ffb97816 */ /* 0x000fe200000000b9 */
[----:B------:R-:W3:Y:S04]  /*1da10*/  LDL R148, [R1+0xc3c] ;  /* 0x000c3c0001947983 */ /* 0x000ee80000100800 */
[----:B------:R4:W3:Y:S02]  /*1da20*/  @!P0 LDG.E.U8 R186, desc[UR32][R2.64] ;  /* 0x0000002002ba8981 */ /* 0x0008e4000c1e1100 */
[----:B----4-:R-:W-:Y:S02]  /*1da30*/  @!P0 IMAD.MOV.U32 R2, RZ, RZ, R137 ;  /* 0x000000ffff028224 */ /* 0x010fe400078e0089 */
[----:B------:R-:W-:Y:S01]  /*1da40*/  @!P0 IMAD.MOV.U32 R3, RZ, RZ, R140 ;  /* 0x000000ffff038224 */ /* 0x000fe200078e008c */
[----:B------:R-:W4:Y:S04]  /*1da50*/  LDL R137, [R1+0xc7c] ;  /* 0x000c7c0001897983 */ /* 0x000f280000100800 */
[----:B------:R-:W4:Y:S04]  /*1da60*/  LDL R140, [R1+0xc78] ;  /* 0x000c7800018c7983 */ /* 0x000f280000100800 */
[----:B------:R0:W4:Y:S01]  /*1da70*/  @!P0 LDG.E.U8 R185, desc[UR32][R2.64] ;  /* 0x0000002002b98981 */ /* 0x000122000c1e1100 */
[----:B------:R-:W-:Y:S01]  /*1da80*/  PRMT R184, RZ, 0x7610, R184 ;  /* 0x00007610ffb87816 */ /* 0x000fe200000000b8 */
[----:B0-----:R-:W-:-:S02]  /*1da90*/  @!P0 IMAD.MOV.U32 R3, RZ, RZ, R132 ;  /* 0x000000ffff038224 */ /* 0x001fc400078e0084 */
[----:B------:R-:W4:Y:S01]  /*1daa0*/  LDL R132, [R1+0xc58] ;  /* 0x000c580001847983 */ /* 0x000f220000100800 */
[----:B------:R-:W-:Y:S01]  /*1dab0*/  PRMT R183, RZ, 0x7610, R183 ;  /* 0x00007610ffb77816 */ /* 0x000fe200000000b7 */
[----:B--2---:R-:W-:Y:S02]  /*1dac0*/  @!P0 IMAD.MOV.U32 R2, RZ, RZ, R34 ;  /* 0x000000ffff028224 */ /* 0x004fe400078e0022 */
[----:B------:R-:W2:Y:S04]  /*1dad0*/  LDL R34, [R1+0xc5c] ;  /* 0x000c5c0001227983 */ /* 0x000ea80000100800 */
[----:B------:R0:W2:Y:S02]  /*1dae0*/  @!P0 LDG.E.U8 R184, desc[UR32][R2.64] ;  /* 0x0000002002b88981 */ /* 0x0000a4000c1e1100 */
[----:B0-----:R-:W-:-:S02]  /*1daf0*/  @!P0 IMAD.MOV.U32 R3, RZ, RZ, R145 ;  /* 0x000000ffff038224 */ /* 0x001fc400078e0091 */
[----:B------:R-:W2:Y:S01]  /*1db00*/  LDL R145, [R1+0xc18] ;  /* 0x000c180001917983 */ /* 0x000ea20000100800 */
[----:B---3--:R-:W-:-:S03]  /*1db10*/  @!P0 IMAD.MOV.U32 R2, RZ, RZ, R129 ;  /* 0x000000ffff028224 */ /* 0x008fc600078e0081 */
[----:B------:R-:W3:Y:S04]  /*1db20*/  LDL R129, [R1+0xc1c] ;  /* 0x000c1c0001817983 */ /* 0x000ee80000100800 */
[----:B------:R4:W3:Y:S02]  /*1db30*/  @!P0 LDG.E.U8 R183, desc[UR32][R2.64] ;  /* 0x0000002002b78981 */ /* 0x0008e4000c1e1100 */
[----:B----4-:R-:W-:Y:S02]  /*1db40*/  @!P0 IMAD.MOV.U32 R2, RZ, RZ, R137 ;  /* 0x000000ffff028224 */ /* 0x010fe400078e0089 */
[----:B------:R-:W4:Y:S01]  /*1db50*/  LDL R137, [R1+0xbfc] ;  /* 0x000bfc0001897983 */ /* 0x000f220000100800 */
[----:B------:R-:W-:-:S03]  /*1db60*/  @!P0 IMAD.MOV.U32 R3, RZ, RZ, R140 ;  /* 0x000000ffff038224 */ /* 0x000fc600078e008c */
[----:B------:R-:W4:Y:S04]  /*1db70*/  LDL R140, [R1+0xbf8] ;  /* 0x000bf800018c7983 */ /* 0x000f280000100800 */
[----:B------:R0:W-:Y:S01]  /*1db80*/  STS.U8 [R155+UR4+0x1080], R182 ;  /* 0x001080b69b007988 */ /* 0x0001e20008000004 */
[----:B------:R-:W-:Y:S02]  /*1db90*/  PRMT R181, RZ, 0x7610, R181 ;  /* 0x00007610ffb57816 */ /* 0x000fe400000000b5 */
[----:B0-----:R-:W-:-:S06]  /*1dba0*/  PRMT R182, RZ, 0x7610, R182 ;  /* 0x00007610ffb67816 */ /* 0x001fcc00000000b6 */
[----:B------:R0:W4:Y:S01]  /*1dbb0*/  @!P0 LDG.E.U8 R182, desc[UR32][R2.64] ;  /* 0x0000002002b68981 */ /* 0x000122000c1e1100 */
[----:B------:R-:W-:Y:S01]  /*1dbc0*/  PRMT R180, RZ, 0x7610, R180 ;  /* 0x00007610ffb47816 */ /* 0x000fe200000000b4 */
[----:B0-----:R-:W-:Y:S02]  /*1dbd0*/  @!P0 IMAD.MOV.U32 R3, RZ, RZ, R132 ;  /* 0x000000ffff038224 */ /* 0x001fe400078e0084 */
[----:B------:R-:W4:Y:S01]  /*1dbe0*/  LDL R132, [R1+0xbd8] ;  /* 0x000bd80001847983 */ /* 0x000f220000100800 */
[----:B------:R-:W-:Y:S01]  /*1dbf0*/  PRMT R179, RZ, 0x7610, R179 ;  /* 0x00007610ffb37816 */ /* 0x000fe200000000b3 */
[----:B--2---:R-:W-:Y:S02]  /*1dc00*/  @!P0 IMAD.MOV.U32 R2, RZ, RZ, R34 ;  /* 0x000000ffff028224 */ /* 0x004fe400078e0022 */
[----:B------:R-:W2:Y:S04]  /*1dc10*/  LDL R34, [R1+0xbdc] ;  /* 0x000bdc0001227983 */ /* 0x000ea80000100800 */
[----:B------:R0:W2:Y:S02]  /*1dc20*/  @!P0 LDG.E.U8 R181, desc[UR32][R2.64] ;  /* 0x0000002002b58981 */ /* 0x0000a4000c1e1100 */
[----:B0-----:R-:W-:-:S02]  /*1dc30*/  @!P0 IMAD.MOV.U32 R2, RZ, RZ, R148 ;  /* 0x000000ffff028224 */ /* 0x001fc400078e0094 */
[----:B------:R-:W-:Y:S01]  /*1dc40*/  @!P0 IMAD.MOV.U32 R3, RZ, RZ, R243 ;  /* 0x000000ffff038224 */ /* 0x000fe200078e00f3 */
[----:B------:R-:W-:Y:S01]  /*1dc50*/  PRMT R178, RZ, 0x7610, R178 ;  /* 0x00007610ffb27816 */ /* 0x000fe200000000b2 */
[----:B------:R-:W2:Y:S04]  /*1dc60*/  LDL R243, [R1+0x960] ;  /* 0x0009600001f37983 */ /* 0x000ea80000100800 */
[----:B------:R0:W2:Y:S04]  /*1dc70*/  @!P0 LDG.E.U8 R180, desc[UR32][R2.64] ;  /* 0x0000002002b48981 */ /* 0x0000a8000c1e1100 */
[----:B------:R-:W2:Y:S01]  /*1dc80*/  LDL R148, [R1+0x964] ;  /* 0x0009640001947983 */ /* 0x000ea20000100800 */
[----:B0-----:R-:W-:-:S03]  /*1dc90*/  @!P0 IMAD.MOV.U32 R3, RZ, RZ, R145 ;  /* 0x000000ffff038224 */ /* 0x001fc600078e0091 */
[----:B------:R-:W2:Y:S01]  /*1dca0*/  LDL R145, [R1+0xbb8] ;  /* 0x000bb80001917983 */ /* 0x000ea20000100800 */
[----:B---3--:R-:W-:-:S03]  /*1dcb0*/  @!P0 IMAD.MOV.U32 R2, RZ, RZ, R129 ;  /* 0x000000ffff028224 */ /* 0x008fc600078e0081 */
[----:B------:R-:W3:Y:S04]  /*1dcc0*/  LDL R129, [R1+0xbbc] ;  /* 0x000bbc0001817983 */ /* 0x000ee80000100800 */
[----:B------:R4:W3:Y:S02]  /*1dcd0*/  @!P0 LDG.E.U8 R179, desc[UR32][R2.64] ;  /* 0x0000002002b38981 */ /* 0x0008e4000c1e1100 */
[----:B----4-:R-:W-:Y:S02]  /*1dce0*/  @!P0 IMAD.MOV.U32 R2, RZ, RZ, R137 ;  /* 0x000000ffff028224 */ /* 0x010fe400078e0089 */
[----:B------:R-:W4:Y:S01]  /*1dcf0*/  LDL R137, [R1+0x984] ;  /* 0x0009840001897983 */ /* 0x000f220000100800 */
[----:B------:R-:W-:-:S03]  /*1dd00*/  @!P0 IMAD.MOV.U32 R3, RZ, RZ, R140 ;  /* 0x000000ffff038224 */ /* 0x000fc600078e008c */
[----:B------:R-:W4:Y:S01]  /*1dd10*/  LDL R140, [R1+0x980] ;  /* 0x00098000018c7983 */ /* 0x000f220000100800 */
[----:B------:R-:W-:-:S03]  /*1dd20*/  PRMT R177, RZ, 0x7610, R177 ;  /* 0x00007610ffb17816 */ /* 0x000fc600000000b1 */
[----:B------:R0:W4:Y:S01]  /*1dd30*/  @!P0 LDG.E.U8 R178, desc[UR32][R2.64] ;  /* 0x0000002002b28981 */ /* 0x000122000c1e1100 */
[----:B------:R-:W-:Y:S01]  /*1dd40*/  PRMT R176, RZ, 0x7610, R176 ;  /* 0x00007610ffb07816 */ /* 0x000fe200000000b0 */
[----:B0-----:R-:W-:Y:S02]  /*1dd50*/  @!P0 IMAD.MOV.U32 R3, RZ, RZ, R132 ;  /* 0x000000ffff038224 */ /* 0x001fe400078e0084 */
[----:B------:R-:W4:Y:S01]  /*1dd60*/  LDL R132, [R1+0x940] ;  /* 0x0009400001847983 */ /* 0x000f220000100800 */
[----:B--2---:R-:W-:-:S03]  /*1dd70*/  @!P0 IMAD.MOV.U32 R2, RZ, RZ, R34 ;  /* 0x000000ffff028224 */ /* 0x004fc600078e0022 */
[----:B------:R-:W2:Y:S04]  /*1dd80*/  LDL R34, [R1+0x944] ;  /* 0x0009440001227983 */ /* 0x000ea80000100800 */
[----:B------:R0:W2:Y:S02]  /*1dd90*/  @!P0 LDG.E.U8 R177, desc[UR32][R2.64] ;  /* 0x0000002002b18981 */ /* 0x0000a4000c1e1100 */
[----:B0-----:R-:W-:Y:S02]  /*1dda0*/  @!P0 IMAD.MOV.U32 R3, RZ, RZ, R145 ;  /* 0x000000ffff038224 */ /* 0x001fe400078e0091 */
        /* <DEDUP_REMOVED lines=14> */
[----:B------:R-:W-:Y:S01]  /*1de90*/  @!P0 IMAD.MOV.U32 R3, RZ, RZ, R243 ;  /* 0x000000ffff038224 */ /* 0x000fe200078e00f3 */
[----:B------:R-:W-:Y:S01]  /*1dea0*/  PRMT R172, RZ, 0x7610, R172 ;  /* 0x00007610ffac7816 */ /* 0x000fe200000000ac */
[----:B------:R-:W4:Y:S04]  /*1deb0*/  LDL R243, [R1+0x8a0] ;  /* 0x0008a00001f37983 */ /* 0x000f280000100800 */
[----:B------:R0:W4:Y:S04]  /*1dec0*/  @!P0 LDG.E.U8 R174, desc[UR32][R2.64] ;  /* 0x0000002002ae8981 */ /* 0x000128000c1e1100 */
[----:B------:R-:W4:Y:S01]  /*1ded0*/  LDL R148, [R1+0x8a4] ;  /* 0x0008a40001947983 */ /* 0x000f220000100800 */
[----:B0-----:R-:W-:-:S03]  /*1dee0*/  @!P0 IMAD.MOV.U32 R3, RZ, RZ, R132 ;  /* 0x000000ffff038224 */ /* 0x001fc600078e0084 */
        /* <DEDUP_REMOVED lines=13> */
[----:B------:R-:W-:Y:S02]  /*1dfc0*/  PRMT R171, RZ, 0x7610, R171 ;  /* 0x00007610ffab7816 */ /* 0x000fe400000000ab */
[----:B------:R-:W-:-:S04]  /*1dfd0*/  PRMT R170, RZ, 0x7610, R170 ;  /* 0x00007610ffaa7816 */ /* 0x000fc800000000aa */
[----:B------:R0:W4:Y:S01]  /*1dfe0*/  @!P0 LDG.E.U8 R171, desc[UR32][R2.64] ;  /* 0x0000002002ab8981 */ /* 0x000122000c1e1100 */
[----:B------:R-:W-:-:S03]  /*1dff0*/  PRMT R169, RZ, 0x7610, R169 ;  /* 0x00007610ffa97816 */ /* 0x000fc600000000a9 */
[----:B------:R1:W-:Y:S02]  /*1e000*/  STS.U8 [R155+UR4+0x1480], R168 ;  /* 0x001480a89b007988 */ /* 0x0003e40008000004 */
[----:B-1----:R-:W-:Y:S01]  /*1e010*/  PRMT R168, RZ, 0x7610, R168 ;  /* 0x00007610ffa87816 */ /* 0x002fe200000000a8 */
[----:B0-----:R-:W-:Y:S02]  /*1e020*/  @!P0 IMAD.MOV.U32 R3, RZ, RZ, R132 ;  /* 0x000000ffff038224 */ /* 0x001fe400078e0084 */
[----:B------:R-:W4:Y:S01]  /*1e030*/  LDL R132, [R1+0x864] ;  /* 0x0008640001847983 */ /* 0x000f220000100800 */
[----:B--2---:R-:W-:-:S03]  /*1e040*/  @!P0 IMAD.MOV.U32 R2, RZ, RZ, R34 ;  /* 0x000000ffff028224 */ /* 0x004fc600078e0022 */
[----:B------:R-:W2:Y:S04]  /*1e050*/  LDL.LU R34, [R1+0x860] ;  /* 0x0008600001227983 */ /* 0x000ea80000300800 */
[----:B------:R0:W2:Y:S02]  /*1e060*/  @!P0 LDG.E.U8 R170, desc[UR32][R2.64] ;  /* 0x0000002002aa8981 */ /* 0x0000a4000c1e1100 */
[----:B0-----:R-:W-:Y:S02]  /*1e070*/  @!P0 IMAD.MOV.U32 R3, RZ, RZ, R145 ;  /* 0x000000ffff038224 */ /* 0x001fe400078e0091 */
[----:B------:R-:W2:Y:S01]  /*1e080*/  LDL R145, [R1+0x840] ;  /* 0x0008400001917983 */ /* 0x000ea20000100800 */
[----:B---3--:R-:W-:-:S03]  /*1e090*/  @!P0 IMAD.MOV.U32 R2, RZ, RZ, R129 ;  /* 0x000000ffff028224 */ /* 0x008fc600078e0081 */
[----:B------:R-:W3:Y:S04]  /*1e0a0*/  LDL R129, [R1+0x844] ;  /* 0x0008440001817983 */ /* 0x000ee80000100800 */
[----:B------:R0:W3:Y:S02]  /*1e0b0*/  @!P0 LDG.E.U8 R169, desc[UR32][R2.64] ;  /* 0x0000002002a98981 */ /* 0x0000e4000c1e1100 */
[----:B0-----:R-:W-:Y:S02]  /*1e0c0*/  @!P0 IMAD.MOV.U32 R2, RZ, RZ, R148 ;  /* 0x000000ffff028224 */ /* 0x001fe400078e0094 */
[----:B------:R-:W-:Y:S01]  /*1e0d0*/  @!P0 IMAD.MOV.U32 R3, RZ, RZ, R243 ;  /* 0x000000ffff038224 */ /* 0x000fe200078e00f3 */
[----:B------:R0:W-:Y:S04]  /*1e0e0*/  STS.U8 [R155+UR4+0x5080], R167 ;  /* 0x005080a79b007988 */ /* 0x0001e80008000004 */
[----:B------:R4:W3:Y:S04]  /*1e0f0*/  @!P0 LDG.E.U8 R168, desc[UR32][R2.64] ;  /* 0x0000002002a88981 */ /* 0x0008e8000c1e1100 */
[----:B------:R1:W-:Y:S04]  /*1e100*/  STS.U8 [R155+UR4+0x4e80], R166 ;  /* 0x004e80a69b007988 */ /* 0x0003e80008000004 */
[----:B------:R-:W3:Y:S01]  /*1e110*/  LDL R148, [R1+0x800] ;  /* 0x0008000001947983 */ /* 0x000ee20000100800 */
[----:B----4-:R-:W-:-:S03]  /*1e120*/  @!P0 IMAD.MOV.U32 R2, RZ, RZ, R137 ;  /* 0x000000ffff028224 */ /* 0x010fc600078e0089 */
[----:B------:R-:W4:Y:S01]  /*1e130*/  LDL R137, [R1+0x824] ;  /* 0x0008240001897983 */ /* 0x000f220000100800 */
[----:B------:R-:W-:-:S03]  /*1e140*/  @!P0 IMAD.MOV.U32 R3, RZ, RZ, R140 ;  /* 0x000000ffff038224 */ /* 0x000fc600078e008c */
[----:B------:R-:W4:Y:S01]  /*1e150*/  LDL R140, [R1+0x820] ;  /* 0x00082000018c7983 */ /* 0x000f220000100800 */
[----:B0-----:R-:W-:Y:S02]  /*1e160*/  PRMT R167, RZ, 0x7610, R167 ;  /* 0x00007610ffa77816 */ /* 0x001fe400000000a7 */
[----:B-1----:R-:W-:-:S04]  /*1e170*/  PRMT R166, RZ, 0x7610, R166 ;  /* 0x00007610ffa67816 */ /* 0x002fc800000000a6 */
[----:B------:R0:W4:Y:S04]  /*1e180*/  @!P0 LDG.E.U8 R167, desc[UR32][R2.64] ;  /* 0x0000002002a78981 */ /* 0x000128000c1e1100 */
[----:B------:R1:W-:Y:S04]  /*1e190*/  STS.U8 [R155+UR4+0x4c80], R165 ;  /* 0x004c80a59b007988 */ /* 0x0003e80008000004 */
[----:B------:R3:W-:Y:S01]  /*1e1a0*/  STS.U8 [R155+UR4+0x5880], R195 ;  /* 0x005880c39b007988 */ /* 0x0007e20008000004 */
[----:B-1----:R-:W-:Y:S01]  /*1e1b0*/  PRMT R165, RZ, 0x7610, R165 ;  /* 0x00007610ffa57816 */ /* 0x002fe200000000a5 */
[----:B0-----:R-:W-:-:S02]  /*1e1c0*/  @!P0 IMAD.MOV.U32 R2, RZ, RZ, R132 ;  /* 0x000000ffff028224 */ /* 0x001fc400078e0084 */
[----:B------:R-:W4:Y:S01]  /*1e1d0*/  LDL R132, [R1+0x804] ;  /* 0x0008040001847983 */ /* 0x000f220000100800 */
[----:B--2---:R-:W-:-:S05]  /*1e1e0*/  @!P0 IMAD.MOV.U32 R3, RZ, RZ, R34 ;  /* 0x000000ffff038224 */ /* 0x004fca00078e0022 */
[----:B------:R0:W2:Y:S02]  /*1e1f0*/  @!P0 LDG.E.U8 R166, desc[UR32][R2.64] ;  /* 0x0000002002a68981 */ /* 0x0000a4000c1e1100 */
[----:B0-----:R-:W-:Y:S02]  /*1e200*/  @!P0 IMAD.MOV.U32 R3, RZ, RZ, R145 ;  /* 0x000000ffff038224 */ /* 0x001fe400078e0091 */
[----:B------:R-:W2:Y:S01]  /*1e210*/  LDL R145, [R1+0x7e0] ;  /* 0x0007e00001917983 */ /* 0x000ea20000100800 */
[----:B---3--:R-:W-:-:S03]  /*1e220*/  @!P0 IMAD.MOV.U32 R2, RZ, RZ, R129 ;  /* 0x000000ffff028224 */ /* 0x008fc600078e0081 */
[----:B------:R-:W3:Y:S04]  /*1e230*/  LDL R129, [R1+0x7e4] ;  /* 0x0007e40001817983 */ /* 0x000ee80000100800 */
[----:B------:R4:W3:Y:S04]  /*1e240*/  @!P0 LDG.E.U8 R165, desc[UR32][R2.64] ;  /* 0x0000002002a58981 */ /* 0x0008e8000c1e1100 */
[----:B------:R-:W3:Y:S04]  /*1e250*/  LDL.LU R195, [R1+0x600] ;  /* 0x0006000001c37983 */ /* 0x000ee80000300800 */
[----:B------:R0:W-:Y:S04]  /*1e260*/  STS.U8 [R155+UR4+0x4a80], R164 ;  /* 0x004a80a49b007988 */ /* 0x0001e80008000004 */
        /* <DEDUP_REMOVED lines=9> */
[----:B------:R1:W-:Y:S01]  /*1e300*/  STS.U8 [R155+UR4+0x5a80], R196 ;  /* 0x005a80c49b007988 */ /* 0x0003e20008000004 */
[----:B0-----:R-:W-:-:S03]  /*1e310*/  @!P0 IMAD.MOV.U32 R3, RZ, RZ, R148 ;  /* 0x000000ffff038224 */ /* 0x001fc600078e0094 */
[----:B------:R0:W-:Y:S04]  /*1e320*/  STS.U8 [R155+UR4+0x4680], R162 ;  /* 0x004680a29b007988 */ /* 0x0001e80008000004 */
[----:B-1----:R-:W4:Y:S04]  /*1e330*/  LDL R196, [R1+0x780] ;  /* 0x0007800001c47983 */ /* 0x002f280000100800 */
[----:B------:R1:W-:Y:S01]  /*1e340*/  STS.U8 [R155+UR4+0x5e80], R199 ;  /* 0x005e80c79b007988 */ /* 0x0003e20008000004 */
[----:B0-----:R-:W-:Y:S01]  /*1e350*/  PRMT R162, RZ, 0x7610, R162 ;  /* 0x00007610ffa27816 */ /* 0x001fe200000000a2 */
[----:B------:R-:W-:-:S02]  /*1e360*/  @!P0 IMAD.MOV.U32 R2, RZ, RZ, R132 ;  /* 0x000000ffff028224 */ /* 0x000fc400078e0084 */
[----:B------:R-:W4:Y:S04]  /*1e370*/  LDL R132, [R1+0x7a4] ;  /* 0x0007a40001847983 */ /* 0x000f280000100800 */
[----:B------:R2:W4:Y:S02]  /*1e380*/  @!P0 LDG.E.U8 R163, desc[UR32][R2.64] ;  /* 0x0000002002a38981 */ /* 0x000524000c1e1100 */
[----:B--2---:R-:W-:Y:S02]  /*1e390*/  @!P0 IMAD.MOV.U32 R3, RZ, RZ, R145 ;  /* 0x000000ffff038224 */ /* 0x004fe400078e0091 */
[----:B---3--:R-:W-:Y:S02]  /*1e3a0*/  @!P0 IMAD.MOV.U32 R2, RZ, RZ, R129 ;  /* 0x000000ffff028224 */ /* 0x008fe400078e0081 */
[----:B------:R-:W2:Y:S04]  /*1e3b0*/  LDL R129, [R1+0x784] ;  /* 0x0007840001817983 */ /* 0x000ea80000100800 */
[----:B-1----:R-:W3:Y:S04]  /*1e3c0*/  LDL.LU R199, [R1+0x618] ;  /* 0x0006180001c77983 */ /* 0x002ee80000300800 */
[----:B------:R-:W3:Y:S04]  /*1e3d0*/  LDL R148, [R1+0x760] ;  /* 0x0007600001947983 */ /* 0x000ee80000100800 */
[----:B------:R-:W3:Y:S04]  /*1e3e0*/  LDL R145, [R1+0x764] ;  /* 0x0007640001917983 */ /* 0x000ee80000100800 */
[----:B------:R4:W3:Y:S02]  /*1e3f0*/  @!P0 LDG.E.U8 R162, desc[UR32][R2.64] ;  /* 0x0000002002a28981 */ /* 0x0008e4000c1e1100 */
[----:B----4-:R-:W-:-:S02]  /*1e400*/  @!P0 IMAD.MOV.U32 R2, RZ, RZ, R137 ;  /* 0x000000ffff028224 */ /* 0x010fc400078e0089 */
[----:B------:R-:W4:Y:S01]  /*1e410*/  LDL R137, [R1+0x744] ;  /* 0x0007440001897983 */ /* 0x000f220000100800 */
[----:B------:R-:W-:-:S03]  /*1e420*/  @!P0 IMAD.MOV.U32 R3, RZ, RZ, R140 ;  /* 0x000000ffff038224 */ /* 0x000fc600078e008c */
[----:B------:R-:W4:Y:S04]  /*1e430*/  LDL R140, [R1+0x740] ;  /* 0x00074000018c7983 */ /* 0x000f280000100800 */
[----:B------:R0:W-:Y:S04]  /*1e440*/  STS.U8 [R155+UR4+0x1680], R161 ;  /* 0x001680a19b007988 */ /* 0x0001e80008000004 */
[----:B------:R1:W-:Y:S01]  /*1e450*/  STS.U8 [R155+UR4+0x4480], R160 ;  /* 0x004480a09b007988 */ /* 0x0003e20008000004 */
[----:B0-----:R-:W-:Y:S02]  /*1e460*/  PRMT R161, RZ, 0x7610, R161 ;  /* 0x00007610ffa17816 */ /* 0x001fe400000000a1 */
[----:B-1----:R-:W-:-:S04]  /*1e470*/  PRMT R160, RZ, 0x7610, R160 ;  /* 0x00007610ffa07816 */ /* 0x002fc800000000a0 */
[----:B------:R0:W4:Y:S04]  /*1e480*/  @!P0 LDG.E.U8 R161, desc[UR32][R2.64] ;  /* 0x0000002002a18981 */ /* 0x000128000c1e1100 */
[----:B------:R1:W-:Y:S01]  /*1e490*/  STS.U8 [R155+UR4+0x4280], R159 ;  /* 0x0042809f9b007988 */ /* 0x0003e20008000004 */
[----:B0-----:R-:W-:-:S03]  /*1e4a0*/  @!P0 IMAD.MOV.U32 R3, RZ, RZ, R243 ;  /* 0x000000ffff038224 */ /* 0x001fc600078e00f3 */
[----:B------:R0:W-:Y:S01]  /*1e4b0*/  STS.U8 [R155+UR4+0x6080], R201 ;  /* 0x006080c99b007988 */ /* 0x0001e20008000004 */
[----:B-1----:R-:W-:-:S03]  /*1e4c0*/  PRMT R159, RZ, 0x7610, R159 ;  /* 0x00007610ff9f7816 */ /* 0x002fc6000000009f */
[----:B------:R1:W-:Y:S04]  /*1e4d0*/  STS.U8 [R155+UR4+0x4080], R158 ;  /* 0x0040809e9b007988 */ /* 0x0003e80008000004 */
[----:B0-----:R-:W4:Y:S01]  /*1e4e0*/  LDL.LU R201, [R1+0x620] ;  /* 0x0006200001c97983 */ /* 0x001f220000300800 */
[----:B------:R-:W-:-:S03]  /*1e4f0*/  @!P0 IMAD.MOV.U32 R2, RZ, RZ, R132 ;  /* 0x000000ffff028224 */ /* 0x000fc600078e0084 */
[----:B------:R-:W4:Y:S04]  /*1e500*/  LDL R132, [R1+0x724] ;  /* 0x0007240001847983 */ /* 0x000f280000100800 */
[----:B------:R0:W4:Y:S01]  /*1e510*/  @!P0 LDG.E.U8 R160, desc[UR32][R2.64] ;  /* 0x0000002002a08981 */ /* 0x000122000c1e1100 */
[----:B-1----:R-:W-:Y:S01]  /*1e520*/  PRMT R158, RZ, 0x7610, R158 ;  /* 0x00007610ff9e7816 */ /* 0x002fe2000000009e */
[----:B0-----:R-:W-:Y:S02]  /*1e530*/  @!P0 IMAD.MOV.U32 R3, RZ, RZ, R196 ;  /* 0x000000ffff038224 */ /* 0x001fe400078e00c4 */
[----:B------:R0:W-:Y:S04]  /*1e540*/  STS.U8 [R155+UR4+0x3e80], R157 ;  /* 0x003e809d9b007988 */ /* 0x0001e80008000004 */
[----:B------:R-:W-:Y:S01]  /*1e550*/  STS.U8 [R155+UR4+0x6480], R203 ;  /* 0x006480cb9b007988 */ /* 0x000fe20008000004 */
[----:B0-----:R-:W-:-:S03]  /*1e560*/  PRMT R157, RZ, 0x7610, R157 ;  /* 0x00007610ff9d7816 */ /* 0x001fc6000000009d */
[----:B------:R0:W-:Y:S01]  /*1e570*/  STS.U8 [R155+UR4+0x6880], R206 ;  /* 0x006880ce9b007988 */ /* 0x0001e20008000004 */
[----:B------:R-:W-:-:S03]  /*1e580*/  IMAD.MOV.U32 R196, RZ, RZ, R30 ;  /* 0x000000ffffc47224 */ /* 0x000fc600078e001e */
[----:B------:R-:W-:Y:S04]  /*1e590*/  STS.U8 [R155+UR4+0x6a80], R208 ;  /* 0x006a80d09b007988 */ /* 0x000fe80008000004 */
[----:B------:R1:W-:Y:S01]  /*1e5a0*/  STS.U8 [R155+UR4+0x6280], R202 ;  /* 0x006280ca9b007988 */ /* 0x0003e20008000004 */
[----:B0-----:R-:W-:-:S03]  /*1e5b0*/  IMAD.MOV.U32 R206, RZ, RZ, R32 ;  /* 0x000000ffffce7224 */ /* 0x001fc600078e0020 */
[----:B------:R0:W-:Y:S04]  /*1e5c0*/  STS.U8 [R155+UR4+0x6680], R205 ;  /* 0x006680cd9b007988 */ /* 0x0001e80008000004 */
[----:B------:R0:W-:Y:S01]  /*1e5d0*/  STS.U8 [R155+UR4+0x5c80], R198 ;  /* 0x005c80c69b007988 */ /* 0x0001e20008000004 */
[----:B-1----:R-:W-:Y:S02]  /*1e5e0*/  IMAD.MOV.U32 R202, RZ, RZ, R26 ;  /* 0x000000ffffca7224 */ /* 0x002fe400078e001a */
[----:B0-----:R-:W-:Y:S02]  /*1e5f0*/  IMAD.MOV.U32 R205, RZ, RZ, R27 ;  /* 0x000000ffffcd7224 */ /* 0x001fe400078e001b */
[----:B------:R-:W-:Y:S02]  /*1e600*/  IMAD.MOV.U32 R198, RZ, RZ, R25 ;  /* 0x000000ffffc67224 */ /* 0x000fe400078e0019 */
[----:B--2---:R-:W-:-:S02]  /*1e610*/  @!P0 IMAD.MOV.U32 R2, RZ, RZ, R129 ;  /* 0x000000ffff028224 */ /* 0x004fc400078e0081 */
[----:B------:R-:W2:Y:S04]  /*1e620*/  LDL R129, [R1+0x704] ;  /* 0x0007040001817983 */ /* 0x000ea80000100800 */
[----:B------:R3:W2:Y:S04]  /*1e630*/  @!P0 LDG.E.U8 R159, desc[UR32][R2.64] ;  /* 0x00000020029f8981 */ /* 0x0006a8000c1e1100 */
[----:B------:R-:W2:Y:S01]  /*1e640*/  LDL.LU R203, [R1+0x604] ;  /* 0x0006040001cb7983 */ /* 0x000ea20000300800 */
[----:B---3--:R-:W-:Y:S02]  /*1e650*/  @!P0 IMAD.MOV.U32 R2, RZ, RZ, R145 ;  /* 0x000000ffff028224 */ /* 0x008fe400078e0091 */
[----:B------:R-:W-:-:S05]  /*1e660*/  @!P0 IMAD.MOV.U32 R3, RZ, RZ, R148 ;  /* 0x000000ffff038224 */ /* 0x000fca00078e0094 */
[----:B------:R4:W3:Y:S04]  /*1e670*/  @!P0 LDG.E.U8 R158, desc[UR32][R2.64] ;  /* 0x00000020029e8981 */ /* 0x0008e8000c1e1100 */
[----:B------:R0:W-:Y:S01]  /*1e680*/  STL [R1+0x1060], R240 ;  /* 0x001060f001007387 */ /* 0x0001e20000100800 */
[----:B----4-:R-:W-:Y:S02]  /*1e690*/  @!P0 IMAD.MOV.U32 R2, RZ, RZ, R137 ;  /* 0x000000ffff028224 */ /* 0x010fe400078e0089 */
[----:B------:R-:W-:-:S05]  /*1e6a0*/  @!P0 IMAD.MOV.U32 R3, RZ, RZ, R140 ;  /* 0x000000ffff038224 */ /* 0x000fca00078e008c */
[----:B------:R1:W4:Y:S02]  /*1e6b0*/  @!P0 LDG.E.U8 R157, desc[UR32][R2.64] ;  /* 0x00000020029d8981 */ /* 0x000324000c1e1100 */
[----:B-1----:R-:W-:Y:S02]  /*1e6c0*/  @!P0 IMAD.MOV.U32 R3, RZ, RZ, R240 ;  /* 0x000000ffff038224 */ /* 0x002fe400078e00f0 */
[----:B0-----:R-:W4:Y:S04]  /*1e6d0*/  LDL.LU R240, [R1+0x6fc] ;  /* 0x0006fc0001f07983 */ /* 0x001f280000300800 */
[----:B------:R-:W4:Y:S04]  /*1e6e0*/  LDL.LU R208, [R1+0x638] ;  /* 0x0006380001d07983 */ /* 0x000f280000300800 */
[----:B------:R-:W3:Y:S04]  /*1e6f0*/  LDL.LU R32, [R1+0x660] ;  /* 0x0006600001207983 */ /* 0x000ee80000300800 */
[----:B------:R-:W4:Y:S04]  /*1e700*/  LDL.LU R30, [R1+0x644] ;  /* 0x00064400011e7983 */ /* 0x000f280000300800 */
[----:B------:R-:W3:Y:S04]  /*1e710*/  LDL.LU R26, [R1+0x6a0] ;  /* 0x0006a000011a7983 */ /* 0x000ee80000300800 */
[----:B------:R-:W4:Y:S04]  /*1e720*/  LDL.LU R27, [R1+0x680] ;  /* 0x00068000011b7983 */ /* 0x000f280000300800 */
[----:B------:R-:W4:Y:S04]  /*1e730*/  LDL.LU R25, [R1+0x664] ;  /* 0x0006640001197983 */ /* 0x000f280000300800 */
[----:B------:R-:W3:Y:S04]  /*1e740*/  LDL.LU R243, [R1+0x6c0] ;  /* 0x0006c00001f37983 */ /* 0x000ee80000300800 */
[----:B------:R0:W-:Y:S01]  /*1e750*/  STS.U8 [R155+UR4+0x3c80], R156 ;  /* 0x003c809c9b007988 */ /* 0x0001e20008000004 */
[----:B------:R-:W-:-:S03]  /*1e760*/  @!P0 IMAD.MOV.U32 R2, RZ, RZ, R132 ;  /* 0x000000ffff028224 */ /* 0x000fc600078e0084 */
[----:B------:R1:W-:Y:S01]  /*1e770*/  STS.U8 [R155+UR4+0x3a80], R23 ;  /* 0x003a80179b007988 */ /* 0x0003e20008000004 */
[----:B0-----:R-:W-:Y:S02]  /*1e780*/  PRMT R156, RZ, 0x7610, R156 ;  /* 0x00007610ff9c7816 */ /* 0x001fe4000000009c */
[----:B-1----:R-:W-:-:S04]  /*1e790*/  PRMT R23, RZ, 0x7610, R23 ;  /* 0x00007610ff177816 */ /* 0x002fc80000000017 */
[----:B------:R0:W4:Y:S02]  /*1e7a0*/  @!P0 LDG.E.U8 R156, desc[UR32][R2.64] ;  /* 0x00000020029c8981 */ /* 0x000124000c1e1100 */
[----:B0-----:R-:W-:Y:S02]  /*1e7b0*/  @!P0 IMAD.MOV.U32 R3, RZ, RZ, R250 ;  /* 0x000000ffff038224 */ /* 0x001fe400078e00fa */
[----:B------:R0:W-:Y:S04]  /*1e7c0*/  STS.U8 [R155+UR4+0x1880], R22 ;  /* 0x001880169b007988 */ /* 0x0001e80008000004 */
[----:B------:R-:W-:Y:S01]  /*1e7d0*/  STS.U8 [R155+UR4+0x6c80], R209 ;  /* 0x006c80d19b007988 */ /* 0x000fe20008000004 */
[----:B0-----:R-:W-:-:S03]  /*1e7e0*/  PRMT R22, RZ, 0x7610, R22 ;  /* 0x00007610ff167816 */ /* 0x001fc60000000016 */
[----:B------:R0:W-:Y:S04]  /*1e7f0*/  STS.U8 [R155+UR4+0x3880], R21 ;  /* 0x003880159b007988 */ /* 0x0001e80008000004 */
[----:B------:R-:W-:Y:S01]  /*1e800*/  STS.U8 [R155+UR4+0x6e80], R210 ;  /* 0x006e80d29b007988 */ /* 0x000fe20008000004 */
[----:B0-----:R-:W-:-:S03]  /*1e810*/  PRMT R21, RZ, 0x7610, R21 ;  /* 0x00007610ff157816 */ /* 0x001fc60000000015 */
[----:B------:R-:W-:Y:S04]  /*1e820*/  STS.U8 [R155+UR4+0x7080], R212 ;  /* 0x007080d49b007988 */ /* 0x000fe80008000004 */
[----:B------:R-:W-:Y:S01]  /*1e830*/  STS.U8 [R155+UR4+0x7280], R213 ;  /* 0x007280d59b007988 */ /* 0x000fe20008000004 */
[----:B--2---:R-:W-:-:S03]  /*1e840*/  @!P0 IMAD.MOV.U32 R2, RZ, RZ, R129 ;  /* 0x000000ffff028224 */ /* 0x004fc600078e0081 */
[----:B------:R-:W2:Y:S04]  /*1e850*/  LDL.LU R129, [R1+0xd54] ;  /* 0x000d540001817983 */ /* 0x000ea80000300800 */
[----:B------:R0:W2:Y:S04]  /*1e860*/  @!P0 LDG.E.U8 R23, desc[UR32][R2.64] ;  /* 0x0000002002178981 */ /* 0x0000a8000c1e1100 */
[----:B------:R-:W2:Y:S04]  /*1e870*/  LDL.LU R132, [R1+0xd70] ;  /* 0x000d700001847983 */ /* 0x000ea80000300800 */
[----:B------:R-:W2:Y:S01]  /*1e880*/  LDL.LU R137, [R1+0xd34] ;  /* 0x000d340001897983 */ /* 0x000ea20000300800 */
[----:B0-----:R-:W-:-:S03]  /*1e890*/  IMAD.MOV.U32 R3, RZ, RZ, R37 ;  /* 0x000000ffff037224 */ /* 0x001fc600078e0025 */
[----:B------:R-:W2:Y:S01]  /*1e8a0*/  LDL.LU R140, [R1+0xd50] ;  /* 0x000d5000018c7983 */ /* 0x000ea20000300800 */
[----:B------:R-:W-:Y:S02]  /*1e8b0*/  @!P0 IMAD.MOV.U32 R2, RZ, RZ, R248 ;  /* 0x000000ffff028224 */ /* 0x000fe400078e00f8 */
[----:B------:R-:W-:Y:S01]  /*1e8c0*/  IMAD.MOV.U32 R209, RZ, RZ, R3 ;  /* 0x000000ffffd17224 */ /* 0x000fe200078e0003 */
[----:B------:R-:W2:Y:S01]  /*1e8d0*/  LDL.LU R145, [R1+0xd14] ;  /* 0x000d140001917983 */ /* 0x000ea20000300800 */
[----:B------:R-:W-:-:S03]  /*1e8e0*/  @!P0 IMAD.MOV.U32 R3, RZ, RZ, R241 ;  /* 0x000000ffff038224 */ /* 0x000fc600078e00f1 */
[----:B------:R-:W2:Y:S04]  /*1e8f0*/  LDL.LU R148, [R1+0xd30] ;  /* 0x000d300001947983 */ /* 0x000ea80000300800 */
[----:B------:R0:W-:Y:S04]  /*1e900*/  STL [R1+0x1064], R250 ;  /* 0x001064fa01007387 */ /* 0x0001e80000100800 */
[----:B------:R1:W2:Y:S04]  /*1e910*/  @!P0 LDG.E.U8 R22, desc[UR32][R2.64] ;  /* 0x0000002002168981 */ /* 0x0002a8000c1e1100 */
[----:B0-----:R-:W2:Y:S04]  /*1e920*/  LDL.LU R250, [R1+0x738] ;  /* 0x0007380001fa7983 */ /* 0x001ea80000300800 */
[----:B------:R-:W2:Y:S01]  /*1e930*/  LDL.LU R37, [R1+0x13b0] ;  /* 0x0013b00001257983 */ /* 0x000ea20000300800 */
[----:B-1----:R-:W-:-:S03]  /*1e940*/  @!P0 IMAD.MOV.U32 R2, RZ, RZ, R242 ;  /* 0x000000ffff028224 */ /* 0x002fc600078e00f2 */
[----:B------:R0:W-:Y:S04]  /*1e950*/  STL [R1+0x106c], R248 ;  /* 0x00106cf801007387 */ /* 0x0001e80000100800 */
[----:B0-----:R-:W2:Y:S04]  /*1e960*/  LDL.LU R248, [R1+0x758] ;  /* 0x0007580001f87983 */ /* 0x001ea80000300800 */
[----:B------:R0:W-:Y:S04]  /*1e970*/  STL [R1+0x1068], R241 ;  /* 0x001068f101007387 */ /* 0x0001e80000100800 */
[----:B0-----:R-:W2:Y:S04]  /*1e980*/  LDL.LU R241, [R1+0x71c] ;  /* 0x00071c0001f17983 */ /* 0x001ea80000300800 */
[----:B------:R-:W2:Y:S01]  /*1e990*/  LDL.LU R210, [R1+0x640] ;  /* 0x0006400001d27983 */ /* 0x000ea20000300800 */
[----:B---3--:R-:W-:-:S03]  /*1e9a0*/  @!P0 IMAD.MOV.U32 R3, RZ, RZ, R243 ;  /* 0x000000ffff038224 */ /* 0x008fc600078e00f3 */
[----:B------:R0:W-:Y:S04]  /*1e9b0*/  STL [R1+0x1070], R242 ;  /* 0x001070f201007387 */ /* 0x0001e80000100800 */
[----:B------:R1:W3:Y:S04]  /*1e9c0*/  @!P0 LDG.E.U8 R21, desc[UR32][R2.64] ;  /* 0x0000002002158981 */ /* 0x0002e8000c1e1100 */
[----:B0-----:R-:W3:Y:S04]  /*1e9d0*/  LDL.LU R242, [R1+0x73c] ;  /* 0x00073c0001f27983 */ /* 0x001ee80000300800 */
[----:B------:R-:W3:Y:S01]  /*1e9e0*/  LDL.LU R212, [R1+0x61c] ;  /* 0x00061c0001d47983 */ /* 0x000ee20000300800 */
[----:B-1----:R-:W-:-:S03]  /*1e9f0*/  @!P0 IMAD.MOV.U32 R2, RZ, RZ, R249 ;  /* 0x000000ffff028224 */ /* 0x002fc600078e00f9 */
[----:B------:R0:W-:Y:S04]  /*1ea00*/  STL [R1+0x1074], R249 ;  /* 0x001074f901007387 */ /* 0x0001e80000100800 */
[----:B0-----:R-:W3:Y:S04]  /*1ea10*/  LDL.LU R249, [R1+0x778] ;  /* 0x0007780001f97983 */ /* 0x001ee80000300800 */
[----:B------:R-:W4:Y:S01]  /*1ea20*/  LDL.LU R213, [R1+0x684] ;  /* 0x0006840001d57983 */ /* 0x000f220000300800 */
[----:B------:R-:W-:-:S03]  /*1ea30*/  @!P0 IMAD.MOV.U32 R3, RZ, RZ, R26 ;  /* 0x000000ffff038224 */ /* 0x000fc600078e001a */
[----:B------:R0:W-:Y:S02]  /*1ea40*/  STS.U8 [R155+UR4+0x3680], R20 ;  /* 0x003680149b007988 */ /* 0x0001e40008000004 */
[----:B0-----:R-:W-:Y:S02]  /*1ea50*/  PRMT R20, RZ, 0x7610, R20 ;  /* 0x00007610ff147816 */ /* 0x001fe40000000014 */
[----:B------:R-:W-:Y:S04]  /*1ea60*/  STS.U8 [R155+UR4+0x7480], R215 ;  /* 0x007480d79b007988 */ /* 0x000fe80008000004 */
[----:B------:R4:W3:Y:S04]  /*1ea70*/  @!P0 LDG.E.U8 R20, desc[UR32][R2.64] ;  /* 0x0000002002148981 */ /* 0x0008e8000c1e1100 */
[----:B------:R-:W-:Y:S01]  /*1ea80*/  STS.U8 [R155+UR4+0x3480], R19 ;  /* 0x003480139b007988 */ /* 0x000fe20008000004 */
[----:B----4-:R-:W-:-:S03]  /*1ea90*/  @!P0 IMAD.MOV.U32 R2, RZ, RZ, R213 ;  /* 0x000000ffff028224 */ /* 0x010fc600078e00d5 */
[----:B------:R0:W-:Y:S04]  /*1eaa0*/  STL [R1+0x109c], R213 ;  /* 0x00109cd501007387 */ /* 0x0001e80000100800 */
[----:B0-----:R-:W4:Y:S04]  /*1eab0*/  LDL.LU R213, [R1+0x83c] ;  /* 0x00083c0001d57983 */ /* 0x001f280000300800 */
[----:B------:R-:W3:Y:S01]  /*1eac0*/  LDL.LU R215, [R1+0x624] ;  /* 0x0006240001d77983 */ /* 0x000ee20000300800 */
        /* <DEDUP_REMOVED lines=10> */
[----:B0-----:R-:W-:Y:S01]  /*1eb70*/  PRMT R17, RZ, 0x7610, R17 ;  /* 0x00007610ff117816 */ /* 0x001fe20000000011 */
[----:B-1----:R-:W-:-:S02]  /*1eb80*/  IMAD.MOV.U32 R3, RZ, RZ, R34 ;  /* 0x000000ffff037224 */ /* 0x002fc400078e0022 */
[----:B------:R-:W-:Y:S01]  /*1eb90*/  @!P0 IMAD.MOV.U32 R2, RZ, RZ, R30 ;  /* 0x000000ffff028224 */ /* 0x000fe200078e001e */
[----:B------:R0:W-:Y:S01]  /*1eba0*/  STS.U8 [R155+UR4+0x1e80], R16 ;  /* 0x001e80109b007988 */ /* 0x0001e20008000004 */
[----:B--2---:R-:W-:Y:S02]  /*1ebb0*/  IMAD.MOV.U32 R216, RZ, RZ, R3 ;  /* 0x000000ffffd87224 */ /* 0x004fe400078e0003 */
[----:B------:R-:W-:Y:S01]  /*1ebc0*/  @!P0 IMAD.MOV.U32 R3, RZ, RZ, R210 ;  /* 0x000000ffff038224 */ /* 0x000fe200078e00d2 */
[----:B------:R1:W-:Y:S04]  /*1ebd0*/  STS.U8 [R155+UR4+0x7880], R217 ;  /* 0x007880d99b007988 */ /* 0x0003e80008000004 */
[----:B------:R2:W4:Y:S01]  /*1ebe0*/  @!P0 LDG.E.U8 R17, desc[UR32][R2.64] ;  /* 0x0000002002118981 */ /* 0x000522000c1e1100 */
[----:B0-----:R-:W-:-:S03]  /*1ebf0*/  PRMT R16, RZ, 0x7610, R16 ;  /* 0x00007610ff107816 */ /* 0x001fc60000000010 */
[----:B------:R0:W-:Y:S04]  /*1ec00*/  STS.U8 [R155+UR4+0x2080], R15 ;  /* 0x0020800f9b007988 */ /* 0x0001e80008000004 */
[----:B------:R-:W4:Y:S01]  /*1ec10*/  LDL.LU R34, [R1+0x13ac] ;  /* 0x0013ac0001227983 */ /* 0x000f220000300800 */
[----:B--2---:R-:W-:-:S04]  /*1ec20*/  IMAD.MOV.U32 R3, RZ, RZ, R35 ;  /* 0x000000ffff037224 */ /* 0x004fc800078e0023 */
[----:B-1----:R-:W-:Y:S02]  /*1ec30*/  IMAD.MOV.U32 R217, RZ, RZ, R3 ;  /* 0x000000ffffd97224 */ /* 0x002fe400078e0003 */
[----:B------:R-:W-:Y:S01]  /*1ec40*/  @!P0 IMAD.MOV.U32 R3, RZ, RZ, R201 ;  /* 0x000000ffff038224 */ /* 0x000fe200078e00c9 */
[----:B0-----:R-:W-:Y:S01]  /*1ec50*/  PRMT R15, RZ, 0x7610, R15 ;  /* 0x00007610ff0f7816 */ /* 0x001fe2000000000f */
[----:B------:R0:W-:Y:S04]  /*1ec60*/  STL [R1+0x1078], R210 ;  /* 0x001078d201007387 */ /* 0x0001e80000100800 */
[----:B------:R1:W-:Y:S04]  /*1ec70*/  STS.U8 [R155+UR4+0x2280], R14 ;  /* 0x0022800e9b007988 */ /* 0x0003e80008000004 */
[----:B------:R-:W-:Y:S04]  /*1ec80*/  STS.U8 [R155+UR4+0x7c80], R220 ;  /* 0x007c80dc9b007988 */ /* 0x000fe80008000004 */
[----:B0-----:R-:W2:Y:S01]  /*1ec90*/  LDL.LU R210, [R1+0x75c] ;  /* 0x00075c0001d27983 */ /* 0x001ea20000300800 */
[----:B-1----:R-:W-:-:S03]  /*1eca0*/  PRMT R14, RZ, 0x7610, R14 ;  /* 0x00007610ff0e7816 */ /* 0x002fc6000000000e */
[----:B------:R-:W2:Y:S04]  /*1ecb0*/  LDL.LU R35, [R1+0x13a8] ;  /* 0x0013a80001237983 */ /* 0x000ea80000300800 */
[----:B------:R-:W-:Y:S04]  /*1ecc0*/  STS.U8 [R155+UR4+0x7a80], R219 ;  /* 0x007a80db9b007988 */ /* 0x000fe80008000004 */
[----:B------:R0:W-:Y:S04]  /*1ecd0*/  STS.U8 [R155+UR4+0x2480], R13 ;  /* 0x0024800d9b007988 */ /* 0x0001e80008000004 */
[----:B------:R-:W-:Y:S04]  /*1ece0*/  STS.U8 [R155+UR4+0x7e80], R222 ;  /* 0x007e80de9b007988 */ /* 0x000fe80008000004 */
[----:B------:R-:W-:Y:S01]  /*1ecf0*/  STS.U8 [R155+UR4+0x2680], R12 ;  /* 0x0026800c9b007988 */ /* 0x000fe20008000004 */
[----:B0-----:R-:W-:-:S03]  /*1ed00*/  PRMT R13, RZ, 0x7610, R13 ;  /* 0x00007610ff0d7816 */ /* 0x001fc6000000000d */
        /* <DEDUP_REMOVED lines=8> */
[----:B------:R-:W-:Y:S01]  /*1ed90*/  STS.U8 [R155+UR4+0x5680], R194 ;  /* 0x005680c29b007988 */ /* 0x000fe20008000004 */
[----:B---3--:R-:W-:-:S05]  /*1eda0*/  @!P0 IMAD.MOV.U32 R2, RZ, RZ, R215 ;  /* 0x000000ffff028224 */ /* 0x008fca00078e00d7 */
[----:B------:R0:W3:Y:S02]  /*1edb0*/  @!P0 LDG.E.U8 R16, desc[UR32][R2.64] ;  /* 0x0000002002108981 */ /* 0x0000e4000c1e1100 */
[----:B0-----:R-:W-:Y:S02]  /*1edc0*/  @!P0 IMAD.MOV.U32 R2, RZ, RZ, R203 ;  /* 0x000000ffff028224 */ /* 0x001fe400078e00cb */
[----:B------:R-:W-:Y:S01]  /*1edd0*/  @!P0 IMAD.MOV.U32 R3, RZ, RZ, R195 ;  /* 0x000000ffff038224 */ /* 0x000fe200078e00c3 */
[----:B------:R0:W-:Y:S04]  /*1ede0*/  STL [R1+0x1080], R215 ;  /* 0x001080d701007387 */ /* 0x0001e80000100800 */
[----:B------:R1:W2:Y:S04]  /*1edf0*/  @!P0 LDG.E.U8 R15, desc[UR32][R2.64] ;  /* 0x00000020020f8981 */ /* 0x0002a8000c1e1100 */
[----:B0-----:R-:W2:Y:S01]  /*1ee00*/  LDL.LU R215, [R1+0x77c] ;  /* 0x00077c0001d77983 */ /* 0x001ea20000300800 */
[----:B-1----:R-:W-:-:S03]  /*1ee10*/  IMAD.MOV.U32 R3, RZ, RZ, R32 ;  /* 0x000000ffff037224 */ /* 0x002fc600078e0020 */
[----:B------:R0:W-:Y:S01]  /*1ee20*/  STL [R1+0x107c], R201 ;  /* 0x00107cc901007387 */ /* 0x0001e20000100800 */
[----:B------:R-:W-:Y:S02]  /*1ee30*/  @!P0 IMAD.MOV.U32 R2, RZ, RZ, R246 ;  /* 0x000000ffff028224 */ /* 0x000fe400078e00f6 */
[----:B------:R-:W-:Y:S02]  /*1ee40*/  IMAD.MOV.U32 R220, RZ, RZ, R3 ;  /* 0x000000ffffdc7224 */ /* 0x000fe400078e0003 */
[----:B------:R-:W-:Y:S01]  /*1ee50*/  @!P0 IMAD.MOV.U32 R3, RZ, RZ, R245 ;  /* 0x000000ffff038224 */ /* 0x000fe200078e00f5 */
[----:B0-----:R-:W2:Y:S04]  /*1ee60*/  LDL.LU R201, [R1+0x798] ;  /* 0x0007980001c97983 */ /* 0x001ea80000300800 */
[----:B------:R-:W2:Y:S04]  /*1ee70*/  LDL.LU R219, [R1+0x658] ;  /* 0x0006580001db7983 */ /* 0x000ea80000300800 */
[----:B------:R0:W-:Y:S04]  /*1ee80*/  STL [R1+0x1088], R203 ;  /* 0x001088cb01007387 */ /* 0x0001e80000100800 */
[----:B------:R1:W2:Y:S04]  /*1ee90*/  @!P0 LDG.E.U8 R14, desc[UR32][R2.64] ;  /* 0x00000020020e8981 */ /* 0x0002a8000c1e1100 */
[----:B0-----:R-:W2:Y:S04]  /*1eea0*/  LDL.LU R203, [R1+0x79c] ;  /* 0x00079c0001cb7983 */ /* 0x001ea80000300800 */
[----:B------:R0:W-:Y:S01]  /*1eeb0*/  STL [R1+0x1084], R195 ;  /* 0x001084c301007387 */ /* 0x0001e20000100800 */
[----:B-1----:R-:W-:-:S02]  /*1eec0*/  IMAD.MOV.U32 R3, RZ, RZ, R154 ;  /* 0x000000ffff037224 */ /* 0x002fc400078e009a */
[----:B------:R-:W-:Y:S02]  /*1eed0*/  @!P0 IMAD.MOV.U32 R2, RZ, RZ, R238 ;  /* 0x000000ffff028224 */ /* 0x000fe400078e00ee */
[----:B------:R-:W-:Y:S01]  /*1eee0*/  IMAD.MOV.U32 R222, RZ, RZ, R3 ;  /* 0x000000ffffde7224 */ /* 0x000fe200078e0003 */
[----:B0-----:R-:W2:Y:S04]  /*1eef0*/  LDL.LU R195, [R1+0x7b8] ;  /* 0x0007b80001c37983 */ /* 0x001ea80000300800 */
[----:B------:R-:W2:Y:S01]  /*1ef00*/  LDL.LU R32, [R1+0x13a4] ;  /* 0x0013a40001207983 */ /* 0x000ea20000300800 */
[----:B------:R-:W-:-:S03]  /*1ef10*/  @!P0 IMAD.MOV.U32 R3, RZ, RZ, R237 ;  /* 0x000000ffff038224 */ /* 0x000fc600078e00ed */
[----:B------:R0:W-:Y:S04]  /*1ef20*/  STL [R1+0x1090], R246 ;  /* 0x001090f601007387 */ /* 0x0001e80000100800 */
[----:B------:R1:W2:Y:S04]  /*1ef30*/  @!P0 LDG.E.U8 R13, desc[UR32][R2.64] ;  /* 0x00000020020d8981 */ /* 0x0002a8000c1e1100 */
[----:B0-----:R-:W2:Y:S04]  /*1ef40*/  LDL.LU R246, [R1+0x7bc] ;  /* 0x0007bc0001f67983 */ /* 0x001ea80000300800 */
[----:B------:R0:W-:Y:S04]  /*1ef50*/  STL [R1+0x108c], R245 ;  /* 0x00108cf501007387 */ /* 0x0001e80000100800 */
[----:B0-----:R-:W2:Y:S04]  /*1ef60*/  LDL.LU R245, [R1+0x7d8] ;  /* 0x0007d80001f57983 */ /* 0x001ea80000300800 */
[----:B------:R-:W2:Y:S04]  /*1ef70*/  LDL.LU R155, [R1+0x6d8] ;  /* 0x0006d800019b7983 */ /* 0x000ea80000300800 */
[----:B------:R0:W-:Y:S04]  /*1ef80*/  STL [R1+0x1098], R238 ;  /* 0x001098ee01007387 */ /* 0x0001e80000100800 */
[----:B0-----:R-:W2:Y:S04]  /*1ef90*/  LDL.LU R238, [R1+0x7dc] ;  /* 0x0007dc0001ee7983 */ /* 0x001ea80000300800 */
[----:B------:R0:W-:Y:S04]  /*1efa0*/  STL [R1+0x1094], R237 ;  /* 0x001094ed01007387 */ /* 0x0001e80000100800 */
[----:B0-----:R-:W2:Y:S04]  /*1efb0*/  LDL.LU R237, [R1+0x7f8] ;  /* 0x0007f80001ed7983 */ /* 0x001ea80000300800 */
[----:B------:R-:W1:Y:S04]  /*1efc0*/  LDL R2, [R1+0xba4] ;  /* 0x000ba40001027983 */ /* 0x000e680000100800 */
[----:B------:R-:W1:Y:S01]  /*1efd0*/  LDL R3, [R1+0xfa0] ;  /* 0x000fa00001037983 */ /* 0x000e620000100800 */
[----:B------:R-:W0:Y:S01]  /*1efe0*/  S2R R154, SR_TID.X ;  /* 0x00000000009a7919 */ /* 0x000e220000002100 */
[----:B------:R-:W-:-:S02]  /*1eff0*/  PRMT R12, RZ, 0x7610, R12 ;  /* 0x00007610ff0c7816 */ /* 0x000fc4000000000c */
[----:B0-----:R-:W-:-:S04]  /*1f000*/  LOP3.LUT R154, R154, 0x7f, RZ, 0xc0, !PT ;  /* 0x0000007f9a9a7812 */ /* 0x001fc800078ec0ff */
[----:B------:R-:W-:-:S05]  /*1f010*/  LOP3.LUT R154, R154, 0x20, RZ, 0x3c, !PT ;  /* 0x000000209a9a7812 */ /* 0x000fca00078e3cff */
[----:B------:R0:W-:Y:S04]  /*1f020*/  STS.U8 [R154+UR4+0x100], R231 ;  /* 0x000100e79a007988 */ /* 0x0001e80008000004 */
[----:B0-----:R-:W2:Y:S01]  /*1f030*/  LDL.LU R231, [R1+0x63c] ;  /* 0x00063c0001e77983 */ /* 0x001ea20000300800 */
[----:B-1----:R-:W-:-:S04]  /*1f040*/  @!P0 LOP3.LUT R3, R3, R2, RZ, 0x3c, !PT ;  /* 0x0000000203038212 */ /* 0x002fc800078e3cff */
[----:B------:R-:W-:-:S04]  /*1f050*/  @!P0 LOP3.LUT R2, R3, R2, RZ, 0x3c, !PT ;  /* 0x0000000203028212 */ /* 0x000fc800078e3cff */
[----:B------:R-:W-:-:S05]  /*1f060*/  @!P0 LOP3.LUT R3, R3, R2, RZ, 0x3c, !PT ;  /* 0x0000000203038212 */ /* 0x000fca00078e3cff */
[----:B------:R0:W2:Y:S04]  /*1f070*/  @!P0 LDG.E.U8 R12, desc[UR32][R2.64] ;  /* 0x00000020020c8981 */ /* 0x0000a8000c1e1100 */
[----:B------:R-:W0:Y:S04]  /*1f080*/  LDL R2, [R1+0xb94] ;  /* 0x000b940001027983 */ /* 0x000e280000100800 */
[----:B------:R-:W0:Y:S01]  /*1f090*/  LDL R3, [R1+0xf90] ;  /* 0x000f900001037983 */ /* 0x000e220000100800 */
[----:B------:R-:W-:-:S03]  /*1f0a0*/  PRMT R11, RZ, 0x7610, R11 ;  /* 0x00007610ff0b7816 */ /* 0x000fc6000000000b */
[----:B------:R1:W-:Y:S02]  /*1f0b0*/  STS.U8 [R154+UR4+0x300], R230 ;  /* 0x000300e69a007988 */ /* 0x0003e40008000004 */
[----:B-1----:R-:W-:Y:S02]  /*1f0c0*/  IMAD.MOV.U32 R230, RZ, RZ, R33 ;  /* 0x000000ffffe67224 */ /* 0x002fe400078e0021 */
[----:B------:R-:W2:Y:S01]  /*1f0d0*/  LDL.LU R33, [R1+0x13a0] ;  /* 0x0013a00001217983 */ /* 0x000ea20000300800 */
[----:B0-----:R-:W-:-:S04]  /*1f0e0*/  @!P0 LOP3.LUT R3, R3, R2, RZ, 0x3c, !PT ;  /* 0x0000000203038212 */ /* 0x001fc800078e3cff */
        /* <DEDUP_REMOVED lines=36> */
[----:B------:R1:W-:Y:S04]  /*1f330*/  STS.U8 [R154+UR4+0xb00], R226 ;  /* 0x000b00e29a007988 */ /* 0x0003e80008000004 */
[----:B-1----:R-:W2:Y:S01]  /*1f340*/  LDL.LU R226, [R1+0x678] ;  /* 0x0006780001e27983 */ /* 0x002ea20000300800 */
        /* <DEDUP_REMOVED lines=8> */
[----:B------:R4:W-:Y:S04]  /*1f3d0*/  STS.U8 [R154+UR4+0x1900], R211 ;  /* 0x001900d39a007988 */ /* 0x0009e80008000004 */
[----:B------:R3:W-:Y:S01]  /*1f3e0*/  STS.U8 [R154+UR4+0x1700], R214 ;  /* 0x001700d69a007988 */ /* 0x0007e20008000004 */
[----:B-1----:R-:W-:-:S03]  /*1f3f0*/  IMAD.MOV.U32 R225, RZ, RZ, R29 ;  /* 0x000000ffffe17224 */ /* 0x002fc600078e001d */
[----:B------:R-:W2:Y:S01]  /*1f400*/  LDL.LU R29, [R1+0x1390] ;  /* 0x00139000011d7983 */ /* 0x000ea20000300800 */
[----:B----4-:R-:W-:-:S03]  /*1f410*/  IMAD.MOV.U32 R211, RZ, RZ, R153 ;  /* 0x000000ffffd37224 */ /* 0x010fc600078e0099 */
[----:B------:R1:W-:Y:S01]  /*1f420*/  STS.U8 [R154+UR4+0x1500], R218 ;  /* 0x001500da9a007988 */ /* 0x0003e20008000004 */
[----:B---3--:R-:W-:-:S03]  /*1f430*/  IMAD.MOV.U32 R214, RZ, RZ, R251 ;  /* 0x000000ffffd67224 */ /* 0x008fc600078e00fb */
[----:B------:R3:W-:Y:S04]  /*1f440*/  STS.U8 [R154+UR4+0xf00], R224 ;  /* 0x000f00e09a007988 */ /* 0x0007e80008000004 */
[----:B------:R4:W-:Y:S01]  /*1f450*/  STS.U8 [R154+UR4+0x1300], R221 ;  /* 0x001300dd9a007988 */ /* 0x0009e20008000004 */
[----:B-1----:R-:W-:-:S03]  /*1f460*/  IMAD.MOV.U32 R218, RZ, RZ, R252 ;  /* 0x000000ffffda7224 */ /* 0x002fc600078e00fc */
[----:B------:R1:W-:Y:S01]  /*1f470*/  STS.U8 [R154+UR4+0x1d00], R204 ;  /* 0x001d00cc9a007988 */ /* 0x0003e20008000004 */
[----:B---3--:R-:W-:-:S03]  /*1f480*/  IMAD.MOV.U32 R224, RZ, RZ, R24 ;  /* 0x000000ffffe07224 */ /* 0x008fc600078e0018 */
[----:B------:R3:W-:Y:S01]  /*1f490*/  STS.U8 [R154+UR4+0x1100], R223 ;  /* 0x001100df9a007988 */ /* 0x0007e20008000004 */
[----:B----4-:R-:W-:Y:S02]  /*1f4a0*/  IMAD.MOV.U32 R221, RZ, RZ, R25 ;  /* 0x000000ffffdd7224 */ /* 0x010fe400078e0019 */
[----:B-1----:R-:W-:Y:S02]  /*1f4b0*/  IMAD.MOV.U32 R204, RZ, RZ, R211 ;  /* 0x000000ffffcc7224 */ /* 0x002fe400078e00d3 */
[----:B------:R-:W-:Y:S02]  /*1f4c0*/  IMAD.MOV.U32 R211, RZ, RZ, R214 ;  /* 0x000000ffffd37224 */ /* 0x000fe400078e00d6 */
[----:B------:R-:W-:Y:S01]  /*1f4d0*/  IMAD.MOV.U32 R214, RZ, RZ, R218 ;  /* 0x000000ffffd67224 */ /* 0x000fe200078e00da */
[----:B------:R-:W-:Y:S01]  /*1f4e0*/  STS.U8 [R154+UR4+0x1b00], R207 ;  /* 0x001b00cf9a007988 */ /* 0x000fe20008000004 */
[----:B------:R-:W-:Y:S02]  /*1f4f0*/  IMAD.MOV.U32 R218, RZ, RZ, R221 ;  /* 0x000000ffffda7224 */ /* 0x000fe400078e00dd */
[----:B------:R-:W-:Y:S01]  /*1f500*/  IMAD.MOV.U32 R221, RZ, RZ, R224 ;  /* 0x000000ffffdd7224 */ /* 0x000fe200078e00e0 */
[----:B------:R1:W-:Y:S01]  /*1f510*/  STS.U8 [R154+UR4+0x1f00], R200 ;  /* 0x001f00c89a007988 */ /* 0x0003e20008000004 */
[----:B0-----:R-:W-:-:S04]  /*1f520*/  @!P0 LOP3.LUT R3, R3, R2, RZ, 0x3c, !PT ;  /* 0x0000000203038212 */ /* 0x001fc800078e3cff */
[----:B------:R-:W-:-:S04]  /*1f530*/  @!P0 LOP3.LUT R2, R3, R2, RZ, 0x3c, !PT ;  /* 0x0000000203028212 */ /* 0x000fc800078e3cff */
[----:B------:R-:W-:-:S05]  /*1f540*/  @!P0 LOP3.LUT R3, R3, R2, RZ, 0x3c, !PT ;  /* 0x0000000203038212 */ /* 0x000fca00078e3cff */
[----:B------:R0:W4:Y:S02]  /*1f550*/  @!P0 LDG.E.U8 R4, desc[UR32][R2.64] ;  /* 0x0000002002048981 */ /* 0x000124000c1e1100 */
[----:B0-----:R-:W-:Y:S02]  /*1f560*/  IMAD.MOV.U32 R2, RZ, RZ, R26 ;  /* 0x000000ffff027224 */ /* 0x001fe400078e001a */
[----:B------:R-:W4:Y:S01]  /*1f570*/  LDL.LU R26, [R1+0x138c] ;  /* 0x00138c00011a7983 */ /* 0x000f220000300800 */
[----:B------:R-:W-:-:S03]  /*1f580*/  IMAD.MOV.U32 R3, RZ, RZ, R27 ;  /* 0x000000ffff037224 */ /* 0x000fc600078e001b */
[----:B------:R-:W4:Y:S04]  /*1f590*/  LDL.LU R27, [R1+0x1388] ;  /* 0x00138800011b7983 */ /* 0x000f280000300800 */
[----:B------:R-:W4:Y:S04]  /*1f5a0*/  LDL.LU R24, [R1+0x1384] ;  /* 0x0013840001187983 */ /* 0x000f280000300800 */
[----:B---3--:R-:W3:Y:S01]  /*1f5b0*/  LDL.LU R223, [R1+0x65c] ;  /* 0x00065c0001df7983 */ /* 0x008ee20000300800 */
[----:B-1----:R-:W-:-:S03]  /*1f5c0*/  IMAD.MOV.U32 R200, RZ, RZ, R2 ;  /* 0x000000ffffc87224 */ /* 0x002fc600078e0002 */
[----:B------:R-:W3:Y:S01]  /*1f5d0*/  LDL.LU R25, [R1+0x1380] ;  /* 0x0013800001197983 */ /* 0x000ee20000300800 */
[----:B------:R-:W-:-:S03]  /*1f5e0*/  IMAD.MOV.U32 R224, RZ, RZ, R3 ;  /* 0x000000ffffe07224 */ /* 0x000fc600078e0003 */
[----:B------:R-:W3:Y:S04]  /*1f5f0*/  LDL.LU R252, [R1+0x137c] ;  /* 0x00137c0001fc7983 */ /* 0x000ee80000300800 */
[----:B------:R-:W3:Y:S04]  /*1f600*/  LDL.LU R251, [R1+0x1378] ;  /* 0x0013780001fb7983 */ /* 0x000ee80000300800 */
[----:B------:R-:W3:Y:S04]  /*1f610*/  LDL.LU R207, [R1+0x698] ;  /* 0x0006980001cf7983 */ /* 0x000ee80000300800 */
[----:B------:R-:W3:Y:S04]  /*1f620*/  LDL R3, [R1+0xed0] ;  /* 0x000ed00001037983 */ /* 0x000ee80000100800 */
[----:B------:R-:W3:Y:S01]  /*1f630*/  LDL R2, [R1+0xed4] ;  /* 0x000ed40001027983 */ /* 0x000ee20000100800 */
[----:B------:R-:W0:Y:S01]  /*1f640*/  S2R R153, SR_TID.X ;  /* 0x0000000000997919 */ /* 0x000e220000002100 */
[----:B------:R-:W-:-:S02]  /*1f650*/  PRMT R194, RZ, 0x7610, R194 ;  /* 0x00007610ffc27816 */ /* 0x000fc400000000c2 */
[----:B------:R1:W-:Y:S04]  /*1f660*/  STS.U8 [R154+UR4+0x2100], R197 ;  /* 0x002100c59a007988 */ /* 0x0003e80008000004 */
[----:B------:R-:W-:Y:S04]  /*1f670*/  STS.U8 [R154+UR4+0x2300], R193 ;  /* 0x002300c19a007988 */ /* 0x000fe80008000004 */
[----:B------:R-:W-:Y:S04]  /*1f680*/  STS.U8 [R154+UR4+0x2500], R190 ;  /* 0x002500be9a007988 */ /* 0x000fe80008000004 */
[----:B------:R-:W-:Y:S04]  /*1f690*/  STS.U8 [R154+UR4+0x2700], R189 ;  /* 0x002700bd9a007988 */ /* 0x000fe80008000004 */
[----:B------:R-:W-:Y:S04]  /*1f6a0*/  STS.U8 [R154+UR4+0x2900], R188 ;  /* 0x002900bc9a007988 */ /* 0x000fe80008000004 */
[----:B------:R-:W-:Y:S04]  /*1f6b0*/  STS.U8 [R154+UR4+0x2b00], R187 ;  /* 0x002b00bb9a007988 */ /* 0x000fe80008000004 */
[----:B------:R-:W-:Y:S01]  /*1f6c0*/  STS.U8 [R154+UR4+0x2d00], R186 ;  /* 0x002d00ba9a007988 */ /* 0x000fe20008000004 */
[----:B0-----:R-:W-:-:S03]  /*1f6d0*/  LOP3.LUT R153, R153, 0x7f, RZ, 0xc0, !PT ;  /* 0x0000007f99997812 */ /* 0x001fc600078ec0ff */
[----:B------:R-:W-:Y:S01]  /*1f6e0*/  STS.U8 [R154+UR4+0x2f00], R185 ;  /* 0x002f00b99a007988 */ /* 0x000fe20008000004 */
[----:B------:R-:W-:-:S03]  /*1f6f0*/  LOP3.LUT R153, R153, 0x30, RZ, 0x3c, !PT ;  /* 0x0000003099997812 */ /* 0x000fc600078e3cff */
        /* <DEDUP_REMOVED lines=37> */
[----:B--2---:R-:W-:Y:S04]  /*1f950*/  STS.U8 [R154+UR4+0x7b00], R15 ;  /* 0x007b000f9a007988 */ /* 0x004fe80008000004 */
[----:B------:R-:W-:Y:S04]  /*1f960*/  STS.U8 [R154+UR4+0x7d00], R14 ;  /* 0x007d000e9a007988 */ /* 0x000fe80008000004 */
[----:B------:R0:W-:Y:S04]  /*1f970*/  STS.U8 [R154+UR4+0x7f00], R13 ;  /* 0x007f000d9a007988 */ /* 0x0001e80008000004 */
[----:B-1----:R-:W2:Y:S04]  /*1f980*/  LDL.LU R197, [R1+0x67c] ;  /* 0x00067c0001c57983 */ /* 0x002ea80000300800 */
[----:B------:R-:W-:Y:S04]  /*1f990*/  STS.U8 [R153+UR4+0x180], R12 ;  /* 0x0001800c99007988 */ /* 0x000fe80008000004 */
[----:B------:R-:W-:Y:S04]  /*1f9a0*/  STS.U8 [R153+UR4+0x380], R11 ;  /* 0x0003800b99007988 */ /* 0x000fe80008000004 */
[----:B------:R-:W-:Y:S04]  /*1f9b0*/  STS.U8 [R153+UR4+0x580], R10 ;  /* 0x0005800a99007988 */ /* 0x000fe80008000004 */
[----:B------:R-:W-:Y:S04]  /*1f9c0*/  STS.U8 [R153+UR4+0x780], R7 ;  /* 0x0007800799007988 */ /* 0x000fe80008000004 */
[----:B------:R-:W-:Y:S04]  /*1f9d0*/  STS.U8 [R153+UR4+0x980], R6 ;  /* 0x0009800699007988 */ /* 0x000fe80008000004 */
[----:B------:R-:W-:Y:S04]  /*1f9e0*/  STS.U8 [R153+UR4+0xb80], R5 ;  /* 0x000b800599007988 */ /* 0x000fe80008000004 */
[----:B0-----:R-:W2:Y:S04]  /*1f9f0*/  LDL.LU R154, [R1+0x6bc] ;  /* 0x0006bc00019a7983 */ /* 0x001ea80000300800 */
[----:B----4-:R-:W-:Y:S04]  /*1fa00*/  STS.U8 [R153+UR4+0xd80], R4 ;  /* 0x000d800499007988 */ /* 0x010fe80008000004 */
[----:B---3--:R0:W3:Y:S04]  /*1fa10*/  @!P0 LDG.E.U8 R194, desc[UR32][R2.64] ;  /* 0x0000002002c28981 */ /* 0x0080e8000c1e1100 */
[----:B------:R-:W0:Y:S04]  /*1fa20*/  LDL R2, [R1+0xeb0] ;  /* 0x000eb00001027983 */ /* 0x000e280000100800 */
[----:B------:R-:W0:Y:S01]  /*1fa30*/  LDL R3, [R1+0xeb4] ;  /* 0x000eb40001037983 */ /* 0x000e220000100800 */
[----:B------:R-:W-:-:S02]  /*1fa40*/  PRMT R193, RZ, 0x7610, R193 ;  /* 0x00007610ffc17816 */ /* 0x000fc400000000c1 */
[----:B0-----:R-:W-:-:S04]  /*1fa50*/  @!P0 LOP3.LUT R3, R3, R2, RZ, 0x3c, !PT ;  /* 0x0000000203038212 */ /* 0x001fc800078e3cff */
[----:B------:R-:W-:-:S04]  /*1fa60*/  @!P0 LOP3.LUT R2, R3, R2, RZ, 0x3c, !PT ;  /* 0x0000000203028212 */ /* 0x000fc800078e3cff */
[----:B------:R-:W-:-:S05]  /*1fa70*/  @!P0 LOP3.LUT R3, R3, R2, RZ, 0x3c, !PT ;  /* 0x0000000203038212 */ /* 0x000fca00078e3cff */
[----:B------:R0:W4:Y:S04]  /*1fa80*/  @!P0 LDG.E.U8 R193, desc[UR32][R2.64] ;  /* 0x0000002002c18981 */ /* 0x000128000c1e1100 */
[----:B------:R-:W0:Y:S04]  /*1fa90*/  LDL R2, [R1+0xe90] ;  /* 0x000e900001027983 */ /* 0x000e280000100800 */
[----:B------:R-:W0:Y:S01]  /*1faa0*/  LDL R3, [R1+0xe94] ;  /* 0x000e940001037983 */ /* 0x000e220000100800 */
[----:B------:R-:W-:Y:S02]  /*1fab0*/  PRMT R192, RZ, 0x7610, R192 ;  /* 0x00007610ffc07816 */ /* 0x000fe400000000c0 */
        /* <DEDUP_REMOVED lines=60> */
[----:B------:R-:W0:Y:S01]  /*1fe80*/  LDL R3, [R1+0xd74] ;  /* 0x000d740001037983 */ /* 0x000e220000100800 */
[----:B------:R-:W-:Y:S02]  /*1fe90*/  PRMT R183, RZ, 0x7610, R183 ;  /* 0x00007610ffb77816 */ /* 0x000fe400000000b7 */
[----:B------:R-:W-:Y:S02]  /*1fea0*/  PRMT R182, RZ, 0x7610, R182 ;  /* 0x00007610ffb67816 */ /* 0x000fe400000000b6 */
[----:B------:R-:W-:Y:S01]  /*1feb0*/  PRMT R181, RZ, 0x7610, R181 ;  /* 0x00007610ffb57816 */ /* 0x000fe200000000b5 */
[----:B0-----:R-:W-:-:S02]  /*1fec0*/  @!P0 IMAD.MOV.U32 R2, RZ, RZ, R3 ;  /* 0x000000ffff028224 */ /* 0x001fc400078e0003 */
[----:B------:R-:W-:-:S05]  /*1fed0*/  @!P0 IMAD.MOV.U32 R3, RZ, RZ, R132 ;  /* 0x000000ffff038224 */ /* 0x000fca00078e0084 */
[----:B------:R0:W4:Y:S02]  /*1fee0*/  @!P0 LDG.E.U8 R183, desc[UR32][R2.64] ;  /* 0x0000002002b78981 */ /* 0x000124000c1e1100 */
[----:B0-----:R-:W-:Y:S02]  /*1fef0*/  @!P0 IMAD.MOV.U32 R2, RZ, RZ, R129 ;  /* 0x000000ffff028224 */ /* 0x001fe400078e0081 */
[----:B------:R-:W-:-:S05]  /*1ff00*/  @!P0 IMAD.MOV.U32 R3, RZ, RZ, R140 ;  /* 0x000000ffff038224 */ /* 0x000fca00078e008c */
[----:B------:R0:W4:Y:S02]  /*1ff10*/  @!P0 LDG.E.U8 R182, desc[UR32][R2.64] ;  /* 0x0000002002b68981 */ /* 0x000124000c1e1100 */
[----:B0-----:R-:W-:Y:S02]  /*1ff20*/  @!P0 IMAD.MOV.U32 R2, RZ, RZ, R137 ;  /* 0x000000ffff028224 */ /* 0x001fe400078e0089 */
[----:B------:R-:W-:-:S05]  /*1ff30*/  @!P0 IMAD.MOV.U32 R3, RZ, RZ, R148 ;  /* 0x000000ffff038224 */ /* 0x000fca00078e0094 */
[----:B------:R0:W4:Y:S04]  /*1ff40*/  @!P0 LDG.E.U8 R181, desc[UR32][R2.64] ;  /* 0x0000002002b58981 */ /* 0x000128000c1e1100 */
[----:B------:R-:W2:Y:S04]  /*1ff50*/  LDL R3, [R1+0xd10] ;  /* 0x000d100001037983 */ /* 0x000ea80000100800 */
[----:B------:R1:W-:Y:S04]  /*1ff60*/  STL.64 [R1+0x1308], R150 ;  /* 0x0013089601007387 */ /* 0x0003e80000100a00 */
[----:B------:R3:W-:Y:S01]  /*1ff70*/  STL.64 [R1+0x1300], R148 ;  /* 0x0013009401007387 */ /* 0x0007e20000100a00 */
[----:B-1----:R-:W-:-:S02]  /*1ff80*/  IMAD.MOV.U32 R151, RZ, RZ, R236 ;  /* 0x000000ffff977224 */ /* 0x002fc400078e00ec */
[----:B---3--:R-:W-:Y:S02]  /*1ff90*/  IMAD.MOV.U32 R149, RZ, RZ, R244 ;  /* 0x000000ffff957224 */ /* 0x008fe400078e00f4 */
[----:B------:R-:W3:Y:S01]  /*1ffa0*/  LDL.LU R244, [R1+0x1374] ;  /* 0x0013740001f47983 */ /* 0x000ee20000300800 */
[----:B------:R-:W-:Y:S02]  /*1ffb0*/  IMAD.MOV.U32 R148, RZ, RZ, R243 ;  /* 0x000000ffff947224 */ /* 0x000fe400078e00f3 */
[----:B------:R-:W-:Y:S01]  /*1ffc0*/  IMAD.MOV.U32 R150, RZ, RZ, R235 ;  /* 0x000000ffff967224 */ /* 0x000fe200078e00eb */
[----:B------:R-:W4:Y:S04]  /*1ffd0*/  LDL.LU R243, [R1+0x1370] ;  /* 0x0013700001f37983 */ /* 0x000f280000300800 */
[----:B------:R-:W4:Y:S04]  /*1ffe0*/  LDL.LU R236, [R1+0x136c] ;  /* 0x00136c0001ec7983 */ /* 0x000f280000300800 */
[----:B------:R-:W4:Y:S04]  /*1fff0*/  LDL.LU R235, [R1+0x1368] ;  /* 0x0013680001eb7983 */ /* 0x000f280000300800 */
[----:B------:R1:W-:Y:S04]  /*20000*/  STL.64 [R1+0x12f8], R146 ;  /* 0x0012f89201007387 */ /* 0x0003e80000100a00 */
[----:B-1----:R-:W3:Y:S04]  /*20010*/  LDL R146, [R1+0xcf0] ;  /* 0x000cf00001927983 */ /* 0x002ee80000100800 */
[----:B------:R-:W4:Y:S04]  /*20020*/  LDL R147, [R1+0xcf4] ;  /* 0x000cf40001937983 */ /* 0x000f280000100800 */
[----:B------:R-:W-:Y:S04]  /*20030*/  STL.64 [R1+0x12f0], R144 ;  /* 0x0012f09001007387 */ /* 0x000fe80000100a00 */
        /* <DEDUP_REMOVED lines=58> */
[----:B------:R1:W-:Y:S04]  /*203e0*/  STL.64 [R1+0x1118], R26 ;  /* 0x0011181a01007387 */ /* 0x0003e80000100a00 */
[----:B------:R0:W-:Y:S04]  /*203f0*/  STL.64 [R1+0x1110], R24 ;  /* 0x0011101801007387 */ /* 0x0001e80000100a00 */
[----:B-1----:R-:W4:Y:S04]  /*20400*/  LDL R27, [R1+0xcd0] ;  /* 0x000cd000011b7983 */ /* 0x002f280000100800 */
[----:B------:R-:W4:Y:S04]  /*20410*/  LDL R26, [R1+0xcd4] ;  /* 0x000cd400011a7983 */ /* 0x000f280000100800 */
[----:B0-----:R-:W4:Y:S01]  /*20420*/  LDL R24, [R1+0xcb4] ;  /* 0x000cb40001187983 */ /* 0x001f220000100800 */
[----:B------:R-:W-:Y:S01]  /*20430*/  PRMT R180, RZ, 0x7610, R180 ;  /* 0x00007610ffb47816 */ /* 0x000fe200000000b4 */
[----:B------:R-:W-:Y:S01]  /*20440*/  @!P0 IMAD.MOV.U32 R2, RZ, RZ, R145 ;  /* 0x000000ffff028224 */ /* 0x000fe200078e0091 */
[----:B------:R-:W-:Y:S01]  /*20450*/  PRMT R179, RZ, 0x7610, R179 ;  /* 0x00007610ffb37816 */ /* 0x000fe200000000b3 */
[----:B------:R-:W4:Y:S04]  /*20460*/  LDL R25, [R1+0xcb0] ;  /* 0x000cb00001197983 */ /* 0x000f280000100800 */
[----:B--2---:R3:W2:Y:S01]  /*20470*/  @!P0 LDG.E.U8 R180, desc[UR32][R2.64] ;  /* 0x0000002002b48981 */ /* 0x0046a2000c1e1100 */
[----:B------:R-:W-:Y:S01]  /*20480*/  PRMT R178, RZ, 0x7610, R178 ;  /* 0x00007610ffb27816 */ /* 0x000fe200000000b2 */
[----:B---3--:R-:W-:-:S02]  /*20490*/  @!P0 IMAD.MOV.U32 R3, RZ, RZ, R146 ;  /* 0x000000ffff038224 */ /* 0x008fc400078e0092 */
[----:B----4-:R-:W-:-:S05]  /*204a0*/  @!P0 IMAD.MOV.U32 R2, RZ, RZ, R147 ;  /* 0x000000ffff028224 */ /* 0x010fca00078e0093 */
[----:B------:R0:W3:Y:S02]  /*204b0*/  @!P0 LDG.E.U8 R179, desc[UR32][R2.64] ;  /* 0x0000002002b38981 */ /* 0x0000e4000c1e1100 */
[----:B0-----:R-:W-:Y:S02]  /*204c0*/  @!P0 IMAD.MOV.U32 R3, RZ, RZ, R27 ;  /* 0x000000ffff038224 */ /* 0x001fe400078e001b */
[----:B------:R-:W4:Y:S01]  /*204d0*/  LDL R27, [R1+0xc90] ;  /* 0x000c9000011b7983 */ /* 0x000f220000100800 */
[----:B------:R-:W-:-:S03]  /*204e0*/  @!P0 IMAD.MOV.U32 R2, RZ, RZ, R26 ;  /* 0x000000ffff028224 */ /* 0x000fc600078e001a */
[----:B------:R-:W2:Y:S04]  /*204f0*/  LDL R26, [R1+0xc94] ;  /* 0x000c9400011a7983 */ /* 0x000ea80000100800 */
[----:B------:R0:W3:Y:S02]  /*20500*/  @!P0 LDG.E.U8 R178, desc[UR32][R2.64] ;  /* 0x0000002002b28981 */ /* 0x0000e4000c1e1100 */
[----:B0-----:R-:W-:Y:S02]  /*20510*/  @!P0 IMAD.MOV.U32 R2, RZ, RZ, R24 ;  /* 0x000000ffff028224 */ /* 0x001fe400078e0018 */
[----:B------:R-:W3:Y:S01]  /*20520*/  LDL R24, [R1+0xc74] ;  /* 0x000c740001187983 */ /* 0x000ee20000100800 */
[----:B------:R-:W-:Y:S01]  /*20530*/  PRMT R177, RZ, 0x7610, R177 ;  /* 0x00007610ffb17816 */ /* 0x000fe200000000b1 */
[----:B------:R-:W-:-:S02]  /*20540*/  @!P0 IMAD.MOV.U32 R3, RZ, RZ, R25 ;  /* 0x000000ffff038224 */ /* 0x000fc400078e0019 */
[----:B------:R-:W3:Y:S01]  /*20550*/  LDL R25, [R1+0xc70] ;  /* 0x000c700001197983 */ /* 0x000ee20000100800 */
[----:B------:R-:W-:-:S03]  /*20560*/  PRMT R176, RZ, 0x7610, R176 ;  /* 0x00007610ffb07816 */ /* 0x000fc600000000b0 */
[----:B------:R4:W3:Y:S02]  /*20570*/  @!P0 LDG.E.U8 R177, desc[UR32][R2.64] ;  /* 0x0000002002b18981 */ /* 0x0008e4000c1e1100 */
[----:B----4-:R-:W-:Y:S02]  /*20580*/  @!P0 IMAD.MOV.U32 R3, RZ, RZ, R27 ;  /* 0x000000ffff038224 */ /* 0x010fe400078e001b */
[----:B------:R-:W4:Y:S01]  /*20590*/  LDL R27, [R1+0xc50] ;  /* 0x000c5000011b7983 */ /* 0x000f220000100800 */
[----:B--2---:R-:W-:-:S03]  /*205a0*/  @!P0 IMAD.MOV.U32 R2, RZ, RZ, R26 ;  /* 0x000000ffff028224 */ /* 0x004fc600078e001a */
[----:B------:R-:W2:Y:S04]  /*205b0*/  LDL R26, [R1+0xc54] ;  /* 0x000c5400011a7983 */ /* 0x000ea80000100800 */
[----:B------:R3:W2:Y:S02]  /*205c0*/  @!P0 LDG.E.U8 R176, desc[UR32][R2.64] ;  /* 0x0000002002b08981 */ /* 0x0006a4000c1e1100 */
[----:B---3--:R-:W-:Y:S02]  /*205d0*/  @!P0 IMAD.MOV.U32 R2, RZ, RZ, R24 ;  /* 0x000000ffff028224 */ /* 0x008fe400078e0018 */
        /* <DEDUP_REMOVED lines=86> */
[----:B------:R-:W-:Y:S01]  /*20b40*/  @!P0 IMAD.MOV.U32 R3, RZ, RZ, R25 ;  /* 0x000000ffff038224 */ /* 0x000fe200078e0019 */
[----:B------:R-:W-:Y:S01]  /*20b50*/  PRMT R160, RZ, 0x7610, R160 ;  /* 0x00007610ffa07816 */ /* 0x000fe200000000a0 */
[----:B------:R-:W3:Y:S04]  /*20b60*/  LDL R25, [R1+0x858] ;  /* 0x0008580001197983 */ /* 0x000ee80000100800 */
[----:B------:R4:W3:Y:S02]  /*20b70*/  @!P0 LDG.E.U8 R161, desc[UR32][R2.64] ;  /* 0x0000002002a18981 */ /* 0x0008e4000c1e1100 */
[----:B----4-:R-:W-:-:S02]  /*20b80*/  @!P0 IMAD.MOV.U32 R3, RZ, RZ, R27 ;  /* 0x000000ffff038224 */ /* 0x010fc400078e001b */
[----:B--2---:R-:W-:Y:S01]  /*20b90*/  @!P0 IMAD.MOV.U32 R2, RZ, RZ, R26 ;  /* 0x000000ffff028224 */ /* 0x004fe200078e001a */
[----:B------:R-:W-:Y:S01]  /*20ba0*/  PRMT R159, RZ, 0x7610, R159 ;  /* 0x00007610ff9f7816 */ /* 0x000fe2000000009f */
[----:B------:R-:W2:Y:S04]  /*20bb0*/  LDL R26, [R1+0x818] ;  /* 0x00081800011a7983 */ /* 0x000ea80000100800 */
[----:B------:R3:W4:Y:S02]  /*20bc0*/  @!P0 LDG.E.U8 R160, desc[UR32][R2.64] ;  /* 0x0000002002a08981 */ /* 0x000724000c1e1100 */
[----:B---3--:R-:W-:Y:S02]  /*20bd0*/  @!P0 IMAD.MOV.U32 R2, RZ, RZ, R24 ;  /* 0x000000ffff028224 */ /* 0x008fe400078e0018 */
[----:B------:R-:W3:Y:S01]  /*20be0*/  LDL R24, [R1+0x838] ;  /* 0x0008380001187983 */ /* 0x000ee20000100800 */
[----:B------:R-:W-:-:S03]  /*20bf0*/  @!P0 IMAD.MOV.U32 R3, RZ, RZ, R25 ;  /* 0x000000ffff038224 */ /* 0x000fc600078e0019 */
[----:B------:R-:W2:Y:S04]  /*20c00*/  LDL R25, [R1+0x81c] ;  /* 0x00081c0001197983 */ /* 0x000ea80000100800 */
[----:B------:R3:W4:Y:S01]  /*20c10*/  @!P0 LDG.E.U8 R159, desc[UR32][R2.64] ;  /* 0x00000020029f8981 */ /* 0x000722000c1e1100 */
[----:B------:R-:W-:Y:S01]  /*20c20*/  PRMT R158, RZ, 0x7610, R158 ;  /* 0x00007610ff9e7816 */ /* 0x000fe2000000009e */
[----:B---3--:R-:W-:Y:S02]  /*20c30*/  @!P0 IMAD.MOV.U32 R3, RZ, RZ, R24 ;  /* 0x000000ffff038224 */ /* 0x008fe400078e0018 */
[----:B------:R-:W3:Y:S01]  /*20c40*/  LDL R24, [R1+0x7fc] ;  /* 0x0007fc0001187983 */ /* 0x000ee20000100800 */
[----:B------:R-:W-:Y:S01]  /*20c50*/  @!P0 IMAD.MOV.U32 R2, RZ, RZ, R213 ;  /* 0x000000ffff028224 */ /* 0x000fe200078e00d5 */
[----:B------:R-:W-:-:S04]  /*20c60*/  PRMT R157, RZ, 0x7610, R157 ;  /* 0x00007610ff9d7816 */ /* 0x000fc8000000009d */
[----:B------:R2:W4:Y:S02]  /*20c70*/  @!P0 LDG.E.U8 R158, desc[UR32][R2.64] ;  /* 0x00000020029e8981 */ /* 0x000524000c1e1100 */
[----:B--2---:R-:W-:Y:S02]  /*20c80*/  @!P0 IMAD.MOV.U32 R2, RZ, RZ, R25 ;  /* 0x000000ffff028224 */ /* 0x004fe400078e0019 */
[----:B------:R-:W-:-:S05]  /*20c90*/  @!P0 IMAD.MOV.U32 R3, RZ, RZ, R26 ;  /* 0x000000ffff038224 */ /* 0x000fca00078e001a */
[----:B------:R0:W2:Y:S01]  /*20ca0*/  @!P0 LDG.E.U8 R157, desc[UR32][R2.64] ;  /* 0x00000020029d8981 */ /* 0x0000a2000c1e1100 */
[----:B------:R-:W-:Y:S02]  /*20cb0*/  PRMT R156, RZ, 0x7610, R156 ;  /* 0x00007610ff9c7816 */ /* 0x000fe4000000009c */
[----:B------:R-:W-:Y:S01]  /*20cc0*/  PRMT R23, RZ, 0x7610, R23 ;  /* 0x00007610ff177816 */ /* 0x000fe20000000017 */
[----:B0-----:R-:W-:Y:S01]  /*20cd0*/  @!P0 IMAD.MOV.U32 R3, RZ, RZ, R237 ;  /* 0x000000ffff038224 */ /* 0x001fe200078e00ed */
[----:B------:R-:W-:Y:S02]  /*20ce0*/  PRMT R22, RZ, 0x7610, R22 ;  /* 0x00007610ff167816 */ /* 0x000fe40000000016 */
[----:B------:R-:W-:Y:S01]  /*20cf0*/  PRMT R21, RZ, 0x7610, R21 ;  /* 0x00007610ff157816 */ /* 0x000fe20000000015 */
[----:B---3--:R-:W-:Y:S02]  /*20d00*/  @!P0 IMAD.MOV.U32 R2, RZ, RZ, R24 ;  /* 0x000000ffff028224 */ /* 0x008fe400078e0018 */
[----:B------:R-:W3:Y:S04]  /*20d10*/  LDL.LU R24, [R1+0x6b8] ;  /* 0x0006b80001187983 */ /* 0x000ee80000300800 */
[----:B------:R0:W2:Y:S02]  /*20d20*/  @!P0 LDG.E.U8 R156, desc[UR32][R2.64] ;  /* 0x00000020029c8981 */ /* 0x0000a4000c1e1100 */
[----:B0-----:R-:W-:-:S02]  /*20d30*/  @!P0 IMAD.MOV.U32 R2, RZ, RZ, R238 ;  /* 0x000000ffff028224 */ /* 0x001fc400078e00ee */
[----:B------:R-:W-:-:S05]  /*20d40*/  @!P0 IMAD.MOV.U32 R3, RZ, RZ, R245 ;  /* 0x000000ffff038224 */ /* 0x000fca00078e00f5 */
[----:B------:R0:W2:Y:S02]  /*20d50*/  @!P0 LDG.E.U8 R23, desc[UR32][R2.64] ;  /* 0x0000002002178981 */ /* 0x0000a4000c1e1100 */
[----:B0-----:R-:W-:Y:S02]  /*20d60*/  @!P0 IMAD.MOV.U32 R2, RZ, RZ, R246 ;  /* 0x000000ffff028224 */ /* 0x001fe400078e00f6 */
[----:B------:R-:W-:-:S05]  /*20d70*/  @!P0 IMAD.MOV.U32 R3, RZ, RZ, R195 ;  /* 0x000000ffff038224 */ /* 0x000fca00078e00c3 */
[----:B------:R0:W2:Y:S01]  /*20d80*/  @!P0 LDG.E.U8 R22, desc[UR32][R2.64] ;  /* 0x0000002002168981 */ /* 0x0000a2000c1e1100 */
[----:B------:R-:W-:Y:S01]  /*20d90*/  PRMT R20, RZ, 0x7610, R20 ;  /* 0x00007610ff147816 */ /* 0x000fe20000000014 */
        /* <DEDUP_REMOVED lines=28> */
[----:B0-----:R-:W-:Y:S01]  /*20f60*/  @!P0 IMAD.MOV.U32 R2, RZ, RZ, R154 ;  /* 0x000000ffff028224 */ /* 0x001fe200078e009a */
[----:B------:R-:W-:Y:S02]  /*20f70*/  PRMT R12, RZ, 0x7610, R12 ;  /* 0x00007610ff0c7816 */ /* 0x000fe4000000000c */
[----:B------:R-:W-:Y:S02]  /*20f80*/  PRMT R11, RZ, 0x7610, R11 ;  /* 0x00007610ff0b7816 */ /* 0x000fe4000000000b */
[----:B------:R-:W-:Y:S02]  /*20f90*/  PRMT R10, RZ, 0x7610, R10 ;  /* 0x00007610ff0a7816 */ /* 0x000fe4000000000a */
[----:B------:R-:W-:Y:S02]  /*20fa0*/  PRMT R7, RZ, 0x7610, R7 ;  /* 0x00007610ff077816 */ /* 0x000fe40000000007 */
[----:B------:R-:W-:-:S02]  /*20fb0*/  PRMT R6, RZ, 0x7610, R6 ;  /* 0x00007610ff067816 */ /* 0x000fc40000000006 */
[----:B------:R-:W-:Y:S02]  /*20fc0*/  PRMT R5, RZ, 0x7610, R5 ;  /* 0x00007610ff057816 */ /* 0x000fe40000000005 */
[----:B------:R-:W-:Y:S01]  /*20fd0*/  PRMT R4, RZ, 0x7610, R4 ;  /* 0x00007610ff047816 */ /* 0x000fe20000000004 */
[----:B---3--:R-:W-:-:S05]  /*20fe0*/  @!P0 IMAD.MOV.U32 R3, RZ, RZ, R24 ;  /* 0x000000ffff038224 */ /* 0x008fca00078e0018 */
        /* <DEDUP_REMOVED lines=24> */
[----:B------:R-:W3:Y:S04]  /*21170*/  @!P0 LDG.E.U8 R4, desc[UR32][R2.64] ;  /* 0x0000002002048981 */ /* 0x000ee8000c1e1100 */
[----:B------:R-:W-:Y:S04]  /*21180*/  STL.64 [R1+0x1360], R154 ;  /* 0x0013609a01007387 */ /* 0x000fe80000100a00 */
[----:B------:R-:W-:Y:S04]  /*21190*/  STL [R1+0x1358], R152 ;  /* 0x0013589801007387 */ /* 0x000fe80000100800 */
[----:B------:R-:W-:Y:S04]  /*211a0*/  STL.64 [R1+0x1350], R150 ;  /* 0x0013509601007387 */ /* 0x000fe80000100a00 */
[----:B------:R0:W-:Y:S04]  /*211b0*/  STL.64 [R1+0x1348], R148 ;  /* 0x0013489401007387 */ /* 0x0001e80000100a00 */
[----:B------:R-:W3:Y:S04]  /*211c0*/  LDL.LU.64 R28, [R1+0x400] ;  /* 0x00040000011c7983 */ /* 0x000ee80000300a00 */
        /* <DEDUP_REMOVED lines=59> */
[----:B------:R-:W-:Y:S04]  /*21580*/  STS.U8 [R153+UR4+0xf80], R194 ;  /* 0x000f80c299007988 */ /* 0x000fe80008000004 */
[----:B0-----:R-:W3:Y:S04]  /*21590*/  LDL.LU.64 R148, [R1+0x5e0] ;  /* 0x0005e00001947983 */ /* 0x001ee80000300a00 */
        /* <DEDUP_REMOVED lines=33> */
[----:B----4-:R-:W-:Y:S04]  /*217b0*/  STS.U8 [R153+UR4+0x5380], R160 ;  /* 0x005380a099007988 */ /* 0x010fe80008000004 */
[----:B------:R-:W-:Y:S04]  /*217c0*/  STS.U8 [R153+UR4+0x5580], R159 ;  /* 0x0055809f99007988 */ /* 0x000fe80008000004 */
[----:B------:R-:W-:Y:S04]  /*217d0*/  STS.U8 [R153+UR4+0x5780], R158 ;  /* 0x0057809e99007988 */ /* 0x000fe80008000004 */
[----:B--2---:R-:W-:Y:S04]  /*217e0*/  STS.U8 [R153+UR4+0x5980], R157 ;  /* 0x0059809d99007988 */ /* 0x004fe80008000004 */
        /* <DEDUP_REMOVED lines=10> */
[----:B---3--:R-:W-:Y:S04]  /*21890*/  STS.U8 [R153+UR4+0x6f80], R14 ;  /* 0x006f800e99007988 */ /* 0x008fe80008000004 */
[----:B------:R-:W-:Y:S04]  /*218a0*/  STS.U8 [R153+UR4+0x7180], R13 ;  /* 0x0071800d99007988 */ /* 0x000fe80008000004 */
[----:B------:R-:W-:Y:S04]  /*218b0*/  STS.U8 [R153+UR4+0x7380], R12 ;  /* 0x0073800c99007988 */ /* 0x000fe80008000004 */
[----:B------:R-:W-:Y:S04]  /*218c0*/  STS.U8 [R153+UR4+0x7580], R11 ;  /* 0x0075800b99007988 */ /* 0x000fe80008000004 */
[----:B------:R-:W-:Y:S04]  /*218d0*/  STS.U8 [R153+UR4+0x7780], R10 ;  /* 0x0077800a99007988 */ /* 0x000fe80008000004 */
[----:B------:R-:W-:Y:S04]  /*218e0*/  STS.U8 [R153+UR4+0x7980], R7 ;  /* 0x0079800799007988 */ /* 0x000fe80008000004 */
[----:B------:R-:W-:Y:S04]  /*218f0*/  STS.U8 [R153+UR4+0x7b80], R6 ;  /* 0x007b800699007988 */ /* 0x000fe80008000004 */
[----:B------:R-:W-:Y:S04]  /*21900*/  STS.U8 [R153+UR4+0x7d80], R5 ;  /* 0x007d800599007988 */ /* 0x000fe80008000004 */
[----:B------:R0:W-:Y:S04]  /*21910*/  STS.U8 [R153+UR4+0x7f80], R4 ;  /* 0x007f800499007988 */ /* 0x0001e80008000004 */
[----:B------:R-:W2:Y:S01]  /*21920*/  LDL.LU.64 R150, [R1+0x5e8] ;  /* 0x0005e80001967983 */ /* 0x000ea20000300a00 */
[----:B------:R1:W-:Y:S06]  /*21930*/  MEMBAR.ALL.CTA ;  /* 0x0000000000007992 */ /* 0x0003ec0000008000 */
[----:B-1----:R-:W1:Y:S04]  /*21940*/  FENCE.VIEW.ASYNC.S ;  /* 0x00000000000073c6 */ /* 0x002e680000000000 */
[----:B0-----:R-:W2:Y:S04]  /*21950*/  LDL.LU.64 R152, [R1+0x5f0] ;  /* 0x0005f00001987983 */ /* 0x001ea80000300a00 */
[----:B------:R-:W2:Y:S01]  /*21960*/  LDL.LU.64 R154, [R1+0x5f8] ;  /* 0x0005f800019a7983 */ /* 0x000ea20000300a00 */
[----:B-1----:R-:W-:Y:S06]  /*21970*/  BAR.SYNC.DEFER_BLOCKING 0x0 ;  /* 0x0000000000007b1d */ /* 0x002fec0000010000 */
[----:B--2---:R-:W-:-:S06]  /*21980*/  WARPGROUP.ARRIVE ;  /* 0x00000000000079c5 */ /* 0x004fcc0000000000 */
[----:B------:R-:W-:Y:S01]  /*21990*/  QGMMA.64x256x32.F32.E4M3.E4M3 R28, gdesc[UR20], R28, gsb0 ;  /* 0x03e00000141c79f3 */ /* 0x000fe2000800081c */
[----:B------:R-:W-:Y:S04]  /*219a0*/  STL [R1+0x1340], R24 ;  /* 0x0013401801007387 */ /* 0x000fe80000100800 */
[----:B------:R-:W-:Y:S01]  /*219b0*/  STL.64 [R1+0x1338], R8 ;  /* 0x0013380801007387 */ /* 0x000fe20000100a00 */
[----:B------:R-:W-:Y:S02]  /*219c0*/  WARPGROUP.DEPBAR.LE gsb0, 0x0 ;  /* 0x00008000000079c5 */ /* 0x000fe40000010000 */
[----:B------:R-:W-:-:S15]  /*219d0*/  WARPGROUP.ARRIVE ;  /* 0x00000000000079c5 */ /* 0x000fde0000000000 */
[----:B------:R-:W-:-:S05]  /*219e0*/  NOP ;  /* 0x0000000000007918 */ /* 0x000fca0000000000 */
[----:B------:R-:W-:Y:S03]  /*219f0*/  QGMMA.64x256x32.F32.E4M3.E4M3 R28, gdesc[UR12], R28, gsb0 ;  /* 0x03e000000c1c79f3 */ /* 0x000fe6000800081c */
[----:B------:R-:W-:Y:S02]  /*21a00*/  WARPGROUP.DEPBAR.LE gsb0, 0x0 ;  /* 0x00008000000079c5 */ /* 0x000fe40000010000 */
        /* <DEDUP_REMOVED lines=64> */
[----:B0-----:R-:W2:Y:S04]  /*21e10*/  LDL.LU.64 R154, [R1+0x1360] ;  /* 0x00136000019a7983 */ /* 0x001ea80000300a00 */
[----:B------:R-:W3:Y:S04]  /*21e20*/  LDL.LU R152, [R1+0x1358] ;  /* 0x0013580001987983 */ /* 0x000ee80000300800 */
[----:B------:R-:W4:Y:S04]  /*21e30*/  LDL.LU.64 R150, [R1+0x1350] ;  /* 0x0013500001967983 */ /* 0x000f280000300a00 */
[----:B------:R-:W2:Y:S04]  /*21e40*/  LDL.LU.64 R148, [R1+0x1348] ;  /* 0x0013480001947983 */ /* 0x000ea80000300a00 */
        /* <DEDUP_REMOVED lines=63> */
[----:B------:R-:W3:Y:S01]  /*22240*/  LDL.LU.64 R130, [R1+0x3f8] ;  /* 0x0003f80001827983 */ /* 0x000ee20000300a00 */
[----:B------:R-:W-:Y:S01]  /*22250*/  UMOV UR16, UR20 ;  /* 0x0000001400107c82 */ /* 0x000fe20008000000 */
[----:B------:R-:W-:Y:S01]  /*22260*/  UMOV UR17, UR21 ;  /* 0x0000001500117c82 */ /* 0x000fe20008000000 */
[----:B---3--:R-:W-:-:S06]  /*22270*/  WARPGROUP.ARRIVE ;  /* 0x00000000000079c5 */ /* 0x008fcc0000000000 */
[----:B------:R-:W-:Y:S01]  /*22280*/  QGMMA.64x256x32.F32.E4M3.E4M3 R4, gdesc[UR16], R4, gsb0 ;  /* 0x03e00000100479f3 */ /* 0x000fe20008000804 */
[----:B--2---:R-:W-:Y:S02]  /*22290*/  IMAD.MOV.U32 R146, RZ, RZ, R149 ;  /* 0x000000ffff927224 */ /* 0x004fe400078e0095 */
[----:B----4-:R-:W-:Y:S02]  /*222a0*/  IMAD.MOV.U32 R149, RZ, RZ, R151 ;  /* 0x000000ffff957224 */ /* 0x010fe400078e0097 */
[----:B------:R-:W-:Y:S01]  /*222b0*/  IMAD.MOV.U32 R151, RZ, RZ, R234 ;  /* 0x000000ffff977224 */ /* 0x000fe200078e00ea */
        /* <DEDUP_REMOVED lines=64> */
[----:B0-----:R-:W4:Y:S04]  /*226c0*/  LDL.LU R24, [R1+0x1340] ;  /* 0x0013400001187983 */ /* 0x001f280000300800 */
[----:B------:R-:W4:Y:S04]  /*226d0*/  LDL.LU.64 R8, [R1+0x1338] ;  /* 0x0013380001087983 */ /* 0x000f280000300a00 */
[----:B-1----:R-:W4:Y:S04]  /*226e0*/  LDL.LU R26, [R1+0x208] ;  /* 0x00020800011a7983 */ /* 0x002f280000300800 */
[----:B------:R-:W4:Y:S04]  /*226f0*/  LDL.LU R27, [R1+0x20c] ;  /* 0x00020c00011b7983 */ /* 0x000f280000300800 */
[----:B--2---:R-:W2:Y:S04]  /*22700*/  LDL.LU R28, [R1+0x210] ;  /* 0x00021000011c7983 */ /* 0x004ea80000300800 */
[----:B------:R-:W2:Y:S04]  /*22710*/  LDL.LU R29, [R1+0x214] ;  /* 0x00021400011d7983 */ /* 0x000ea80000300800 */
[----:B---3--:R-:W2:Y:S04]  /*22720*/  LDL.LU R30, [R1+0x218] ;  /* 0x00021800011e7983 */ /* 0x008ea80000300800 */
[----:B------:R-:W2:Y:S04]  /*22730*/  LDL.LU R31, [R1+0x21c] ;  /* 0x00021c00011f7983 */ /* 0x000ea80000300800 */
[----:B----4-:R-:W2:Y:S04]  /*22740*/  LDL.LU R32, [R1+0x220] ;  /* 0x0002200001207983 */ /* 0x010ea80000300800 */
[----:B------:R-:W2:Y:S04]  /*22750*/  LDL.LU R33, [R1+0x224] ;  /* 0x0002240001217983 */ /* 0x000ea80000300800 */
        /* <DEDUP_REMOVED lines=98> */
[----:B------:R-:W3:Y:S04]  /*22d80*/  LDL.LU R23, [R1+0x3b0] ;  /* 0x0003b00001177983 */ /* 0x000ee80000300800 */
[----:B------:R-:W4:Y:S04]  /*22d90*/  LDL.LU R22, [R1+0x3b4] ;  /* 0x0003b40001167983 */ /* 0x000f280000300800 */
[----:B------:R-:W2:Y:S04]  /*22da0*/  LDL.LU R21, [R1+0x3b8] ;  /* 0x0003b80001157983 */ /* 0x000ea80000300800 */
[----:B------:R-:W3:Y:S04]  /*22db0*/  LDL.LU R20, [R1+0x3bc] ;  /* 0x0003bc0001147983 */ /* 0x000ee80000300800 */
[----:B------:R-:W4:Y:S04]  /*22dc0*/  LDL.LU R19, [R1+0x3c0] ;  /* 0x0003c00001137983 */ /* 0x000f280000300800 */
[----:B------:R-:W4:Y:S04]  /*22dd0*/  LDL.LU R18, [R1+0x3c4] ;  /* 0x0003c40001127983 */ /* 0x000f280000300800 */
[----:B------:R-:W4:Y:S04]  /*22de0*/  LDL.LU R17, [R1+0x3c8] ;  /* 0x0003c80001117983 */ /* 0x000f280000300800 */
[----:B------:R-:W4:Y:S04]  /*22df0*/  LDL.LU R16, [R1+0x3cc] ;  /* 0x0003cc0001107983 */ /* 0x000f280000300800 */
[----:B------:R-:W4:Y:S04]  /*22e00*/  LDL.LU R15, [R1+0x3d0] ;  /* 0x0003d000010f7983 */ /* 0x000f280000300800 */
[----:B------:R-:W4:Y:S04]  /*22e10*/  LDL.LU R14, [R1+0x3d4] ;  /* 0x0003d400010e7983 */ /* 0x000f280000300800 */
[----:B------:R-:W4:Y:S04]  /*22e20*/  LDL.LU R13, [R1+0x3d8] ;  /* 0x0003d800010d7983 */ /* 0x000f280000300800 */
[----:B------:R-:W4:Y:S01]  /*22e30*/  LDL.LU R12, [R1+0x3dc] ;  /* 0x0003dc00010c7983 */ /* 0x000f220000300800 */
[----:B------:R-:W-:-:S03]  /*22e40*/  IMAD.MOV.U32 R25, RZ, RZ, R5 ;  /* 0x000000ffff197224 */ /* 0x000fc600078e0005 */
[----:B------:R-:W4:Y:S01]  /*22e50*/  LDL.LU R11, [R1+0x3e0] ;  /* 0x0003e000010b7983 */ /* 0x000f220000300800 */
[----:B------:R-:W-:-:S03]  /*22e60*/  IMAD.MOV.U32 R132, RZ, RZ, R4 ;  /* 0x000000ffff847224 */ /* 0x000fc600078e0004 */
[----:B------:R-:W4:Y:S04]  /*22e70*/  LDL.LU R10, [R1+0x3e4] ;  /* 0x0003e400010a7983 */ /* 0x000f280000300800 */
[----:B------:R-:W4:Y:S04]  /*22e80*/  LDL.LU R7, [R1+0x3e8] ;  /* 0x0003e80001077983 */ /* 0x000f280000300800 */
[----:B------:R-:W4:Y:S04]  /*22e90*/  LDL.LU R6, [R1+0x3ec] ;  /* 0x0003ec0001067983 */ /* 0x000f280000300800 */
[----:B------:R-:W4:Y:S04]  /*22ea0*/  LDL.LU R5, [R1+0x3f0] ;  /* 0x0003f00001057983 */ /* 0x000f280000300800 */
[----:B------:R-:W4:Y:S04]  /*22eb0*/  LDL.LU R4, [R1+0x3f4] ;  /* 0x0003f40001047983 */ /* 0x000f280000300800 */
[----:B------:R-:W2:Y:S04]  /*22ec0*/  LDL.LU R234, [R1+0x1334] ;  /* 0x0013340001ea7983 */ /* 0x000ea80000300800 */
[----:B------:R-:W4:Y:S04]  /*22ed0*/  LDL.LU R3, [R1+0x3f8] ;  /* 0x0003f80001037983 */ /* 0x000f280000300800 */
[----:B------:R-:W4:Y:S04]  /*22ee0*/  LDL.LU R2, [R1+0x3fc] ;  /* 0x0003fc0001027983 */ /* 0x000f280000300800 */
[----:B------:R-:W4:Y:S04]  /*22ef0*/  LDL R133, [R1+0xfb4] ;  /* 0x000fb40001857983 */ /* 0x000f280000100800 */
[----:B------:R-:W3:Y:S04]  /*22f00*/  LDL.LU R143, [R1+0xb90] ;  /* 0x000b9000018f7983 */ /* 0x000ee80000300800 */
[----:B------:R-:W2:Y:S04]  /*22f10*/  LDL.LU R144, [R1+0xb88] ;  /* 0x000b880001907983 */ /* 0x000ea80000300800 */
[----:B------:R-:W4:Y:S01]  /*22f20*/  LDL.LU R145, [R1+0xb80] ;  /* 0x000b800001917983 */ /* 0x000f220000300800 */
[----:B------:R-:W-:-:S02]  /*22f30*/  IMAD.MOV.U32 R147, RZ, RZ, R148 ;  /* 0x000000ffff937224 */ /* 0x000fc400078e0094 */
[----:B------:R-:W-:Y:S02]  /*22f40*/  IMAD.MOV.U32 R148, RZ, RZ, R150 ;  /* 0x000000ffff947224 */ /* 0x000fe400078e0096 */
[----:B------:R-:W-:Y:S02]  /*22f50*/  IMAD.MOV.U32 R150, RZ, RZ, R216 ;  /* 0x000000ffff967224 */ /* 0x000fe400078e00d8 */
[----:B------:R-:W-:Y:S02]  /*22f60*/  IMAD.MOV.U32 R216, RZ, RZ, R233 ;  /* 0x000000ffffd87224 */ /* 0x000fe400078e00e9 */
[----:B------:R-:W0:Y:S02]  /*22f70*/  LDC R233, c[0x0][0x238] ;  /* 0x00008e00ffe97b82 */ /* 0x000e240000000800 */
[----:B0-----:R-:W-:-:S05]  /*22f80*/  IMAD.SHL.U32 R233, R233, 0x40, RZ ;  /* 0x00000040e9e97824 */ /* 0x001fca00078e00ff */
[C---:B------:R-:W-:Y:S02]  /*22f90*/  IADD3 R8, P4, R233.reuse, R8, RZ ;  /* 0x00000008e9087210 */ /* 0x040fe40007f9e0ff */
[C---:B------:R-:W-:Y:S02]  /*22fa0*/  IADD3 R152, P5, R233.reuse, R152, RZ ;  /* 0x00000098e9987210 */ /* 0x040fe40007fbe0ff */
[C---:B---3--:R-:W-:Y:S02]  /*22fb0*/  IADD3 R143, P1, R233.reuse, R143, RZ ;  /* 0x0000008fe98f7210 */ /* 0x048fe40007f3e0ff */
[----:B--2---:R-:W-:-:S03]  /*22fc0*/  IADD3 R144, P2, R233, R144, RZ ;  /* 0x00000090e9907210 */ /* 0x004fc60007f5e0ff */
[----:B------:R-:W-:Y:S01]  /*22fd0*/  STL [R1+0xb90], R143 ;  /* 0x000b908f01007387 */ /* 0x000fe20000100800 */
[----:B----4-:R-:W-:-:S03]  /*22fe0*/  IADD3 R145, P3, R233, R145, RZ ;  /* 0x00000091e9917210 */ /* 0x010fc60007f7e0ff */
[----:B------:R-:W-:Y:S04]  /*22ff0*/  STL [R1+0xb88], R144 ;  /* 0x000b889001007387 */ /* 0x000fe80000100800 */
[----:B------:R0:W-:Y:S04]  /*23000*/  STL [R1+0xb78], R8 ;  /* 0x000b780801007387 */ /* 0x0001e80000100800 */
[----:B0-----:R-:W2:Y:S04]  /*23010*/  LDL.LU R8, [R1+0x1330] ;  /* 0x0013300001087983 */ /* 0x001ea80000300800 */
[----:B------:R0:W-:Y:S04]  /*23020*/  STL [R1+0xb80], R145 ;  /* 0x000b809101007387 */ /* 0x0001e80000100800 */
[----:B------:R1:W-:Y:S04]  /*23030*/  STL [R1+0xb70], R152 ;  /* 0x000b709801007387 */ /* 0x0003e80000100800 */
[----:B------:R-:W3:Y:S04]  /*23040*/  LDL.LU R143, [R1+0xb68] ;  /* 0x000b6800018f7983 */ /* 0x000ee80000300800 */
[----:B------:R-:W4:Y:S04]  /*23050*/  LDL.LU R144, [R1+0xb8c] ;  /* 0x000b8c0001907983 */ /* 0x000f280000300800 */
[----:B0-----:R-:W4:Y:S01]  /*23060*/  LDL.LU R145, [R1+0xb60] ;  /* 0x000b600001917983 */ /* 0x001f220000300800 */
[----:B------:R-:W-:-:S02]  /*23070*/  IADD3 R9, P6, R233, R9, RZ ;  /* 0x00000009e9097210 */ /* 0x000fc40007fde0ff */
[----:B-1----:R-:W-:-:S05]  /*23080*/  SHF.R.S32.HI R152, RZ, 0x1f, R233 ;  /* 0x0000001fff987819 */ /* 0x002fca00000114e9 */
[C---:B--2---:R-:W-:Y:S01]  /*23090*/  IMAD.X R8, R152.reuse, 0x1, R8, P6 ;  /* 0x0000000198087824 */ /* 0x044fe200030e0608 */
[----:B---3--:R-:W-:Y:S01]  /*230a0*/  IADD3 R143, P6, R233, R143, RZ ;  /* 0x0000008fe98f7210 */ /* 0x008fe20007fde0ff */
[----:B----4-:R-:W-:-:S04]  /*230b0*/  IMAD.X R144, R152, 0x1, R144, P1 ;  /* 0x0000000198907824 */ /* 0x010fc800008e0690 */
[----:B------:R0:W-:Y:S01]  /*230c0*/  STL [R1+0xb68], R143 ;  /* 0x000b688f01007387 */ /* 0x0001e20000100800 */
[----:B------:R-:W-:-:S03]  /*230d0*/  IADD3 R145, P1, R233, R145, RZ ;  /* 0x00000091e9917210 */ /* 0x000fc60007f3e0ff */
[----:B------:R1:W-:Y:S04]  /*230e0*/  STL [R1+0xb8c], R144 ;  /* 0x000b8c9001007387 */ /* 0x0003e80000100800 */
[----:B------:R2:W-:Y:S04]  /*230f0*/  STL [R1+0xb60], R145 ;  /* 0x000b609101007387 */ /* 0x0005e80000100800 */
[----:B0-----:R-:W3:Y:S04]  /*23100*/  LDL.LU R143, [R1+0xb84] ;  /* 0x000b8400018f7983 */ /* 0x001ee80000300800 */
[----:B-1----:R-:W4:Y:S04]  /*23110*/  LDL.LU R144, [R1+0xb58] ;  /* 0x000b580001907983 */ /* 0x002f280000300800 */
[----:B--2---:R-:W2:Y:S01]  /*23120*/  LDL.LU R145, [R1+0xb7c] ;  /* 0x000b7c0001917983 */ /* 0x004ea20000300800 */
[----:B---3--:R-:W-:Y:S01]  /*23130*/  IMAD.X R143, R152, 0x1, R143, P2 ;  /* 0x00000001988f7824 */ /* 0x008fe200010e068f */
[----:B----4-:R-:W-:-:S04]  /*23140*/  IADD3 R144, P2, R233, R144, RZ ;  /* 0x00000090e9907210 */ /* 0x010fc80007f5e0ff */
[----:B------:R0:W-:Y:S01]  /*23150*/  STL [R1+0xb84], R143 ;  /* 0x000b848f01007387 */ /* 0x0001e20000100800 */
[----:B--2---:R-:W-:-:S03]  /*23160*/  IMAD.X R145, R152, 0x1, R145, P3 ;  /* 0x0000000198917824 */ /* 0x004fc600018e0691 */
[----:B------:R1:W-:Y:S04]  /*23170*/  STL [R1+0xb58], R144 ;  /* 0x000b589001007387 */ /* 0x0003e80000100800 */
[----:B------:R2:W-:Y:S04]  /*23180*/  STL [R1+0xb7c], R145 ;  /* 0x000b7c9101007387 */ /* 0x0005e80000100800 */
[----:B0-----:R-:W3:Y:S04]  /*23190*/  LDL.LU R143, [R1+0xb50] ;  /* 0x000b5000018f7983 */ /* 0x001ee80000300800 */
[----:B-1----:R-:W4:Y:S04]  /*231a0*/  LDL.LU R144, [R1+0xb74] ;  /* 0x000b740001907983 */ /* 0x002f280000300800 */
[----:B--2---:R-:W2:Y:S01]  /*231b0*/  LDL.LU R145, [R1+0xb48] ;  /* 0x000b480001917983 */ /* 0x004ea20000300800 */
[----:B---3--:R-:W-:Y:S01]  /*231c0*/  IADD3 R143, P3, R233, R143, RZ ;  /* 0x0000008fe98f7210 */ /* 0x008fe20007f7e0ff */
[----:B----4-:R-:W-:-:S04]  /*231d0*/  IMAD.X R144, R152, 0x1, R144, P4 ;  /* 0x0000000198907824 */ /* 0x010fc800020e0690 */
[----:B------:R0:W-:Y:S01]  /*231e0*/  STL [R1+0xb50], R143 ;  /* 0x000b508f01007387 */ /* 0x0001e20000100800 */
[----:B--2---:R-:W-:-:S03]  /*231f0*/  IADD3 R145, P4, R233, R145, RZ ;  /* 0x00000091e9917210 */ /* 0x004fc60007f9e0ff */
        /* <DEDUP_REMOVED lines=185> */
[----:B------:R-:W-:-:S02]  /*23d90*/  VIADD R234, R234, 0x1 ;  /* 0x00000001eaea7836 */ /* 0x000fc40000000000 */
[----:B------:R-:W-:Y:S02]  /*23da0*/  IMAD.MOV.U32 R134, RZ, RZ, R21 ;  /* 0x000000ffff867224 */ /* 0x000fe400078e0015 */
[----:B------:R-:W-:Y:S01]  /*23db0*/  IMAD.MOV.U32 R135, RZ, RZ, R20 ;  /* 0x000000ffff877224 */ /* 0x000fe200078e0014 */
[----:B------:R-:W-:Y:S01]  /*23dc0*/  ISETP.NE.U32.AND P0, PT, R234, R133, PT ;  /* 0x00000085ea00720c */ /* 0x000fe20003f05070 */
[----:B------:R-:W-:Y:S02]  /*23dd0*/  IMAD.MOV.U32 R133, RZ, RZ, R22 ;  /* 0x000000ffff857224 */ /* 0x000fe400078e0016 */
[----:B------:R-:W-:Y:S02]  /*23de0*/  IMAD.MOV.U32 R136, RZ, RZ, R19 ;  /* 0x000000ffff887224 */ /* 0x000fe400078e0013 */
[----:B------:R-:W-:Y:S02]  /*23df0*/  IMAD.MOV.U32 R137, RZ, RZ, R18 ;  /* 0x000000ffff897224 */ /* 0x000fe400078e0012 */
[----:B------:R-:W-:-:S02]  /*23e00*/  IMAD.MOV.U32 R138, RZ, RZ, R17 ;  /* 0x000000ffff8a7224 */ /* 0x000fc400078e0011 */
[----:B------:R-:W-:Y:S02]  /*23e10*/  IMAD.MOV.U32 R139, RZ, RZ, R16 ;  /* 0x000000ffff8b7224 */ /* 0x000fe400078e0010 */
[----:B------:R-:W-:Y:S02]  /*23e20*/  IMAD.MOV.U32 R140, RZ, RZ, R15 ;  /* 0x000000ffff8c7224 */ /* 0x000fe400078e000f */
[----:B------:R-:W-:Y:S02]  /*23e30*/  IMAD.MOV.U32 R141, RZ, RZ, R14 ;  /* 0x000000ffff8d7224 */ /* 0x000fe400078e000e */
[----:B------:R-:W-:Y:S01]  /*23e40*/  IMAD.MOV.U32 R142, RZ, RZ, R13 ;  /* 0x000000ffff8e7224 */ /* 0x000fe200078e000d */
[----:B------:R-:W-:Y:S01]  /*23e50*/  UMOV UR8, UR12 ;  /* 0x0000000c00087c82 */ /* 0x000fe20008000000 */
[----:B------:R-:W-:Y:S01]  /*23e60*/  UMOV UR9, UR13 ;  /* 0x0000000d00097c82 */ /* 0x000fe20008000000 */
[----:B---3--:R-:W-:Y:S01]  /*23e70*/  IMAD.X R143, R152, 0x1, R143, P5 ;  /* 0x00000001988f7824 */ /* 0x008fe200028e068f */
[----:B----4-:R-:W-:-:S04]  /*23e80*/  IADD3 R144, P5, R233, R144, RZ ;  /* 0x00000090e9907210 */ /* 0x010fc80007fbe0ff */
[----:B------:R-:W-:Y:S01]  /*23e90*/  STL [R1+0xa7c], R143 ;  /* 0x000a7c8f01007387 */ /* 0x000fe20000100800 */
[----:B--2---:R-:W-:-:S03]  /*23ea0*/  IMAD.X R145, R152, 0x1, R145, P6 ;  /* 0x0000000198917824 */ /* 0x004fc600030e0691 */
[----:B------:R-:W-:Y:S04]  /*23eb0*/  STL [R1+0xa50], R144 ;  /* 0x000a509001007387 */ /* 0x000fe80000100800 */
[----:B------:R0:W-:Y:S02]  /*23ec0*/  STL [R1+0xa74], R145 ;  /* 0x000a749101007387 */ /* 0x0001e40000100800 */
[----:B0-----:R-:W-:Y:S02]  /*23ed0*/  IMAD.MOV.U32 R145, RZ, RZ, R146 ;  /* 0x000000ffff917224 */ /* 0x001fe400078e0092 */
[----:B------:R-:W-:Y:S02]  /*23ee0*/  IMAD.MOV.U32 R146, RZ, RZ, R147 ;  /* 0x000000ffff927224 */ /* 0x000fe400078e0093 */
[----:B------:R-:W-:-:S02]  /*23ef0*/  IMAD.MOV.U32 R147, RZ, RZ, R148 ;  /* 0x000000ffff937224 */ /* 0x000fc400078e0094 */
[----:B------:R-:W-:Y:S02]  /*23f00*/  IMAD.MOV.U32 R148, RZ, RZ, R149 ;  /* 0x000000ffff947224 */ /* 0x000fe400078e0095 */
[----:B------:R-:W-:Y:S02]  /*23f10*/  IMAD.MOV.U32 R149, RZ, RZ, R150 ;  /* 0x000000ffff957224 */ /* 0x000fe400078e0096 */
[----:B------:R-:W-:Y:S02]  /*23f20*/  IMAD.MOV.U32 R150, RZ, RZ, R151 ;  /* 0x000000ffff967224 */ /* 0x000fe400078e0097 */
[----:B------:R-:W-:-:S05]  /*23f30*/  IMAD.MOV.U32 R151, RZ, RZ, R217 ;  /* 0x000000ffff977224 */ /* 0x000fca00078e00d9 */
[----:B------:R-:W-:Y:S04]  /*23f40*/  STL.64 [R1+0x1328], R150 ;  /* 0x0013289601007387 */ /* 0x000fe80000100a00 */
[----:B------:R0:W-:Y:S04]  /*23f50*/  STL.64 [R1+0x1320], R148 ;  /* 0x0013209401007387 */ /* 0x0001e80000100a00 */
[----:B------:R1:W-:Y:S01]  /*23f60*/  STL.64 [R1+0x1318], R146 ;  /* 0x0013189201007387 */ /* 0x0003e20000100a00 */
[----:B------:R-:W-:-:S03]  /*23f70*/  IMAD.MOV.U32 R143, RZ, RZ, R12 ;  /* 0x000000ffff8f7224 */ /* 0x000fc600078e000c */
[----:B------:R2:W-:Y:S01]  /*23f80*/  STL [R1+0x1314], R145 ;  /* 0x0013149101007387 */ /* 0x0005e20000100800 */
[----:B------:R-:W-:-:S03]  /*23f90*/  IMAD.MOV.U32 R144, RZ, RZ, R11 ;  /* 0x000000ffff907224 */ /* 0x000fc600078e000b */
[----:B------:R3:W-:Y:S01]  /*23fa0*/  STL [R1+0x1310], R24 ;  /* 0x0013101801007387 */ /* 0x0007e20000100800 */
[----:B0-----:R-:W-:Y:S02]  /*23fb0*/  IMAD.MOV.U32 R148, RZ, RZ, R5 ;  /* 0x000000ffff947224 */ /* 0x001fe400078e0005 */
[----:B------:R-:W-:Y:S01]  /*23fc0*/  IMAD.MOV.U32 R149, RZ, RZ, R4 ;  /* 0x000000ffff957224 */ /* 0x000fe200078e0004 */
[----:B------:R-:W4:Y:S01]  /*23fd0*/  LDL.LU R217, [R1+0x6b0] ;  /* 0x0006b00001d97983 */ /* 0x000f220000300800 */
[----:B-1----:R-:W-:Y:S02]  /*23fe0*/  IMAD.MOV.U32 R146, RZ, RZ, R7 ;  /* 0x000000ffff927224 */ /* 0x002fe400078e0007 */
[----:B--2---:R-:W-:Y:S02]  /*23ff0*/  IMAD.MOV.U32 R145, RZ, RZ, R10 ;  /* 0x000000ffff917224 */ /* 0x004fe400078e000a */
[----:B------:R-:W-:Y:S02]  /*24000*/  IMAD.MOV.U32 R147, RZ, RZ, R6 ;  /* 0x000000ffff937224 */ /* 0x000fe400078e0006 */
[----:B---3--:R-:W-:-:S02]  /*24010*/  IMAD.MOV.U32 R24, RZ, RZ, R132 ;  /* 0x000000ffff187224 */ /* 0x008fc400078e0084 */
[----:B------:R-:W-:Y:S02]  /*24020*/  IMAD.MOV.U32 R132, RZ, RZ, R23 ;  /* 0x000000ffff847224 */ /* 0x000fe400078e0017 */
[----:B------:R-:W-:Y:S02]  /*24030*/  IMAD.MOV.U32 R150, RZ, RZ, R3 ;  /* 0x000000ffff967224 */ /* 0x000fe400078e0003 */
[----:B------:R-:W-:-:S06]  /*24040*/  IMAD.MOV.U32 R151, RZ, RZ, R2 ;  /* 0x000000ffff977224 */ /* 0x000fcc00078e0002 */
[----:B------:R-:W-:-:S06]  /*24050*/  WARPGROUP.ARRIVE ;  /* 0x00000000000079c5 */ /* 0x000fcc0000000000 */
        /* <DEDUP_REMOVED lines=67> */
[----:B------:R-:W3:Y:S04]  /*24490*/  LDL.LU.64 R148, [R1+0x1320] ;  /* 0x0013200001947983 */ /* 0x000ee80000300a00 */
[----:B------:R-:W4:Y:S04]  /*244a0*/  LDL.LU.64 R146, [R1+0x1318] ;  /* 0x0013180001927983 */ /* 0x000f280000300a00 */
[----:B------:R-:W2:Y:S04]  /*244b0*/  LDL.LU R145, [R1+0x1314] ;  /* 0x0013140001917983 */ /* 0x000ea80000300800 */
[----:B------:R-:W3:Y:S04]  /*244c0*/  LDL.LU R24, [R1+0x1310] ;  /* 0x0013100001187983 */ /* 0x000ee80000300800 */
[----:B------:R-:W4:Y:S04]  /*244d0*/  LDL.LU R143, [R1+0xa48] ;  /* 0x000a4800018f7983 */ /* 0x000f280000300800 */
[----:B------:R-:W2:Y:S01]  /*244e0*/  LDL.LU R144, [R1+0xa6c] ;  /* 0x000a6c0001907983 */ /* 0x000ea20000300800 */
[----:B----4-:R-:W-:Y:S01]  /*244f0*/  IADD3 R143, P6, R233, R143, RZ ;  /* 0x0000008fe98f7210 */ /* 0x010fe20007fde0ff */
[----:B--2---:R-:W-:-:S04]  /*24500*/  IMAD.X R144, R152, 0x1, R144, P1 ;  /* 0x0000000198907824 */ /* 0x004fc800008e0690 */
[----:B------:R0:W-:Y:S04]  /*24510*/  STL [R1+0xa48], R143 ;  /* 0x000a488f01007387 */ /* 0x0001e80000100800 */
[----:B------:R1:W-:Y:S04]  /*24520*/  STL [R1+0xa6c], R144 ;  /* 0x000a6c9001007387 */ /* 0x0003e80000100800 */
[----:B0-----:R-:W2:Y:S04]  /*24530*/  LDL.LU R143, [R1+0xa40] ;  /* 0x000a4000018f7983 */ /* 0x001ea80000300800 */
[----:B-1----:R-:W4:Y:S01]  /*24540*/  LDL.LU R144, [R1+0xa64] ;  /* 0x000a640001907983 */ /* 0x002f220000300800 */
[----:B--2---:R-:W-:Y:S01]  /*24550*/  IADD3 R143, P1, R233, R143, RZ ;  /* 0x0000008fe98f7210 */ /* 0x004fe20007f3e0ff */
[----:B----4-:R-:W-:-:S04]  /*24560*/  IMAD.X R144, R152, 0x1, R144, P2 ;  /* 0x0000000198907824 */ /* 0x010fc800010e0690 */
        /* <DEDUP_REMOVED lines=22> */
[----:B---3--:R-:W-:Y:S01]  /*246d0*/  IMAD.MOV.U32 R2, RZ, RZ, R24 ;  /* 0x000000ffff027224 */ /* 0x008fe200078e0018 */
[----:B--2---:R-:W-:Y:S01]  /*246e0*/  IADD3 R143, P5, R233, R143, RZ ;  /* 0x0000008fe98f7210 */ /* 0x004fe20007fbe0ff */
[----:B----4-:R-:W-:-:S04]  /*246f0*/  IMAD.X R144, R152, 0x1, R144, P6 ;  /* 0x0000000198907824 */ /* 0x010fc800030e0690 */
[----:B------:R0:W-:Y:S04]  /*24700*/  STL [R1+0xa20], R143 ;  /* 0x000a208f01007387 */ /* 0x0001e80000100800 */
[----:B------:R1:W-:Y:S04]  /*24710*/  STL [R1+0xa44], R144 ;  /* 0x000a449001007387 */ /* 0x0003e80000100800 */
[----:B------:R-:W2:Y:S04]  /*24720*/  LDL.LU R188, [R1+0xa18] ;  /* 0x000a180001bc7983 */ /* 0x000ea80000300800 */
[----:B------:R-:W3:Y:S04]  /*24730*/  LDL.LU.64 R24, [R1] ;  /* 0x0000000001187983 */ /* 0x000ee80000300a00 */
        /* <DEDUP_REMOVED lines=55> */
[----:B------:R-:W-:-:S03]  /*24ab0*/  IMAD.MOV.U32 R194, RZ, RZ, R145 ;  /* 0x000000ffffc27224 */ /* 0x000fc600078e0091 */
[----:B------:R-:W3:Y:S01]  /*24ac0*/  LDL.LU.64 R136, [R1+0x1c0] ;  /* 0x0001c00001887983 */ /* 0x000ee20000300a00 */
[----:B------:R-:W-:-:S03]  /*24ad0*/  IMAD.MOV.U32 R193, RZ, RZ, R146 ;  /* 0x000000ffffc17224 */ /* 0x000fc600078e0092 */
[----:B------:R-:W3:Y:S01]  /*24ae0*/  LDL.LU.64 R138, [R1+0x1c8] ;  /* 0x0001c800018a7983 */ /* 0x000ee20000300a00 */
[----:B------:R-:W-:-:S03]  /*24af0*/  IMAD.MOV.U32 R192, RZ, RZ, R147 ;  /* 0x000000ffffc07224 */ /* 0x000fc600078e0093 */
[----:B------:R-:W3:Y:S01]  /*24b00*/  LDL.LU.64 R140, [R1+0x1d0] ;  /* 0x0001d000018c7983 */ /* 0x000ee20000300a00 */
[----:B------:R-:W-:-:S03]  /*24b10*/  IMAD.MOV.U32 R3, RZ, RZ, R148 ;  /* 0x000000ffff037224 */ /* 0x000fc600078e0094 */
[----:B0-----:R-:W3:Y:S01]  /*24b20*/  LDL.LU.64 R142, [R1+0x1d8] ;  /* 0x0001d800018e7983 */ /* 0x001ee20000300a00 */
[----:B------:R-:W-:-:S03]  /*24b30*/  IMAD.MOV.U32 R191, RZ, RZ, R149 ;  /* 0x000000ffffbf7224 */ /* 0x000fc600078e0095 */
[----:B-1----:R-:W3:Y:S01]  /*24b40*/  LDL.LU.64 R144, [R1+0x1e0] ;  /* 0x0001e00001907983 */ /* 0x002ee20000300a00 */
[----:B------:R-:W-:Y:S02]  /*24b50*/  IMAD.MOV.U32 R190, RZ, RZ, R150 ;  /* 0x000000ffffbe7224 */ /* 0x000fe400078e0096 */
[----:B------:R-:W-:Y:S01]  /*24b60*/  IMAD.MOV.U32 R189, RZ, RZ, R151 ;  /* 0x000000ffffbd7224 */ /* 0x000fe200078e0097 */
[----:B------:R-:W3:Y:S04]  /*24b70*/  LDL.LU.64 R146, [R1+0x1e8] ;  /* 0x0001e80001927983 */ /* 0x000ee80000300a00 */
[----:B------:R-:W3:Y:S04]  /*24b80*/  LDL.LU.64 R148, [R1+0x1f0] ;  /* 0x0001f00001947983 */ /* 0x000ee80000300a00 */
[----:B------:R-:W3:Y:S01]  /*24b90*/  LDL.LU.64 R150, [R1+0x1f8] ;  /* 0x0001f80001967983 */ /* 0x000ee20000300a00 */
[----:B--2---:R-:W-:-:S05]  /*24ba0*/  IADD3 R188, P6, R233, R188, RZ ;  /* 0x000000bce9bc7210 */ /* 0x004fca0007fde0ff */
[----:B------:R0:W-:Y:S04]  /*24bb0*/  STL [R1+0xa18], R188 ;  /* 0x000a18bc01007387 */ /* 0x0001e80000100800 */
[----:B0-----:R-:W2:Y:S02]  /*24bc0*/  LDL.LU R188, [R1+0xa3c] ;  /* 0x000a3c0001bc7983 */ /* 0x001ea40000300800 */
[----:B--2---:R-:W-:-:S05]  /*24bd0*/  IMAD.X R188, R152, 0x1, R188, P1 ;  /* 0x0000000198bc7824 */ /* 0x004fca00008e06bc */
[----:B------:R0:W-:Y:S04]  /*24be0*/  STL [R1+0xa3c], R188 ;  /* 0x000a3cbc01007387 */ /* 0x0001e80000100800 */
[----:B0-----:R-:W2:Y:S02]  /*24bf0*/  LDL.LU R188, [R1+0xa10] ;  /* 0x000a100001bc7983 */ /* 0x001ea40000300800 */
        /* <DEDUP_REMOVED lines=37> */
[----:B------:R0:W-:Y:S02]  /*24e50*/  STL [R1+0x9e0], R188 ;  /* 0x0009e0bc01007387 */ /* 0x0001e40000100800 */
[----:B0-----:R-:W-:Y:S02]  /*24e60*/  IMAD.MOV.U32 R188, RZ, RZ, R189 ;  /* 0x000000ffffbc7224 */ /* 0x001fe400078e00bd */
[----:B------:R-:W-:Y:S02]  /*24e70*/  IMAD.MOV.U32 R189, RZ, RZ, R190 ;  /* 0x000000ffffbd7224 */ /* 0x000fe400078e00be */
[----:B------:R-:W-:Y:S02]  /*24e80*/  IMAD.MOV.U32 R190, RZ, RZ, R191 ;  /* 0x000000ffffbe7224 */ /* 0x000fe400078e00bf */
[----:B------:R-:W-:Y:S02]  /*24e90*/  IMAD.MOV.U32 R191, RZ, RZ, R192 ;  /* 0x000000ffffbf7224 */ /* 0x000fe400078e00c0 */
[----:B------:R-:W-:-:S02]  /*24ea0*/  IMAD.MOV.U32 R192, RZ, RZ, R193 ;  /* 0x000000ffffc07224 */ /* 0x000fc400078e00c1 */
[----:B------:R-:W-:Y:S02]  /*24eb0*/  IMAD.MOV.U32 R193, RZ, RZ, R194 ;  /* 0x000000ffffc17224 */ /* 0x000fe400078e00c2 */
[----:B------:R-:W-:Y:S02]  /*24ec0*/  IMAD.X R188, R152, 0x1, R188, P2 ;  /* 0x0000000198bc7824 */ /* 0x000fe400010e06bc */
[----:B------:R-:W-:Y:S02]  /*24ed0*/  IMAD.MOV.U32 R194, RZ, RZ, R2 ;  /* 0x000000ffffc27224 */ /* 0x000fe400078e0002 */
[----:B------:R-:W-:Y:S02]  /*24ee0*/  IMAD.MOV.U32 R2, RZ, RZ, R222 ;  /* 0x000000ffff027224 */ /* 0x000fe400078e00de */
[----:B------:R-:W-:Y:S02]  /*24ef0*/  IMAD.MOV.U32 R222, RZ, RZ, R220 ;  /* 0x000000ffffde7224 */ /* 0x000fe400078e00dc */
[----:B------:R-:W2:Y:S04]  /*24f00*/  LDL.LU R220, [R1+0x634] ;  /* 0x0006340001dc7983 */ /* 0x000ea80000300800 */
[----:B------:R0:W-:Y:S04]  /*24f10*/  STL [R1+0xa04], R188 ;  /* 0x000a04bc01007387 */ /* 0x0001e80000100800 */
[----:B0-----:R-:W4:Y:S02]  /*24f20*/  LDL.LU R188, [R1+0x9d8] ;  /* 0x0009d80001bc7983 */ /* 0x001f240000300800 */
[----:B----4-:R-:W-:-:S05]  /*24f30*/  IADD3 R188, P2, R233, R188, RZ ;  /* 0x000000bce9bc7210 */ /* 0x010fca0007f5e0ff */
[----:B------:R0:W-:Y:S04]  /*24f40*/  STL [R1+0x9d8], R188 ;  /* 0x0009d8bc01007387 */ /* 0x0001e80000100800 */
[----:B0-----:R-:W4:Y:S02]  /*24f50*/  LDL.LU R188, [R1+0x9fc] ;  /* 0x0009fc0001bc7983 */ /* 0x001f240000300800 */
[----:B----4-:R-:W-:-:S05]  /*24f60*/  IMAD.X R188, R152, 0x1, R188, P3 ;  /* 0x0000000198bc7824 */ /* 0x010fca00018e06bc */
        /* <DEDUP_REMOVED lines=44> */
[----:B----4-:R-:W-:-:S05]  /*25230*/  IADD3 R188, P4, R188, UR34, RZ ;  /* 0x00000022bcbc7c10 */ /* 0x010fca000ff9e0ff */
        /* <DEDUP_REMOVED lines=32> */
[----:B----4-:R-:W-:-:S05]  /*25440*/  IADD3.X R188, R188, UR5, RZ, P4, !PT ;  /* 0x00000005bcbc7c10 */ /* 0x010fca000a7fe4ff */
        /* <DEDUP_REMOVED lines=418> */
[----:B0-----:R-:W4:Y:S01]  /*26e70*/  LDL.LU R188, [R1+0xd98] ;  /* 0x000d980001bc7983 */ /* 0x001f220000300800 */
[----:B---3--:R-:W-:Y:S01]  /*26e80*/  WARPGROUP.ARRIVE ;  /* 0x00000000000079c5 */ /* 0x008fe20000000000 */
[----:B------:R-:W-:Y:S01]  /*26e90*/  UMOV UR26, UR22 ;  /* 0x00000016001a7c82 */ /* 0x000fe20008000000 */
[----:B------:R-:W-:-:S04]  /*26ea0*/  UMOV UR27, UR23 ;  /* 0x00000017001b7c82 */ /* 0x000fc80008000000 */
[----:B------:R-:W-:Y:S01]  /*26eb0*/  QGMMA.64x256x32.F32.E4M3.E4M3 R24, gdesc[UR24], R24, gsb0 ;  /* 0x03e00000181879f3 */ /* 0x000fe20008000818 */
[----:B----4-:R-:W-:-:S05]  /*26ec0*/  IADD3.X R188, R188, UR5, RZ, P2, !PT ;  /* 0x00000005bcbc7c10 */ /* 0x010fca00097fe4ff */
[----:B------:R0:W-:Y:S04]  /*26ed0*/  STL [R1+0xd98], R188 ;  /* 0x000d98bc01007387 */ /* 0x0001e80000100800 */
[----:B0-----:R-:W3:Y:S01]  /*26ee0*/  LDL.LU R188, [R1+0xd6c] ;  /* 0x000d6c0001bc7983 */ /* 0x001ee20000300800 */
[----:B------:R-:W-:Y:S02]  /*26ef0*/  WARPGROUP.DEPBAR.LE gsb0, 0x0 ;  /* 0x00008000000079c5 */ /* 0x000fe40000010000 */
[----:B------:R-:W-:Y:S01]  /*26f00*/  WARPGROUP.ARRIVE ;  /* 0x00000000000079c5 */ /* 0x000fe20000000000 */
[----:B------:R-:W-:Y:S01]  /*26f10*/  UMOV UR30, UR14 ;  /* 0x0000000e001e7c82 */ /* 0x000fe20008000000 */
[----:B------:R-:W-:-:S13]  /*26f20*/  UMOV UR31, UR15 ;  /* 0x0000000f001f7c82 */ /* 0x000fda0008000000 */
[----:B------:R-:W-:Y:S01]  /*26f30*/  QGMMA.64x256x32.F32.E4M3.E4M3 R24, gdesc[UR28], R24, gsb0 ;  /* 0x03e000001c1879f3 */ /* 0x000fe20008000818 */
[----:B---3--:R-:W-:-:S05]  /*26f40*/  IADD3 R188, P2, R188, UR34, RZ ;  /* 0x00000022bcbc7c10 */ /* 0x008fca000ff5e0ff */
[----:B------:R0:W-:Y:S04]  /*26f50*/  STL [R1+0xd6c], R188 ;  /* 0x000d6cbc01007387 */ /* 0x0001e80000100800 */
[----:B0-----:R-:W3:Y:S01]  /*26f60*/  LDL.LU R188, [R1+0xd90] ;  /* 0x000d900001bc7983 */ /* 0x001ee20000300800 */
[----:B------:R-:W-:Y:S02]  /*26f70*/  WARPGROUP.DEPBAR.LE gsb0, 0x0 ;  /* 0x00008000000079c5 */ /* 0x000fe40000010000 */
[----:B---3--:R-:W-:-:S05]  /*26f80*/  IADD3.X R188, R188, UR5, RZ, P3, !PT ;  /* 0x00000005bcbc7c10 */ /* 0x008fca0009ffe4ff */
[----:B------:R-:W-:Y:S04]  /*26f90*/  STL [R1+0xd90], R188 ;  /* 0x000d90bc01007387 */ /* 0x000fe80000100800 */
[----:B------:R-:W-:Y:S04]  /*26fa0*/  STL.64 [R1], R24 ;  /* 0x0000001801007387 */ /* 0x000fe80000100a00 */
        /* <DEDUP_REMOVED lines=63> */
[----:B0-----:R-:W3:Y:S04]  /*273a0*/  LDL.LU.64 R150, [R1+0x1308] ;  /* 0x0013080001967983 */ /* 0x001ee80000300a00 */
[----:B------:R-:W4:Y:S04]  /*273b0*/  LDL.LU.64 R148, [R1+0x1300] ;  /* 0x0013000001947983 */ /* 0x000f280000300a00 */
[----:B------:R-:W2:Y:S04]  /*273c0*/  LDL.LU.64 R146, [R1+0x12f8] ;  /* 0x0012f80001927983 */ /* 0x000ea80000300a00 */
[----:B------:R-:W3:Y:S04]  /*273d0*/  LDL.LU.64 R144, [R1+0x12f0] ;  /* 0x0012f00001907983 */ /* 0x000ee80000300a00 */
[----:B------:R-:W4:Y:S04]  /*273e0*/  LDL.LU.64 R142, [R1+0x12e8] ;  /* 0x0012e800018e7983 */ /* 0x000f280000300a00 */
[----:B------:R-:W2:Y:S04]  /*273f0*/  LDL.LU.64 R140, [R1+0x12e0] ;  /* 0x0012e000018c7983 */ /* 0x000ea80000300a00 */
[----:B------:R-:W3:Y:S04]  /*27400*/  LDL.LU.64 R138, [R1+0x12d8] ;  /* 0x0012d800018a7983 */ /* 0x000ee80000300a00 */
[----:B------:R-:W4:Y:S04]  /*27410*/  LDL.LU.64 R136, [R1+0x12d0] ;  /* 0x0012d00001887983 */ /* 0x000f280000300a00 */
[----:B------:R-:W2:Y:S04]  /*27420*/  LDL.LU.64 R134, [R1+0x12c8] ;  /* 0x0012c80001867983 */ /* 0x000ea80000300a00 */
[----:B------:R-:W3:Y:S04]  /*27430*/  LDL.LU.64 R132, [R1+0x12c0] ;  /* 0x0012c00001847983 */ /* 0x000ee80000300a00 */
[----:B------:R-:W4:Y:S04]  /*27440*/  LDL.LU.64 R130, [R1+0x12b8] ;  /* 0x0012b80001827983 */ /* 0x000f280000300a00 */
        /* <DEDUP_REMOVED lines=52> */
[----:B------:R-:W4:Y:S01]  /*27790*/  LDL.LU.64 R24, [R1+0x1110] ;  /* 0x0011100001187983 */ /* 0x000f220000300a00 */
[----:B------:R-:W-:-:S02]  /*277a0*/  IMAD.MOV.U32 R188, RZ, RZ, R189 ;  /* 0x000000ffffbc7224 */ /* 0x000fc400078e00bd */
[----:B------:R-:W-:Y:S02]  /*277b0*/  IMAD.MOV.U32 R189, RZ, RZ, R190 ;  /* 0x000000ffffbd7224 */ /* 0x000fe400078e00be */
[----:B------:R-:W-:Y:S02]  /*277c0*/  IMAD.MOV.U32 R190, RZ, RZ, R191 ;  /* 0x000000ffffbe7224 */ /* 0x000fe400078e00bf */
[----:B------:R-:W-:Y:S02]  /*277d0*/  IMAD.MOV.U32 R191, RZ, RZ, R192 ;  /* 0x000000ffffbf7224 */ /* 0x000fe400078e00c0 */
[----:B------:R-:W-:Y:S02]  /*277e0*/  IMAD.MOV.U32 R192, RZ, RZ, R193 ;  /* 0x000000ffffc07224 */ /* 0x000fe400078e00c1 */
[----:B------:R-:W-:Y:S02]  /*277f0*/  IMAD.MOV.U32 R193, RZ, RZ, R194 ;  /* 0x000000ffffc17224 */ /* 0x000fe400078e00c2 */
[----:B------:R-:W-:-:S02]  /*27800*/  IMAD.MOV.U32 R194, RZ, RZ, R2 ;  /* 0x000000ffffc27224 */ /* 0x000fc400078e0002 */
[----:B------:R-:W-:Y:S01]  /*27810*/  IMAD.MOV.U32 R2, RZ, RZ, R217 ;  /* 0x000000ffff027224 */ /* 0x000fe200078e00d9 */
[----:B--2---:R-:W-:Y:S02]  /*27820*/  IADD3.X R134, R134, UR5, RZ, P2, !PT ;  /* 0x0000000586867c10 */ /* 0x004fe400097fe4ff */
[----:B---3--:R-:W-:Y:S02]  /*27830*/  IADD3.X R132, R132, UR5, RZ, P1, !PT ;  /* 0x0000000584847c10 */ /* 0x008fe40008ffe4ff */
[----:B----4-:R-:W-:Y:S02]  /*27840*/  IADD3.X R130, R130, UR5, RZ, P6, !PT ;  /* 0x0000000582827c10 */ /* 0x010fe4000b7fe4ff */
[----:B------:R-:W-:Y:S02]  /*27850*/  IADD3.X R128, R128, UR5, RZ, P5, !PT ;  /* 0x0000000580807c10 */ /* 0x000fe4000affe4ff */
[----:B------:R-:W-:Y:S02]  /*27860*/  IADD3.X R126, R126, UR5, RZ, P4, !PT ;  /* 0x000000057e7e7c10 */ /* 0x000fe4000a7fe4ff */
[----:B------:R-:W-:-:S02]  /*27870*/  IADD3 R125, P3, R125, UR34, RZ ;  /* 0x000000227d7d7c10 */ /* 0x000fc4000ff7e0ff */
[----:B------:R-:W-:-:S03]  /*27880*/  IADD3 R127, P4, R127, UR34, RZ ;  /* 0x000000227f7f7c10 */ /* 0x000fc6000ff9e0ff */
[----:B------:R0:W-:Y:S01]  /*27890*/  STL [R1+0xd64], R125 ;  /* 0x000d647d01007387 */ /* 0x0001e20000100800 */
[----:B------:R-:W-:Y:S02]  /*278a0*/  IADD3 R129, P5, R129, UR34, RZ ;  /* 0x0000002281817c10 */ /* 0x000fe4000ffbe0ff */
[----:B------:R-:W-:Y:S01]  /*278b0*/  IADD3 R131, P6, R131, UR34, RZ ;  /* 0x0000002283837c10 */ /* 0x000fe2000ffde0ff */
[----:B0-----:R-:W2:Y:S04]  /*278c0*/  LDL.LU R125, [R1+0x1108] ;  /* 0x00110800017d7983 */ /* 0x001ea80000300800 */
[----:B------:R0:W-:Y:S01]  /*278d0*/  STL [R1+0xd88], R126 ;  /* 0x000d887e01007387 */ /* 0x0001e20000100800 */
[----:B------:R-:W-:-:S03]  /*278e0*/  IADD3 R133, P1, R133, UR34, RZ ;  /* 0x0000002285857c10 */ /* 0x000fc6000ff3e0ff */
[----:B0-----:R-:W2:Y:S04]  /*278f0*/  LDL.LU R126, [R1+0x1104] ;  /* 0x00110400017e7983 */ /* 0x001ea80000300800 */
[----:B------:R0:W-:Y:S04]  /*27900*/  STL [R1+0xd5c], R127 ;  /* 0x000d5c7f01007387 */ /* 0x0001e80000100800 */
[----:B0-----:R-:W2:Y:S04]  /*27910*/  LDL.LU R127, [R1+0x1100] ;  /* 0x00110000017f7983 */ /* 0x001ea80000300800 */
[----:B------:R0:W-:Y:S01]  /*27920*/  STL [R1+0xd80], R128 ;  /* 0x000d808001007387 */ /* 0x0001e20000100800 */
[----:B------:R-:W-:-:S03]  /*27930*/  IADD3 R135, P2, R135, UR34, RZ ;  /* 0x0000002287877c10 */ /* 0x000fc6000ff5e0ff */
[----:B0-----:R-:W2:Y:S04]  /*27940*/  LDL.LU R128, [R1+0x10fc] ;  /* 0x0010fc0001807983 */ /* 0x001ea80000300800 */
[----:B------:R0:W-:Y:S01]  /*27950*/  STL [R1+0xd54], R129 ;  /* 0x000d548101007387 */ /* 0x0001e20000100800 */
[----:B------:R-:W-:-:S03]  /*27960*/  IADD3.X R136, R136, UR5, RZ, P3, !PT ;  /* 0x0000000588887c10 */ /* 0x000fc60009ffe4ff */
        /* <DEDUP_REMOVED lines=49> */
[----:B------:R0:W-:Y:S04]  /*27c80*/  STL [R1+0xd38], R146 ;  /* 0x000d389201007387 */ /* 0x0001e80000100800 */
        /* <DEDUP_REMOVED lines=11> */
[----:B------:R-:W3:Y:S04]  /*27d40*/  LDL.LU R217, [R1+0x62c] ;  /* 0x00062c0001d97983 */ /* 0x000ee80000300800 */
        /* <DEDUP_REMOVED lines=503> */
[----:B------:R-:W-:Y:S02]  /*29cc0*/  IADD3.X R189, R189, UR5, RZ, P6, !PT ;  /* 0x00000005bdbd7c10 */ /* 0x000fe4000b7fe4ff */
[----:B----4-:R-:W-:Y:S02]  /*29cd0*/  IADD3.X R188, R188, UR5, RZ, P5, !PT ;  /* 0x00000005bcbc7c10 */ /* 0x010fe4000affe4ff */
[----:B------:R-:W-:-:S03]  /*29ce0*/  IADD3 R213, P5, R213, UR34, RZ ;  /* 0x00000022d5d57c10 */ /* 0x000fc6000ffbe0ff */
[----:B------:R-:W-:Y:S04]  /*29cf0*/  STL [R1+0x868], R188 ;  /* 0x000868bc01007387 */ /* 0x000fe80000100800 */
[----:B------:R0:W-:Y:S04]  /*29d00*/  STL [R1+0x83c], R213 ;  /* 0x00083cd501007387 */ /* 0x0001e80000100800 */
[----:B0-----:R-:W4:Y:S04]  /*29d10*/  LDL.LU R213, [R1+0x109c] ;  /* 0x00109c0001d57983 */ /* 0x001f280000300800 */
[----:B------:R0:W-:Y:S02]  /*29d20*/  STL [R1+0x860], R189 ;  /* 0x000860bd01007387 */ /* 0x0001e40000100800 */
[----:B0-----:R-:W-:-:S02]  /*29d30*/  IMAD.MOV.U32 R189, RZ, RZ, R190 ;  /* 0x000000ffffbd7224 */ /* 0x001fc400078e00be */
[----:B------:R-:W-:Y:S02]  /*29d40*/  IMAD.MOV.U32 R190, RZ, RZ, R191 ;  /* 0x000000ffffbe7224 */ /* 0x000fe400078e00bf */
[----:B------:R-:W-:Y:S02]  /*29d50*/  IMAD.MOV.U32 R191, RZ, RZ, R192 ;  /* 0x000000ffffbf7224 */ /* 0x000fe400078e00c0 */
[----:B------:R-:W-:Y:S02]  /*29d60*/  IMAD.MOV.U32 R192, RZ, RZ, R193 ;  /* 0x000000ffffc07224 */ /* 0x000fe400078e00c1 */
[----:B------:R-:W-:Y:S01]  /*29d70*/  IMAD.MOV.U32 R193, RZ, RZ, R194 ;  /* 0x000000ffffc17224 */ /* 0x000fe200078e00c2 */
[----:B------:R-:W-:Y:S01]  /*29d80*/  IADD3 R189, P6, R189, UR34, RZ ;  /* 0x00000022bdbd7c10 */ /* 0x000fe2000ffde0ff */
[----:B------:R-:W-:Y:S02]  /*29d90*/  IMAD.MOV.U32 R194, RZ, RZ, R2 ;  /* 0x000000ffffc27224 */ /* 0x000fe400078e0002 */
[----:B----4-:R-:W-:-:S02]  /*29da0*/  IMAD.MOV.U32 R2, RZ, RZ, R213 ;  /* 0x000000ffff027224 */ /* 0x010fc400078e00d5 */
[----:B------:R-:W4:Y:S04]  /*29db0*/  LDL.LU R213, [R1+0x648] ;  /* 0x0006480001d57983 */ /* 0x000f280000300800 */
[----:B------:R0:W-:Y:S04]  /*29dc0*/  STL [R1+0x834], R189 ;  /* 0x000834bd01007387 */ /* 0x0001e80000100800 */
[----:B0-----:R-:W2:Y:S02]  /*29dd0*/  LDL.LU R189, [R1+0x858] ;  /* 0x0008580001bd7983 */ /* 0x001ea40000300800 */
[----:B--2---:R-:W-:-:S05]  /*29de0*/  IADD3.X R189, R189, UR5, RZ, P1, !PT ;  /* 0x00000005bdbd7c10 */ /* 0x004fca0008ffe4ff */
[----:B------:R0:W-:Y:S04]  /*29df0*/  STL [R1+0x858], R189 ;  /* 0x000858bd01007387 */ /* 0x0001e80000100800 */
[----:B0-----:R-:W2:Y:S02]  /*29e00*/  LDL.LU R189, [R1+0x82c] ;  /* 0x00082c0001bd7983 */ /* 0x001ea40000300800 */
[----:B--2---:R-:W-:-:S05]  /*29e10*/  IADD3 R189, P1, R189, UR34, RZ ;  /* 0x00000022bdbd7c10 */ /* 0x004fca000ff3e0ff */
        /* <DEDUP_REMOVED lines=56> */
[----:B--2---:R-:W-:Y:S02]  /*2a1a0*/  IADD3.X R189, R189, UR5, RZ, P5, !PT ;  /* 0x00000005bdbd7c10 */ /* 0x004fe4000affe4ff */
[----:B------:R-:W-:-:S03]  /*2a1b0*/  IADD3 R238, P5, R238, UR34, RZ ;  /* 0x00000022eeee7c10 */ /* 0x000fc6000ffbe0ff */
[----:B------:R-:W-:Y:S04]  /*2a1c0*/  STL [R1+0x808], R189 ;  /* 0x000808bd01007387 */ /* 0x000fe80000100800 */
[----:B------:R0:W-:Y:S04]  /*2a1d0*/  STL [R1+0x7dc], R238 ;  /* 0x0007dcee01007387 */ /* 0x0001e80000100800 */
[----:B0-----:R-:W2:Y:S04]  /*2a1e0*/  LDL.LU R238, [R1+0x1098] ;  /* 0x0010980001ee7983 */ /* 0x001ea80000300800 */
[----:B------:R-:W3:Y:S02]  /*2a1f0*/  LDL.LU R189, [R1+0x800] ;  /* 0x0008000001bd7983 */ /* 0x000ee40000300800 */
[----:B---3--:R-:W-:-:S05]  /*2a200*/  IADD3.X R189, R189, UR5, RZ, P6, !PT ;  /* 0x00000005bdbd7c10 */ /* 0x008fca000b7fe4ff */
[----:B------:R0:W-:Y:S04]  /*2a210*/  STL [R1+0x800], R189 ;  /* 0x000800bd01007387 */ /* 0x0001e80000100800 */
[----:B0-----:R-:W3:Y:S01]  /*2a220*/  LDL.LU R189, [R1+0x7d4] ;  /* 0x0007d40001bd7983 */ /* 0x001ee20000300800 */
[----:B------:R-:W-:Y:S02]  /*2a230*/  IADD3.X R237, R237, UR5, RZ, P1, !PT ;  /* 0x00000005eded7c10 */ /* 0x000fe40008ffe4ff */
[----:B---3--:R-:W-:-:S05]  /*2a240*/  IADD3 R189, P6, R189, UR34, RZ ;  /* 0x00000022bdbd7c10 */ /* 0x008fca000ffde0ff */
[----:B------:R-:W-:Y:S04]  /*2a250*/  STL [R1+0x7d4], R189 ;  /* 0x0007d4bd01007387 */ /* 0x000fe80000100800 */
[----:B------:R0:W-:Y:S04]  /*2a260*/  STL [R1+0x7f8], R237 ;  /* 0x0007f8ed01007387 */ /* 0x0001e80000100800 */
[----:B0-----:R-:W3:Y:S04]  /*2a270*/  LDL.LU R237, [R1+0x1094] ;  /* 0x0010940001ed7983 */ /* 0x001ee80000300800 */
[----:B------:R-:W4:Y:S02]  /*2a280*/  LDL.LU R189, [R1+0x7cc] ;  /* 0x0007cc0001bd7983 */ /* 0x000f240000300800 */
        /* <DEDUP_REMOVED lines=9> */
[----:B----4-:R-:W-:Y:S02]  /*2a320*/  IADD3.X R189, R189, UR5, RZ, P3, !PT ;  /* 0x00000005bdbd7c10 */ /* 0x010fe40009ffe4ff */
[----:B------:R-:W-:-:S03]  /*2a330*/  IADD3 R246, P3, R246, UR34, RZ ;  /* 0x00000022f6f67c10 */ /* 0x000fc6000ff7e0ff */
[----:B------:R-:W-:Y:S04]  /*2a340*/  STL [R1+0x7e8], R189 ;  /* 0x0007e8bd01007387 */ /* 0x000fe80000100800 */
[----:B------:R0:W-:Y:S04]  /*2a350*/  STL [R1+0x7bc], R246 ;  /* 0x0007bcf601007387 */ /* 0x0001e80000100800 */
[----:B0-----:R-:W4:Y:S04]  /*2a360*/  LDL.LU R246, [R1+0x1090] ;  /* 0x0010900001f67983 */ /* 0x001f280000300800 */
[----:B------:R-:W2:Y:S02]  /*2a370*/  LDL.LU R189, [R1+0x7e0] ;  /* 0x0007e00001bd7983 */ /* 0x000ea40000300800 */
[----:B--2---:R-:W-:-:S05]  /*2a380*/  IADD3.X R189, R189, UR5, RZ, P4, !PT ;  /* 0x00000005bdbd7c10 */ /* 0x004fca000a7fe4ff */
[----:B------:R0:W-:Y:S04]  /*2a390*/  STL [R1+0x7e0], R189 ;  /* 0x0007e0bd01007387 */ /* 0x0001e80000100800 */
[----:B0-----:R-:W2:Y:S01]  /*2a3a0*/  LDL.LU R189, [R1+0x7b4] ;  /* 0x0007b40001bd7983 */ /* 0x001ea20000300800 */
[----:B------:R-:W-:Y:S02]  /*2a3b0*/  IADD3.X R245, R245, UR5, RZ, P5, !PT ;  /* 0x00000005f5f57c10 */ /* 0x000fe4000affe4ff */
[----:B--2---:R-:W-:-:S05]  /*2a3c0*/  IADD3 R189, P4, R189, UR34, RZ ;  /* 0x00000022bdbd7c10 */ /* 0x004fca000ff9e0ff */
[----:B------:R-:W-:Y:S04]  /*2a3d0*/  STL [R1+0x7b4], R189 ;  /* 0x0007b4bd01007387 */ /* 0x000fe80000100800 */
[----:B------:R0:W-:Y:S04]  /*2a3e0*/  STL [R1+0x7d8], R245 ;  /* 0x0007d8f501007387 */ /* 0x0001e80000100800 */
[----:B0-----:R-:W2:Y:S04]  /*2a3f0*/  LDL.LU R245, [R1+0x108c] ;  /* 0x00108c0001f57983 */ /* 0x001ea80000300800 */
[----:B------:R-:W3:Y:S02]  /*2a400*/  LDL.LU R189, [R1+0x7ac] ;  /* 0x0007ac0001bd7983 */ /* 0x000ee40000300800 */
[----:B---3--:R-:W-:-:S05]  /*2a410*/  IADD3 R189, P5, R189, UR34, RZ ;  /* 0x00000022bdbd7c10 */ /* 0x008fca000ffbe0ff */
[----:B------:R0:W-:Y:S04]  /*2a420*/  STL [R1+0x7ac], R189 ;  /* 0x0007acbd01007387 */ /* 0x0001e80000100800 */
[----:B0-----:R-:W3:Y:S02]  /*2a430*/  LDL.LU R189, [R1+0x7d0] ;  /* 0x0007d00001bd7983 */ /* 0x001ee40000300800 */
[----:B---3--:R-:W-:-:S05]  /*2a440*/  IADD3.X R189, R189, UR5, RZ, P6, !PT ;  /* 0x00000005bdbd7c10 */ /* 0x008fca000b7fe4ff */
[----:B------:R0:W-:Y:S04]  /*2a450*/  STL [R1+0x7d0], R189 ;  /* 0x0007d0bd01007387 */ /* 0x0001e80000100800 */
[----:B0-----:R-:W3:Y:S02]  /*2a460*/  LDL.LU R189, [R1+0x7a4] ;  /* 0x0007a40001bd7983 */ /* 0x001ee40000300800 */
[----:B---3--:R-:W-:-:S05]  /*2a470*/  IADD3 R189, P6, R189, UR34, RZ ;  /* 0x00000022bdbd7c10 */ /* 0x008fca000ffde0ff */
[----:B------:R0:W-:Y:S04]  /*2a480*/  STL [R1+0x7a4], R189 ;  /* 0x0007a4bd01007387 */ /* 0x0001e80000100800 */
[----:B0-----:R-:W3:Y:S02]  /*2a490*/  LDL.LU R189, [R1+0x7c8] ;  /* 0x0007c80001bd7983 */ /* 0x001ee40000300800 */
[----:B---3--:R-:W-:Y:S02]  /*2a4a0*/  IADD3.X R189, R189, UR5, RZ, P1, !PT ;  /* 0x00000005bdbd7c10 */ /* 0x008fe40008ffe4ff */
[----:B------:R-:W-:-:S03]  /*2a4b0*/  IADD3 R203, P1, R203, UR34, RZ ;  /* 0x00000022cbcb7c10 */ /* 0x000fc6000ff3e0ff */
[----:B------:R-:W-:Y:S04]  /*2a4c0*/  STL [R1+0x7c8], R189 ;  /* 0x0007c8bd01007387 */ /* 0x000fe80000100800 */
[----:B------:R0:W-:Y:S04]  /*2a4d0*/  STL [R1+0x79c], R203 ;  /* 0x00079ccb01007387 */ /* 0x0001e80000100800 */
[----:B0-----:R-:W3:Y:S04]  /*2a4e0*/  LDL.LU R203, [R1+0x1088] ;  /* 0x0010880001cb7983 */ /* 0x001ee80000300800 */
[----:B------:R-:W4:Y:S02]  /*2a4f0*/  LDL.LU R189, [R1+0x7c0] ;  /* 0x0007c00001bd7983 */ /* 0x000f240000300800 */
[----:B----4-:R-:W-:-:S05]  /*2a500*/  IADD3.X R189, R189, UR5, RZ, P2, !PT ;  /* 0x00000005bdbd7c10 */ /* 0x010fca00097fe4ff */
[----:B------:R0:W-:Y:S04]  /*2a510*/  STL [R1+0x7c0], R189 ;  /* 0x0007c0bd01007387 */ /* 0x0001e80000100800 */
[----:B0-----:R-:W4:Y:S01]  /*2a520*/  LDL.LU R189, [R1+0x794] ;  /* 0x0007940001bd7983 */ /* 0x001f220000300800 */
[----:B------:R-:W-:Y:S02]  /*2a530*/  IADD3.X R195, R195, UR5, RZ, P3, !PT ;  /* 0x00000005c3c37c10 */ /* 0x000fe40009ffe4ff */
[----:B----4-:R-:W-:-:S05]  /*2a540*/  IADD3 R189, P2, R189, UR34, RZ ;  /* 0x00000022bdbd7c10 */ /* 0x010fca000ff5e0ff */
[----:B------:R-:W-:Y:S04]  /*2a550*/  STL [R1+0x794], R189 ;  /* 0x000794bd01007387 */ /* 0x000fe80000100800 */
[----:B------:R0:W-:Y:S04]  /*2a560*/  STL [R1+0x7b8], R195 ;  /* 0x0007b8c301007387 */ /* 0x0001e80000100800 */
[----:B0-----:R-:W4:Y:S04]  /*2a570*/  LDL.LU R195, [R1+0x1084] ;  /* 0x0010840001c37983 */ /* 0x001f280000300800 */
[----:B------:R-:W2:Y:S02]  /*2a580*/  LDL.LU R189, [R1+0x78c] ;  /* 0x00078c0001bd7983 */ /* 0x000ea40000300800 */
        /* <DEDUP_REMOVED lines=109> */
[----:B0-----:R-:W4:Y:S02]  /*2ac60*/  LDL.LU R240, [R1+0x1060] ;  /* 0x0010600001f07983 */ /* 0x001f240000300800 */
[----:B----4-:R-:W-:-:S05]  /*2ac70*/  IADD3.X R240, R240, UR5, RZ, P4, !PT ;  /* 0x00000005f0f07c10 */ /* 0x010fca000a7fe4ff */
[----:B------:R0:W-:Y:S04]  /*2ac80*/  STL [R1+0x720], R240 ;  /* 0x000720f001007387 */ /* 0x0001e80000100800 */
[----:B0-----:R-:W4:Y:S04]  /*2ac90*/  LDL.LU R240, [R1+0x105c] ;  /* 0x00105c0001f07983 */ /* 0x001f280000300800 */
[----:B------:R-:W2:Y:S01]  /*2aca0*/  LDL.LU R189, [R1+0x6f4] ;  /* 0x0006f40001bd7983 */ /* 0x000ea20000300800 */
        /* <DEDUP_REMOVED lines=14> */
[----:B------:R-:W4:Y:S01]  /*2ad90*/  LDL.LU R189, [R1+0x708] ;  /* 0x0007080001bd7983 */ /* 0x000f220000300800 */
[----:B------:R-:W-:-:S02]  /*2ada0*/  IADD3.X R250, R250, UR5, RZ, P2, !PT ;  /* 0x00000005fafa7c10 */ /* 0x000fc400097fe4ff */
[----:B----4-:R-:W-:Y:S02]  /*2adb0*/  IADD3.X R189, R189, UR5, RZ, P1, !PT ;  /* 0x00000005bdbd7c10 */ /* 0x010fe40008ffe4ff */
[----:B------:R-:W-:-:S03]  /*2adc0*/  IADD3 R247, P1, R247, UR34, RZ ;  /* 0x00000022f7f77c10 */ /* 0x000fc6000ff3e0ff */
[----:B------:R-:W-:Y:S04]  /*2add0*/  STL [R1+0x708], R189 ;  /* 0x000708bd01007387 */ /* 0x000fe80000100800 */
[----:B------:R0:W-:Y:S04]  /*2ade0*/  STL [R1+0x6dc], R247 ;  /* 0x0006dcf701007387 */ /* 0x0001e80000100800 */
[----:B0-----:R-:W4:Y:S04]  /*2adf0*/  LDL.LU R247, [R1+0x1050] ;  /* 0x0010500001f77983 */ /* 0x001f280000300800 */
[----:B------:R0:W-:Y:S04]  /*2ae00*/  STL [R1+0x700], R250 ;  /* 0x000700fa01007387 */ /* 0x0001e80000100800 */
[----:B0-----:R-:W2:Y:S04]  /*2ae10*/  LDL.LU R250, [R1+0x104c] ;  /* 0x00104c0001fa7983 */ /* 0x001ea80000300800 */
[----:B------:R-:W3:Y:S01]  /*2ae20*/  LDL.LU R189, [R1+0x6d4] ;  /* 0x0006d40001bd7983 */ /* 0x000ee20000300800 */
[----:B------:R-:W-:-:S02]  /*2ae30*/  IADD3.X R0, R0, UR5, RZ, P3, !PT ;  /* 0x0000000500007c10 */ /* 0x000fc40009ffe4ff */
        /* <DEDUP_REMOVED lines=8> */
[----:B----4-:R-:W-:Y:S02]  /*2aec0*/  IADD3.X R189, R189, UR5, RZ, P4, !PT ;  /* 0x00000005bdbd7c10 */ /* 0x010fe4000a7fe4ff */
[----:B------:R-:W-:-:S03]  /*2aed0*/  IADD3 R242, P4, R242, UR34, RZ ;  /* 0x00000022f2f27c10 */ /* 0x000fc6000ff9e0ff */
[----:B------:R-:W-:Y:S04]  /*2aee0*/  STL [R1+0x6f0], R189 ;  /* 0x0006f0bd01007387 */ /* 0x000fe80000100800 */
[----:B------:R0:W-:Y:S04]  /*2aef0*/  STL [R1+0x6c4], R242 ;  /* 0x0006c4f201007387 */ /* 0x0001e80000100800 */
[----:B0-----:R-:W4:Y:S01]  /*2af00*/  LDL.LU R242, [R1+0x1044] ;  /* 0x0010440001f27983 */ /* 0x001f220000300800 */
[----:B------:R-:W-:Y:S02]  /*2af10*/  IADD3.X R241, R241, UR5, RZ, P6, !PT ;  /* 0x00000005f1f17c10 */ /* 0x000fe4000b7fe4ff */
[----:B----4-:R-:W-:-:S02]  /*2af20*/  IADD3.X R242, R242, UR5, RZ, P5, !PT ;  /* 0x00000005f2f27c10 */ /* 0x010fc4000affe4ff */
[----:B------:R-:W-:-:S03]  /*2af30*/  IADD3 R154, P5, R154, UR34, RZ ;  /* 0x000000229a9a7c10 */ /* 0x000fc6000ffbe0ff */
[----:B------:R0:W-:Y:S04]  /*2af40*/  STL [R1+0x6e8], R242 ;  /* 0x0006e8f201007387 */ /* 0x0001e80000100800 */
[----:B0-----:R-:W4:Y:S04]  /*2af50*/  LDL.LU R242, [R1+0x1040] ;  /* 0x0010400001f27983 */ /* 0x001f280000300800 */
[----:B------:R-:W-:Y:S04]  /*2af60*/  STL [R1+0x6bc], R154 ;  /* 0x0006bc9a01007387 */ /* 0x000fe80000100800 */
[----:B------:R0:W-:Y:S04]  /*2af70*/  STL [R1+0x6e0], R241 ;  /* 0x0006e0f101007387 */ /* 0x0001e80000100800 */
[----:B0-----:R-:W4:Y:S04]  /*2af80*/  LDL.LU R241, [R1+0x103c] ;  /* 0x00103c0001f17983 */ /* 0x001f280000300800 */
[----:B------:R-:W3:Y:S01]  /*2af90*/  LDL.LU R189, [R1+0x6b4] ;  /* 0x0006b40001bd7983 */ /* 0x000ee20000300800 */
[----:B------:R-:W-:-:S02]  /*2afa0*/  IADD3.X R155, R155, UR5, RZ, P1, !PT ;  /* 0x000000059b9b7c10 */ /* 0x000fc40008ffe4ff */
[----:B--2---:R-:W-:Y:S01]  /*2afb0*/  IADD3 R250, P1, R250, UR34, RZ ;  /* 0x00000022fafa7c10 */ /* 0x004fe2000ff3e0ff */
[----:B------:R-:W-:Y:S01]  /*2afc0*/  WARPGROUP.ARRIVE ;  /* 0x00000000000079c5 */ /* 0x000fe20000000000 */
[----:B------:R-:W-:Y:S01]  /*2afd0*/  UMOV UR16, UR24 ;  /* 0x0000001800107c82 */ /* 0x000fe20008000000 */
[----:B------:R-:W-:-:S04]  /*2afe0*/  UMOV UR17, UR25 ;  /* 0x0000001900117c82 */ /* 0x000fc80008000000 */
[----:B------:R-:W-:Y:S01]  /*2aff0*/  QGMMA.64x256x32.F32.E4M3.E4M3 R24, gdesc[UR16], R24, gsb0 ;  /* 0x03e00000101879f3 */ /* 0x000fe20008000818 */
[----:B---3--:R-:W-:-:S05]  /*2b000*/  IADD3 R189, P6, R189, UR34, RZ ;  /* 0x00000022bdbd7c10 */ /* 0x008fca000ffde0ff */
[----:B------:R-:W-:Y:S04]  /*2b010*/  STL [R1+0x6b4], R189 ;  /* 0x0006b4bd01007387 */ /* 0x000fe80000100800 */
[----:B------:R-:W-:Y:S04]  /*2b020*/  STL [R1+0x6d8], R155 ;  /* 0x0006d89b01007387 */ /* 0x000fe80000100800 */
[----:B------:R0:W-:Y:S04]  /*2b030*/  STL [R1+0x6ac], R250 ;  /* 0x0006acfa01007387 */ /* 0x0001e80000100800 */
[----:B0-----:R-:W2:Y:S04]  /*2b040*/  LDL.LU R250, [R1+0x1038] ;  /* 0x0010380001fa7983 */ /* 0x001ea80000300800 */
[----:B------:R-:W3:Y:S01]  /*2b050*/  LDL.LU R189, [R1+0x6d0] ;  /* 0x0006d00001bd7983 */ /* 0x000ee20000300800 */
[----:B------:R-:W-:-:S02]  /*2b060*/  WARPGROUP.DEPBAR.LE gsb0, 0x0 ;  /* 0x00008000000079c5 */ /* 0x000fc40000010000 */
[----:B------:R-:W-:Y:S01]  /*2b070*/  WARPGROUP.ARRIVE ;  /* 0x00000000000079c5 */ /* 0x000fe20000000000 */
[----:B------:R-:W-:Y:S01]  /*2b080*/  UMOV UR36, UR28 ;  /* 0x0000001c00247c82 */ /* 0x000fe20008000000 */
[----:B------:R-:W-:Y:S01]  /*2b090*/  UMOV UR37, UR29 ;  /* 0x0000001d00257c82 */ /* 0x000fe20008000000 */
[----:B------:R-:W-:Y:S01]  /*2b0a0*/  UMOV UR38, UR10 ;  /* 0x0000000a00267c82 */ /* 0x000fe20008000000 */
[----:B------:R-:W-:Y:S02]  /*2b0b0*/  UMOV UR39, UR11 ;  /* 0x0000000b00277c82 */ /* 0x000fe40008000000 */
[----:B------:R-:W-:Y:S01]  /*2b0c0*/  QGMMA.64x256x32.F32.E4M3.E4M3 R24, gdesc[UR36], R24, gsb0 ;  /* 0x03e00000241879f3 */ /* 0x000fe20008000818 */
[----:B------:R-:W-:Y:S02]  /*2b0d0*/  IADD3.X R0, R0, UR5, RZ, P3, !PT ;  /* 0x0000000500007c10 */ /* 0x000fe40009ffe4ff */
[----:B------:R-:W-:Y:S02]  /*2b0e0*/  IADD3 R232, P3, R232, UR34, RZ ;  /* 0x00000022e8e87c10 */ /* 0x000fe4000ff7e0ff */
[----:B------:R-:W-:-:S02]  /*2b0f0*/  IADD3.X R190, R190, UR5, RZ, P4, !PT ;  /* 0x00000005bebe7c10 */ /* 0x000fc4000a7fe4ff */
[----:B------:R-:W-:Y:S02]  /*2b100*/  IADD3 R191, P4, R191, UR34, RZ ;  /* 0x00000022bfbf7c10 */ /* 0x000fe4000ff9e0ff */
[----:B------:R-:W-:Y:S02]  /*2b110*/  IADD3.X R192, R192, UR5, RZ, P5, !PT ;  /* 0x00000005c0c07c10 */ /* 0x000fe4000affe4ff */
[----:B------:R-:W-:Y:S02]  /*2b120*/  IADD3 R193, P5, R193, UR34, RZ ;  /* 0x00000022c1c17c10 */ /* 0x000fe4000ffbe0ff */
        /* <DEDUP_REMOVED lines=15> */
[----:B---3--:R-:W-:Y:S02]  /*2b220*/  IADD3.X R189, R189, UR5, RZ, P2, !PT ;  /* 0x00000005bdbd7c10 */ /* 0x008fe400097fe4ff */
[----:B------:R-:W-:-:S03]  /*2b230*/  IADD3 R249, P2, R249, UR34, RZ ;  /* 0x00000022f9f97c10 */ /* 0x000fc6000ff5e0ff */
[----:B------:R-:W-:Y:S04]  /*2b240*/  STL [R1+0x6d0], R189 ;  /* 0x0006d0bd01007387 */ /* 0x000fe80000100800 */
[----:B------:R0:W-:Y:S04]  /*2b250*/  STL [R1+0x6a4], R249 ;  /* 0x0006a4f901007387 */ /* 0x0001e80000100800 */
[----:B0-----:R-:W3:Y:S04]  /*2b260*/  LDL.LU R249, [R1+0x1034] ;  /* 0x0010340001f97983 */ /* 0x001ee80000300800 */
[----:B------:R0:W-:Y:S01]  /*2b270*/  STL [R1+0x6c8], R0 ;  /* 0x0006c80001007387 */ /* 0x0001e20000100800 */
[----:B------:R-:W-:-:S02]  /*2b280*/  IADD3.X R200, R200, UR5, RZ, P2, !PT ;  /* 0x00000005c8c87c10 */ /* 0x000fc400097fe4ff */
[----:B------:R-:W-:Y:S01]  /*2b290*/  IADD3 R204, P2, R204, UR34, RZ ;  /* 0x00000022cccc7c10 */ /* 0x000fe2000ff5e0ff */
[----:B0-----:R0:W5:Y:S04]  /*2b2a0*/  LDL.LU R0, [R1+0x1030] ;  /* 0x0010300001007983 */ /* 0x0011680000300800 */
[----:B------:R1:W-:Y:S04]  /*2b2b0*/  STL [R1+0x69c], R232 ;  /* 0x00069ce801007387 */ /* 0x0003e80000100800 */
        /* <DEDUP_REMOVED lines=15> */
[----:B------:R0:W-:Y:S01]  /*2b3b0*/  STL [R1+0x65c], R223 ;  /* 0x00065cdf01007387 */ /* 0x0001e20000100800 */
[----:B------:R-:W-:-:S03]  /*2b3c0*/  IADD3.X R228, R228, UR5, RZ, P2, !PT ;  /* 0x00000005e4e47c10 */ /* 0x000fc600097fe4ff */
[----:B------:R0:W-:Y:S01]  /*2b3d0*/  STL [R1+0x680], R224 ;  /* 0x000680e001007387 */ /* 0x0001e20000100800 */
[----:B------:R-:W-:-:S03]  /*2b3e0*/  IADD3 R229, P2, R229, UR34, RZ ;  /* 0x00000022e5e57c10 */ /* 0x000fc6000ff5e0ff */
[----:B------:R0:W-:Y:S04]  /*2b3f0*/  STL [R1+0x654], R225 ;  /* 0x000654e101007387 */ /* 0x0001e80000100800 */
[----:B------:R0:W-:Y:S01]  /*2b400*/  STL [R1+0x678], R226 ;  /* 0x000678e201007387 */ /* 0x0001e20000100800 */
[----:B------:R-:W-:-:S03]  /*2b410*/  IADD3 R231, P3, R231, UR34, RZ ;  /* 0x00000022e7e77c10 */ /* 0x000fc6000ff7e0ff */
[----:B------:R0:W-:Y:S01]  /*2b420*/  STL [R1+0x64c], R227 ;  /* 0x00064ce301007387 */ /* 0x0001e20000100800 */
[----:B------:R-:W-:-:S03]  /*2b430*/  IADD3.X R222, R222, UR5, RZ, P4, !PT ;  /* 0x00000005dede7c10 */ /* 0x000fc6000a7fe4ff */
        /* <DEDUP_REMOVED lines=13> */
[----:B------:R-:W-:Y:S01]  /*2b510*/  IADD3 R212, P1, R212, UR34, RZ ;  /* 0x00000022d4d47c10 */ /* 0x000fe2000ff3e0ff */
[----:B------:R-:W0:Y:S01]  /*2b520*/  S2R R153, SR_TID.X ;  /* 0x0000000000997919 */ /* 0x000e220000002100 */
[----:B------:R-:W0:Y:S01]  /*2b530*/  S2R R154, SR_TID.X ;  /* 0x00000000009a7919 */ /* 0x000e220000002100 */
[----:B------:R-:W0:Y:S01]  /*2b540*/  S2R R155, SR_TID.X ;  /* 0x00000000009b7919 */ /* 0x000e220000002100 */
        /* <DEDUP_REMOVED lines=8> */
[----:B-1----:R-:W1:Y:S02]  /*2b5d0*/  S2R R232, SR_TID.X ;  /* 0x0000000000e87919 */ /* 0x002e640000002100 */
[----:B------:R0:W-:Y:S01]  /*2b5e0*/  STL [R1+0x61c], R212 ;  /* 0x00061cd401007387 */ /* 0x0001e20000100800 */
[----:B------:R-:W-:-:S03]  /*2b5f0*/  IADD3.X R205, R205, UR5, RZ, P4, !PT ;  /* 0x00000005cdcd7c10 */ /* 0x000fc6000a7fe4ff */
[----:B------:R0:W-:Y:S01]  /*2b600*/  STL [R1+0x640], R210 ;  /* 0x000640d201007387 */ /* 0x0001e20000100800 */
[----:B------:R-:W-:-:S03]  /*2b610*/  IADD3 R203, P4, R203, UR34, RZ ;  /* 0x00000022cbcb7c10 */ /* 0x000fc6000ff9e0ff */
[----:B------:R0:W-:Y:S01]  /*2b620*/  STL [R1+0x614], R209 ;  /* 0x000614d101007387 */ /* 0x0001e20000100800 */
[----:B------:R-:W-:-:S03]  /*2b630*/  IADD3.X R202, R202, UR5, RZ, P5, !PT ;  /* 0x00000005caca7c10 */ /* 0x000fc6000affe4ff */
        /* <DEDUP_REMOVED lines=10> */
[----:B------:R0:W-:Y:S04]  /*2b6e0*/  STL [R1+0x620], R201 ;  /* 0x000620c901007387 */ /* 0x0001e80000100800 */
[----:B------:R0:W-:Y:S04]  /*2b6f0*/  STL [R1+0x618], R199 ;  /* 0x000618c701007387 */ /* 0x0001e80000100800 */
[----:B------:R0:W-:Y:S04]  /*2b700*/  STL [R1+0x610], R198 ;  /* 0x000610c601007387 */ /* 0x0001e80000100800 */
[----:B------:R0:W-:Y:S04]  /*2b710*/  STL [R1+0x608], R196 ;  /* 0x000608c401007387 */ /* 0x0001e80000100800 */
[----:B------:R0:W-:Y:S01]  /*2b720*/  STL [R1+0x600], R195 ;  /* 0x000600c301007387 */ /* 0x0001e20000100800 */
[----:B------:R-:W-:-:S02]  /*2b730*/  IADD3 R252, P5, R252, UR34, RZ ;  /* 0x00000022fcfc7c10 */ /* 0x000fc4000ffbe0ff */
[----:B--2---:R-:W-:Y:S02]  /*2b740*/  IADD3 R250, P6, R250, UR34, RZ ;  /* 0x00000022fafa7c10 */ /* 0x004fe4000ffde0ff */
[----:B------:R-:W-:Y:S02]  /*2b750*/  IADD3 R248, P1, R248, UR34, RZ ;  /* 0x00000022f8f87c10 */ /* 0x000fe4000ff3e0ff */
[----:B------:R-:W-:Y:S02]  /*2b760*/  IADD3 R246, P2, R246, UR34, RZ ;  /* 0x00000022f6f67c10 */ /* 0x000fe4000ff5e0ff */
[----:B------:R-:W-:Y:S02]  /*2b770*/  IADD3.X R251, R251, UR5, RZ, P5, !PT ;  /* 0x00000005fbfb7c10 */ /* 0x000fe4000affe4ff */
[----:B------:R-:W-:Y:S02]  /*2b780*/  IADD3 R244, P3, R244, UR34, RZ ;  /* 0x00000022f4f47c10 */ /* 0x000fe4000ff7e0ff */
[----:B------:R-:W-:-:S02]  /*2b790*/  IADD3.X R247, R247, UR5, RZ, P1, !PT ;  /* 0x00000005f7f77c10 */ /* 0x000fc40008ffe4ff */
[----:B----4-:R-:W-:Y:S02]  /*2b7a0*/  IADD3 R242, P4, R242, UR34, RZ ;  /* 0x00000022f2f27c10 */ /* 0x010fe4000ff9e0ff */
[----:B------:R-:W-:Y:S02]  /*2b7b0*/  IADD3 R240, P5, R240, UR34, RZ ;  /* 0x00000022f0f07c10 */ /* 0x000fe4000ffbe0ff */
[----:B------:R-:W-:Y:S02]  /*2b7c0*/  IADD3 R236, P1, R236, UR34, RZ ;  /* 0x00000022ecec7c10 */ /* 0x000fe4000ff3e0ff */
[----:B0-----:R-:W-:Y:S02]  /*2b7d0*/  LOP3.LUT R153, R153, 0x7f, RZ, 0xc0, !PT ;  /* 0x0000007f99997812 */ /* 0x001fe400078ec0ff */
[----:B------:R-:W-:Y:S02]  /*2b7e0*/  LOP3.LUT R154, R154, 0x7f, RZ, 0xc0, !PT ;  /* 0x0000007f9a9a7812 */ /* 0x000fe400078ec0ff */
[----:B------:R-:W-:Y:S01]  /*2b7f0*/  LOP3.LUT R155, R155, 0x7f, RZ, 0xc0, !PT ;  /* 0x0000007f9b9b7812 */ /* 0x000fe200078ec0ff */
[----:B------:R-:W-:-:S02]  /*2b800*/  WARPGROUP.DEPBAR.LE gsb0, 0x0 ;  /* 0x00008000000079c5 */ /* 0x000fc40000010000 */
[----:B------:R-:W-:Y:S02]  /*2b810*/  IADD3.X R245, R245, UR5, RZ, P2, !PT ;  /* 0x00000005f5f57c10 */ /* 0x000fe400097fe4ff */
[----:B------:R-:W-:Y:S02]  /*2b820*/  IADD3.X R243, R243, UR5, RZ, P3, !PT ;  /* 0x00000005f3f37c10 */ /* 0x000fe40009ffe4ff */
[----:B------:R-:W-:Y:S02]  /*2b830*/  IADD3.X R241, R241, UR5, RZ, P4, !PT ;  /* 0x00000005f1f17c10 */ /* 0x000fe4000a7fe4ff */
[----:B------:R-:W-:Y:S02]  /*2b840*/  IADD3.X R239, R239, UR5, RZ, P5, !PT ;  /* 0x00000005efef7c10 */ /* 0x000fe4000affe4ff */
[----:B------:R-:W-:Y:S02]  /*2b850*/  IADD3.X R235, R235, UR5, RZ, P1, !PT ;  /* 0x00000005ebeb7c10 */ /* 0x000fe40008ffe4ff */
[----:B------:R-:W-:-:S02]  /*2b860*/  LOP3.LUT R153, R153, 0x30, RZ, 0x3c, !PT ;  /* 0x0000003099997812 */ /* 0x000fc400078e3cff */
[----:B------:R-:W-:Y:S02]  /*2b870*/  LOP3.LUT R154, R154, 0x20, RZ, 0x3c, !PT ;  /* 0x000000209a9a7812 */ /* 0x000fe400078e3cff */
[----:B------:R-:W-:Y:S02]  /*2b880*/  LOP3.LUT R155, R155, 0x10, RZ, 0x3c, !PT ;  /* 0x000000109b9b7812 */ /* 0x000fe400078e3cff */
[----:B-1----:R-:W-:Y:S02]  /*2b890*/  LOP3.LUT R232, R232, 0x7f, RZ, 0xc0, !PT ;  /* 0x0000007fe8e87812 */ /* 0x002fe400078ec0ff */
[----:B---3--:R-:W-:Y:S02]  /*2b8a0*/  IADD3.X R249, R249, UR5, RZ, P6, !PT ;  /* 0x00000005f9f97c10 */ /* 0x008fe4000b7fe4ff */
[----:B------:R-:W-:-:S04]  /*2b8b0*/  IADD3 R238, P6, R238, UR34, RZ ;  /* 0x00000022eeee7c10 */ /* 0x000fc8000ffde0ff */
[----:B------:R-:W-:Y:S01]  /*2b8c0*/  IADD3.X R237, R237, UR5, RZ, P6, !PT ;  /* 0x00000005eded7c10 */ /* 0x000fe2000b7fe4ff */
[----:B------:R-:W-:Y:S08]  /*2b8d0*/  @P0 BRA `(.L_x_2) ;  /* 0xfffffebc00000947 */ /* 0x000ff0000383ffff */
.L_x_1:
[----:B------:R-:W2:Y:S01]  /*2b8e0*/  LDL.LU R169, [R1+0x408] ;  /* 0x0004080001a97983 */ /* 0x000ea20000300800 */
[----:B------:R-:W-:Y:S01]  /*2b8f0*/  ULDC UR5, c[0x0][0x248] ;  /* 0x0000920000057ab9 */ /* 0x000fe20000000800 */
[----:B------:R-:W-:Y:S01]  /*2b900*/  MOV R153, UR33 ;  /* 0x0000002100997c02 */ /* 0x000fe20008000f00 */
[----:B------:R-:W-:Y:S01]  /*2b910*/  ULDC.64 UR6, c[0x0][0x228] ;  /* 0x00008a0000067ab9 */ /* 0x000fe20000000a00 */
[----:B------:R-:W3:Y:S01]  /*2b920*/  LDL.LU R168, [R1+0x40c] ;  /* 0x00040c0001a87983 */ /* 0x000ee20000300800 */
[----:B------:R-:W-:Y:S01]  /*2b930*/  MOV R152, UR32 ;  /* 0x0000002000987c02 */ /* 0x000fe20008000f00 */
[----:B------:R-:W-:Y:S01]  /*2b940*/  ULDC UR8, c[0x0][0x22c] ;  /* 0x00008b0000087ab9 */ /* 0x000fe20000000800 */
[----:B------:R-:W-:Y:S01]  /*2b950*/  LOP3.LUT R3, R3, 0xfeffffff, RZ, 0xc0, !PT ;  /* 0xfeffffff03037812 */ /* 0x000fe200078ec0ff */
[----:B------:R-:W4:Y:S01]  /*2b960*/  LDL.LU R167, [R1+0x418] ;  /* 0x0004180001a77983 */ /* 0x000f220000300800 */
[----:B------:R-:W-:Y:S01]  /*2b970*/  ULDC UR32, c[0x0][0x22c] ;  /* 0x00008b0000207ab9 */ /* 0x000fe20000000800 */
[----:B------:R-:W-:Y:S01]  /*2b980*/  ULDC UR61, c[0x0][0x22c] ;  /* 0x00008b00003d7ab9 */ /* 0x000fe20000000800 */
[----:B------:R-:W-:Y:S01]  /*2b990*/  ULDC UR33, c[0x0][0x22c] ;  /* 0x00008b0000217ab9 */ /* 0x000fe20000000800 */
[----:B------:R-:W4:Y:S01]  /*2b9a0*/  LDL.LU R166, [R1+0x41c] ;  /* 0x00041c0001a67983 */ /* 0x000f220000300800 */
[C---:B-----5:R-:W-:Y:S01]  /*2b9b0*/  VIADD R154, R0.reuse, 0x29 ;  /* 0x00000029009a7836 */ /* 0x060fe20000000000 */
[----:B------:R-:W-:Y:S01]  /*2b9c0*/  ULDC UR60, c[0x0][0x22c] ;  /* 0x00008b00003c7ab9 */ /* 0x000fe20000000800 */
[C---:B------:R-:W-:Y:S01]  /*2b9d0*/  VIADD R155, R0.reuse, 0x28 ;  /* 0x00000028009b7836 */ /* 0x040fe20000000000 */
[----:B------:R-:W4:Y:S01]  /*2b9e0*/  LDL.LU R165, [R1+0x428] ;  /* 0x0004280001a57983 */ /* 0x000f220000300800 */
[C---:B------:R-:W-:Y:S01]  /*2b9f0*/  VIADD R177, R0.reuse, 0x12 ;  /* 0x0000001200b17836 */ /* 0x040fe20000000000 */
        /* <DEDUP_REMOVED lines=66> */
[----:B0-----:R-:W4:Y:S01]  /*2be20*/  LDL.LU R16, [R1+0x4ac] ;  /* 0x0004ac0001107983 */ /* 0x001f220000300800 */
        /* <DEDUP_REMOVED lines=27> */
[----:B-1----:R-:W4:Y:S01]  /*2bfe0*/  LDL.LU R2, [R1+0x518] ;  /* 0x0005180001027983 */ /* 0x002f220000300800 */
[C---:B------:R-:W-:Y:S01]  /*2bff0*/  VIADD R225, R0.reuse, 0xd4 ;  /* 0x000000d400e17836 */ /* 0x040fe20000000000 */
[----:B------:R-:W-:Y:S01]  /*2c000*/  ULDC UR35, c[0x0][0x22c] ;  /* 0x00008b0000237ab9 */ /* 0x000fe20000000800 */
[C---:B------:R-:W-:Y:S01]  /*2c010*/  VIADD R226, R0.reuse, 0xd5 ;  /* 0x000000d500e27836 */ /* 0x040fe20000000000 */
[----:B------:R-:W-:Y:S01]  /*2c020*/  STL [R1+0x1080], R243 ;  /* 0x001080f301007387 */ /* 0x000fe20000100800 */
        /* <DEDUP_REMOVED lines=32> */
[----:B------:R-:W-:Y:S01]  /*2c230*/  VIADD R252, R0, 0xe8 ;  /* 0x000000e800fc7836 */ /* 0x000fe20000000000 */
[----:B------:R-:W-:Y:S01]  /*2c240*/  ULDC UR24, c[0x0][0x22c] ;  /* 0x00008b0000187ab9 */ /* 0x000fe20000000800 */
        /* <DEDUP_REMOVED lines=15> */
[----:B--2---:R-:W-:-:S02]  /*2c340*/  IMAD.MOV.U32 R173, RZ, RZ, R169 ;  /* 0x000000ffffad7224 */ /* 0x004fc400078e00a9 */
[----:B---3--:R-:W-:Y:S02]  /*2c350*/  IMAD.MOV.U32 R172, RZ, RZ, R168 ;  /* 0x000000ffffac7224 */ /* 0x008fe400078e00a8 */
[----:B------:R-:W-:Y:S02]  /*2c360*/  IMAD.MOV.U32 R174, RZ, RZ, R173 ;  /* 0x000000ffffae7224 */ /* 0x000fe400078e00ad */
[----:B----4-:R-:W-:Y:S02]  /*2c370*/  IMAD.MOV.U32 R171, RZ, RZ, R167 ;  /* 0x000000ffffab7224 */ /* 0x010fe400078e00a7 */
[----:B------:R-:W-:Y:S02]  /*2c380*/  IMAD.MOV.U32 R173, RZ, RZ, R172 ;  /* 0x000000ffffad7224 */ /* 0x000fe400078e00ac */
[----:B------:R-:W-:Y:S02]  /*2c390*/  IMAD.MOV.U32 R170, RZ, RZ, R166 ;  /* 0x000000ffffaa7224 */ /* 0x000fe400078e00a6 */
[----:B------:R-:W-:-:S02]  /*2c3a0*/  IMAD.MOV.U32 R172, RZ, RZ, R171 ;  /* 0x000000ffffac7224 */ /* 0x000fc400078e00ab */
[----:B------:R-:W-:Y:S02]  /*2c3b0*/  IMAD.MOV.U32 R169, RZ, RZ, R165 ;  /* 0x000000ffffa97224 */ /* 0x000fe400078e00a5 */
[----:B------:R-:W-:Y:S02]  /*2c3c0*/  IMAD.MOV.U32 R171, RZ, RZ, R170 ;  /* 0x000000ffffab7224 */ /* 0x000fe400078e00aa */
[----:B------:R-:W-:Y:S02]  /*2c3d0*/  IMAD.MOV.U32 R168, RZ, RZ, R164 ;  /* 0x000000ffffa87224 */ /* 0x000fe400078e00a4 */
        /* <DEDUP_REMOVED lines=38> */
[----:B------:R-:W-:Y:S01]  /*2c640*/  IMAD R13, R0, UR5, RZ ;  /* 0x00000005000d7c24 */ /* 0x000fe2000f8e02ff */
[----:B------:R-:W-:Y:S01]  /*2c650*/  ULDC UR5, c[0x0][0x248] ;  /* 0x0000920000057ab9 */ /* 0x000fe20000000800 */
[----:B------:R-:W-:-:S02]  /*2c660*/  IMAD.MOV.U32 R16, RZ, RZ, R12 ;  /* 0x000000ffff107224 */ /* 0x000fc400078e000c */
[----:B------:R-:W-:Y:S01]  /*2c670*/  VIADD R15, R13, UR5 ;  /* 0x000000050d0f7c36 */ /* 0x000fe20008000000 */
[----:B------:R-:W-:Y:S01]  /*2c680*/  ULDC UR5, c[0x0][0x248] ;  /* 0x0000920000057ab9 */ /* 0x000fe20000000800 */
[----:B------:R-:W-:Y:S02]  /*2c690*/  IMAD.MOV.U32 R14, RZ, RZ, R11 ;  /* 0x000000ffff0e7224 */ /* 0x000fe400078e000b */
[----:B------:R-:W-:Y:S01]  /*2c6a0*/  VIADD R11, R15, UR5 ;  /* 0x000000050f0b7c36 */ /* 0x000fe20008000000 */
[----:B------:R-:W-:Y:S01]  /*2c6b0*/  ULDC UR5, c[0x0][0x248] ;  /* 0x0000920000057ab9 */ /* 0x000fe20000000800 */
[----:B------:R-:W-:Y:S02]  /*2c6c0*/  IMAD.MOV.U32 R12, RZ, RZ, R10 ;  /* 0x000000ffff0c7224 */ /* 0x000fe400078e000a */
[----:B------:R-:W-:Y:S02]  /*2c6d0*/  IMAD.MOV.U32 R19, RZ, RZ, R18 ;  /* 0x000000ffff137224 */ /* 0x000fe400078e0012 */
[----:B------:R-:W-:-:S02]  /*2c6e0*/  IMAD.MOV.U32 R10, RZ, RZ, R2 ;  /* 0x000000ffff0a7224 */ /* 0x000fc400078e0002 */
[----:B------:R-:W-:Y:S01]  /*2c6f0*/  VIADD R2, R11, UR5 ;  /* 0x000000050b027c36 */ /* 0x000fe20008000000 */
[----:B------:R-:W-:Y:S01]  /*2c700*/  ULDC UR5, c[0x0][0x248] ;  /* 0x0000920000057ab9 */ /* 0x000fe20000000800 */
[----:B------:R-:W-:Y:S02]  /*2c710*/  IMAD.MOV.U32 R18, RZ, RZ, R17 ;  /* 0x000000ffff127224 */ /* 0x000fe400078e0011 */
[----:B------:R-:W-:Y:S01]  /*2c720*/  IMAD.MOV.U32 R17, RZ, RZ, R16 ;  /* 0x000000ffff117224 */ /* 0x000fe200078e0010 */
[----:B------:R0:W-:Y:S01]  /*2c730*/  STL [R1+0x600], R2 ;  /* 0x0006000201007387 */ /* 0x0001e20000100800 */
[----:B------:R-:W-:Y:S02]  /*2c740*/  IMAD.MOV.U32 R16, RZ, RZ, R14 ;  /* 0x000000ffff107224 */ /* 0x000fe400078e000e */
[----:B------:R-:W-:Y:S02]  /*2c750*/  IMAD.MOV.U32 R14, RZ, RZ, R12 ;  /* 0x000000ffff0e7224 */ /* 0x000fe400078e000c */
[----:B------:R-:W-:-:S02]  /*2c760*/  IMAD.MOV.U32 R12, RZ, RZ, R10 ;  /* 0x000000ffff0c7224 */ /* 0x000fc400078e000a */
[----:B0-----:R-:W-:Y:S01]  /*2c770*/  VIADD R2, R2, UR5 ;  /* 0x0000000502027c36 */ /* 0x001fe20008000000 */
[----:B------:R-:W-:-:S04]  /*2c780*/  ULDC UR5, c[0x0][0x248] ;  /* 0x0000920000057ab9 */ /* 0x000fc80000000800 */
[----:B------:R0:W-:Y:S02]  /*2c790*/  STL [R1+0x604], R2 ;  /* 0x0006040201007387 */ /* 0x0001e40000100800 */
        /* <DEDUP_REMOVED lines=782> */
[----:B------:R0:W-:Y:S04]  /*2f880*/  STL [R1+0x1020], R2 ;  /* 0x0010200201007387 */ /* 0x0001e80000100800 */
[----:B------:R-:W2:Y:S04]  /*2f890*/  LDL.LU R10, [R1+0x51c] ;  /* 0x00051c00010a7983 */ /* 0x000ea80000300800 */
[----:B------:R-:W3:Y:S01]  /*2f8a0*/  LDL.LU R176, [R1+0x400] ;  /* 0x0004000001b07983 */ /* 0x000ee20000300800 */
[----:B0-----:R-:W-:Y:S01]  /*2f8b0*/  VIADD R2, R2, UR5 ;  /* 0x0000000502027c36 */ /* 0x001fe20008000000 */
[----:B------:R-:W-:-:S02]  /*2f8c0*/  ULDC UR5, c[0x0][0x248] ;  /* 0x0000920000057ab9 */ /* 0x000fc40000000800 */
[----:B------:R-:W3:Y:S01]  /*2f8d0*/  LDL.LU R175, [R1+0x404] ;  /* 0x0004040001af7983 */ /* 0x000ee20000300800 */
[----:B------:R-:W-:Y:S02]  /*2f8e0*/  LOP3.LUT R9, R9, 0x7fffffff, RZ, 0xc0, !PT ;  /* 0x7fffffff09097812 */ /* 0x000fe400078ec0ff */
[----:B------:R-:W-:Y:S02]  /*2f8f0*/  LOP3.LUT R8, R8, 0x7fffffff, RZ, 0xc0, !PT ;  /* 0x7fffffff08087812 */ /* 0x000fe400078ec0ff */
[----:B------:R-:W-:Y:S02]  /*2f900*/  LOP3.LUT R7, R7, 0x7fffffff, RZ, 0xc0, !PT ;  /* 0x7fffffff07077812 */ /* 0x000fe400078ec0ff */
[----:B------:R-:W-:Y:S02]  /*2f910*/  LOP3.LUT R6, R6, 0x7fffffff, RZ, 0xc0, !PT ;  /* 0x7fffffff06067812 */ /* 0x000fe400078ec0ff */
[----:B------:R-:W-:Y:S02]  /*2f920*/  LOP3.LUT R5, R5, 0x7fffffff, RZ, 0xc0, !PT ;  /* 0x7fffffff05057812 */ /* 0x000fe400078ec0ff */
[----:B------:R-:W-:-:S02]  /*2f930*/  LOP3.LUT R4, R4, 0xfffffff7, RZ, 0xc0, !PT ;  /* 0xfffffff704047812 */ /* 0x000fc400078ec0ff */
[----:B------:R-:W-:Y:S01]  /*2f940*/  LOP3.LUT R242, R242, 0x7fffffff, RZ, 0xc0, !PT ;  /* 0x7ffffffff2f27812 */ /* 0x000fe200078ec0ff */
[----:B------:R-:W-:Y:S01]  /*2f950*/  BAR.SYNC.DEFER_BLOCKING 0x0 ;  /* 0x0000000000007b1d */ /* 0x000fe20000010000 */
[----:B---3--:R-:W-:Y:S01]  /*2f960*/  F2FP.SATFINITE.E4M3.F32.PACK_AB_MERGE_C R152, R175, R176, RZ ;  /* 0x000000b0af98723e */ /* 0x008fe200048070ff */
        /* <DEDUP_REMOVED lines=27> */
[----:B------:R-:W-:Y:S01]  /*2fb20*/  IMAD.MOV.U32 R16, RZ, RZ, R14 ;  /* 0x000000ffff107224 */ /* 0x000fe200078e000e */
[----:B------:R0:W-:Y:S01]  /*2fb30*/  STL [R1+0x848], R152 ;  /* 0x0008489801007387 */ /* 0x0001e20000100800 */
[----:B------:R-:W-:-:S02]  /*2fb40*/  IMAD.MOV.U32 R14, RZ, RZ, R12 ;  /* 0x000000ffff0e7224 */ /* 0x000fc400078e000c */
[----:B--2---:R-:W-:Y:S02]  /*2fb50*/  IMAD.MOV.U32 R12, RZ, RZ, R10 ;  /* 0x000000ffff0c7224 */ /* 0x004fe400078e000a */
[----:B------:R-:W2:Y:S01]  /*2fb60*/  LDL.LU R10, [R1+0x520] ;  /* 0x00052000010a7983 */ /* 0x000ea20000300800 */
[----:B0-----:R-:W-:Y:S01]  /*2fb70*/  F2FP.SATFINITE.E4M3.F32.PACK_AB_MERGE_C R152, R174, R175, RZ ;  /* 0x000000afae98723e */ /* 0x001fe200048070ff */
        /* <DEDUP_REMOVED lines=26> */
[----:B------:R-:W-:Y:S01]  /*2fd20*/  STL [R1+0x1024], R2 ;  /* 0x0010240201007387 */ /* 0x000fe20000100800 */
[----:B------:R-:W-:Y:S02]  /*2fd30*/  IMAD.MOV.U32 R16, RZ, RZ, R14 ;  /* 0x000000ffff107224 */ /* 0x000fe400078e000e */
[----:B------:R-:W-:Y:S01]  /*2fd40*/  IMAD.MOV.U32 R14, RZ, RZ, R12 ;  /* 0x000000ffff0e7224 */ /* 0x000fe200078e000c */
[----:B------:R0:W-:Y:S01]  /*2fd50*/  STL [R1+0x844], R152 ;  /* 0x0008449801007387 */ /* 0x0001e20000100800 */
[----:B--2---:R-:W-:-:S03]  /*2fd60*/  IMAD.MOV.U32 R12, RZ, RZ, R10 ;  /* 0x000000ffff0c7224 */ /* 0x004fc600078e000a */
[----:B------:R-:W2:Y:S04]  /*2fd70*/  LDL.LU R10, [R1+0x524] ;  /* 0x00052400010a7983 */ /* 0x000ea80000300800 */
[----:B------:R-:W0:Y:S04]  /*2fd80*/  LDL.LU R176, [R1+0x410] ;  /* 0x0004100001b07983 */ /* 0x000e280000300800 */
[----:B------:R-:W0:Y:S02]  /*2fd90*/  LDL.LU R175, [R1+0x414] ;  /* 0x0004140001af7983 */ /* 0x000e240000300800 */
[----:B0-----:R-:W-:Y:S01]  /*2fda0*/  F2FP.SATFINITE.E4M3.F32.PACK_AB_MERGE_C R152, R175, R176, RZ ;  /* 0x000000b0af98723e */ /* 0x001fe200048070ff */
        /* <DEDUP_REMOVED lines=27> */
[----:B------:R-:W-:Y:S01]  /*2ff60*/  IMAD.MOV.U32 R16, RZ, RZ, R14 ;  /* 0x000000ffff107224 */ /* 0x000fe200078e000e */
[----:B------:R0:W-:Y:S01]  /*2ff70*/  STL [R1+0x834], R152 ;  /* 0x0008349801007387 */ /* 0x0001e20000100800 */
[----:B------:R-:W-:Y:S02]  /*2ff80*/  IMAD.MOV.U32 R14, RZ, RZ, R12 ;  /* 0x000000ffff0e7224 */ /* 0x000fe400078e000c */
[----:B--2---:R-:W-:Y:S02]  /*2ff90*/  IMAD.MOV.U32 R12, RZ, RZ, R10 ;  /* 0x000000ffff0c7224 */ /* 0x004fe400078e000a */
[----:B------:R-:W2:Y:S01]  /*2ffa0*/  LDL.LU R10, [R1+0x528] ;  /* 0x00052800010a7983 */ /* 0x000ea20000300800 */
        /* <DEDUP_REMOVED lines=23> */
[----:B------:R-:W-:Y:S01]  /*30120*/  VIADD R2, R2, UR5 ;  /* 0x0000000502027c36 */ /* 0x000fe20008000000 */
[----:B------:R-:W-:Y:S01]  /*30130*/  ULDC UR5, c[0x0][0x248] ;  /* 0x0000920000057ab9 */ /* 0x000fe20000000800 */
[----:B------:R-:W-:Y:S02]  /*30140*/  IMAD.MOV.U32 R20, RZ, RZ, R19 ;  /* 0x000000ffff147224 */ /* 0x000fe400078e0013 */
[----:B------:R-:W-:-:S02]  /*30150*/  IMAD.MOV.U32 R19, RZ, RZ, R18 ;  /* 0x000000ffff137224 */ /* 0x000fc400078e0012 */
        /* <DEDUP_REMOVED lines=509> */
[----:B------:R-:W-:Y:S02]  /*32130*/  IMAD.MOV.U32 R168, RZ, RZ, R167 ;  /* 0x000000ffffa87224 */ /* 0x000fe400078e00a7 */
[----:B------:R-:W3:Y:S01]  /*32140*/  LDL.LU R167, [R1+0x4e8] ;  /* 0x0004e80001a77983 */ /* 0x000ee20000300800 */
[----:B------:R-:W-:Y:S01]  /*32150*/  VIADD R2, R2, UR5 ;  /* 0x0000000502027c36 */ /* 0x000fe20008000000 */
[----:B------:R-:W-:Y:S01]  /*32160*/  ULDC UR5, c[0x0][0x248] ;  /* 0x0000920000057ab9 */ /* 0x000fe20000000800 */
[----:B0-----:R-:W-:Y:S01]  /*32170*/  F2FP.SATFINITE.E4M3.F32.PACK_AB_MERGE_C R152, R174, R175, RZ ;  /* 0x000000afae98723e */ /* 0x001fe200048070ff */
[----:B------:R-:W-:Y:S02]  /*32180*/  IMAD.MOV.U32 R174, RZ, RZ, R173 ;  /* 0x000000ffffae7224 */ /* 0x000fe400078e00ad */
[----:B------:R-:W-:Y:S02]  /*32190*/  IMAD.MOV.U32 R173, RZ, RZ, R172 ;  /* 0x000000ffffad7224 */ /* 0x000fe400078e00ac */
[----:B------:R-:W-:-:S02]  /*321a0*/  IMAD.MOV.U32 R172, RZ, RZ, R171 ;  /* 0x000000ffffac7224 */ /* 0x000fc400078e00ab */
[----:B------:R-:W-:Y:S01]  /*321b0*/  IMAD.MOV.U32 R171, RZ, RZ, R170 ;  /* 0x000000ffffab7224 */ /* 0x000fe200078e00aa */
[----:B------:R0:W-:Y:S01]  /*321c0*/  STL [R1+0xfdc], R2 ;  /* 0x000fdc0201007387 */ /* 0x0001e20000100800 */
[----:B------:R-:W-:Y:S02]  /*321d0*/  IMAD.MOV.U32 R170, RZ, RZ, R169 ;  /* 0x000000ffffaa7224 */ /* 0x000fe400078e00a9 */
[----:B------:R-:W-:Y:S01]  /*321e0*/  IMAD.MOV.U32 R169, RZ, RZ, R168 ;  /* 0x000000ffffa97224 */ /* 0x000fe200078e00a8 */
[----:B------:R1:W-:Y:S01]  /*321f0*/  STL [R1+0x868], R152 ;  /* 0x0008689801007387 */ /* 0x0003e20000100800 */
[----:B---3--:R-:W-:-:S03]  /*32200*/  IMAD.MOV.U32 R168, RZ, RZ, R167 ;  /* 0x000000ffffa87224 */ /* 0x008fc600078e00a7 */
[----:B------:R-:W3:Y:S04]  /*32210*/  LDL.LU R167, [R1+0x4ec] ;  /* 0x0004ec0001a77983 */ /* 0x000ee80000300800 */
[----:B------:R-:W1:Y:S04]  /*32220*/  LDL.LU R176, [R1+0x4a0] ;  /* 0x0004a00001b07983 */ /* 0x000e680000300800 */
[----:B------:R-:W1:Y:S01]  /*32230*/  LDL.LU R175, [R1+0x4a4] ;  /* 0x0004a40001af7983 */ /* 0x000e620000300800 */
[----:B0-----:R-:W-:Y:S01]  /*32240*/  VIADD R2, R2, UR5 ;  /* 0x0000000502027c36 */ /* 0x001fe20008000000 */
[----:B------:R-:W-:Y:S01]  /*32250*/  ULDC UR5, c[0x0][0x248] ;  /* 0x0000920000057ab9 */ /* 0x000fe20000000800 */
[----:B-1----:R-:W-:Y:S01]  /*32260*/  F2FP.SATFINITE.E4M3.F32.PACK_AB_MERGE_C R152, R175, R176, RZ ;  /* 0x000000b0af98723e */ /* 0x002fe200048070ff */
[----:B------:R-:W-:-:S02]  /*32270*/  IMAD.MOV.U32 R175, RZ, RZ, R174 ;  /* 0x000000ffffaf7224 */ /* 0x000fc400078e00ae */
[----:B------:R-:W-:Y:S02]  /*32280*/  IMAD.MOV.U32 R174, RZ, RZ, R173 ;  /* 0x000000ffffae7224 */ /* 0x000fe400078e00ad */
[----:B------:R-:W-:Y:S01]  /*32290*/  IMAD.MOV.U32 R173, RZ, RZ, R172 ;  /* 0x000000ffffad7224 */ /* 0x000fe200078e00ac */
[----:B------:R0:W-:Y:S01]  /*322a0*/  STL [R1+0x894], R152 ;  /* 0x0008949801007387 */ /* 0x0001e20000100800 */
[----:B------:R-:W-:Y:S02]  /*322b0*/  IMAD.MOV.U32 R172, RZ, RZ, R171 ;  /* 0x000000ffffac7224 */ /* 0x000fe400078e00ab */
[----:B------:R-:W-:Y:S02]  /*322c0*/  IMAD.MOV.U32 R171, RZ, RZ, R170 ;  /* 0x000000ffffab7224 */ /* 0x000fe400078e00aa */
[----:B------:R-:W-:Y:S02]  /*322d0*/  IMAD.MOV.U32 R170, RZ, RZ, R169 ;  /* 0x000000ffffaa7224 */ /* 0x000fe400078e00a9 */
[----:B------:R-:W-:Y:S01]  /*322e0*/  IMAD.MOV.U32 R169, RZ, RZ, R168 ;  /* 0x000000ffffa97224 */ /* 0x000fe200078e00a8 */
[----:B0-----:R-:W-:Y:S01]  /*322f0*/  F2FP.SATFINITE.E4M3.F32.PACK_AB_MERGE_C R152, R174, R175, RZ ;  /* 0x000000afae98723e */ /* 0x001fe200048070ff */
[----:B---3--:R-:W-:-:S02]  /*32300*/  IMAD.MOV.U32 R168, RZ, RZ, R167 ;  /* 0x000000ffffa87224 */ /* 0x008fc400078e00a7 */
[----:B------:R-:W-:Y:S01]  /*32310*/  IMAD.MOV.U32 R174, RZ, RZ, R173 ;  /* 0x000000ffffae7224 */ /* 0x000fe200078e00ad */
[----:B------:R-:W3:Y:S01]  /*32320*/  LDL.LU R167, [R1+0x4f0] ;  /* 0x0004f00001a77983 */ /* 0x000ee20000300800 */
[----:B------:R-:W-:Y:S02]  /*32330*/  IMAD.MOV.U32 R173, RZ, RZ, R172 ;  /* 0x000000ffffad7224 */ /* 0x000fe400078e00ac */
[----:B------:R-:W-:Y:S01]  /*32340*/  IMAD.MOV.U32 R172, RZ, RZ, R171 ;  /* 0x000000ffffac7224 */ /* 0x000fe200078e00ab */
[----:B------:R-:W-:Y:S01]  /*32350*/  STL [R1+0xfd4], R2 ;  /* 0x000fd40201007387 */ /* 0x000fe20000100800 */
[----:B------:R-:W-:-:S03]  /*32360*/  IMAD.MOV.U32 R171, RZ, RZ, R170 ;  /* 0x000000ffffab7224 */ /* 0x000fc600078e00aa */
[----:B------:R0:W-:Y:S04]  /*32370*/  STL [R1+0x88c], R152 ;  /* 0x00088c9801007387 */ /* 0x0001e80000100800 */
[----:B------:R-:W4:Y:S04]  /*32380*/  LDL.LU R170, [R1+0x4d0] ;  /* 0x0004d00001aa7983 */ /* 0x000f280000300800 */
[----:B------:R-:W0:Y:S04]  /*32390*/  LDL.LU R176, [R1+0x4b0] ;  /* 0x0004b00001b07983 */ /* 0x000e280000300800 */
[----:B------:R-:W0:Y:S02]  /*323a0*/  LDL.LU R175, [R1+0x4b4] ;  /* 0x0004b40001af7983 */ /* 0x000e240000300800 */
[----:B0-----:R-:W-:Y:S01]  /*323b0*/  F2FP.SATFINITE.E4M3.F32.PACK_AB_MERGE_C R152, R175, R176, RZ ;  /* 0x000000b0af98723e */ /* 0x001fe200048070ff */
[----:B------:R-:W-:-:S02]  /*323c0*/  IMAD.MOV.U32 R175, RZ, RZ, R174 ;  /* 0x000000ffffaf7224 */ /* 0x000fc400078e00ae */
[----:B------:R-:W-:Y:S02]  /*323d0*/  IMAD.MOV.U32 R174, RZ, RZ, R173 ;  /* 0x000000ffffae7224 */ /* 0x000fe400078e00ad */
[----:B------:R-:W-:Y:S01]  /*323e0*/  IMAD.MOV.U32 R173, RZ, RZ, R172 ;  /* 0x000000ffffad7224 */ /* 0x000fe200078e00ac */
[----:B------:R0:W-:Y:S01]  /*323f0*/  STL [R1+0x880], R152 ;  /* 0x0008809801007387 */ /* 0x0001e20000100800 */
[----:B------:R-:W-:Y:S02]  /*32400*/  IMAD.MOV.U32 R172, RZ, RZ, R171 ;  /* 0x000000ffffac7224 */ /* 0x000fe400078e00ab */
[----:B----4-:R-:W-:Y:S02]  /*32410*/  IMAD.MOV.U32 R171, RZ, RZ, R170 ;  /* 0x000000ffffab7224 */ /* 0x010fe400078e00aa */
[----:B------:R-:W4:Y:S01]  /*32420*/  LDL.LU R170, [R1+0x4d4] ;  /* 0x0004d40001aa7983 */ /* 0x000f220000300800 */
[----:B------:R-:W-:Y:S01]  /*32430*/  VIADD R2, R2, UR5 ;  /* 0x0000000502027c36 */ /* 0x000fe20008000000 */
[----:B------:R-:W-:Y:S01]  /*32440*/  ULDC UR5, c[0x0][0x248] ;  /* 0x0000920000057ab9 */ /* 0x000fe20000000800 */
[----:B0-----:R-:W-:Y:S01]  /*32450*/  F2FP.SATFINITE.E4M3.F32.PACK_AB_MERGE_C R152, R174, R175, RZ ;  /* 0x000000afae98723e */ /* 0x001fe200048070ff */
[----:B------:R-:W-:-:S02]  /*32460*/  IMAD.MOV.U32 R174, RZ, RZ, R173 ;  /* 0x000000ffffae7224 */ /* 0x000fc400078e00ad */
[----:B------:R0:W-:Y:S01]  /*32470*/  STL [R1+0xfcc], R2 ;  /* 0x000fcc0201007387 */ /* 0x0001e20000100800 */
[----:B------:R-:W-:Y:S02]  /*32480*/  IMAD.MOV.U32 R173, RZ, RZ, R172 ;  /* 0x000000ffffad7224 */ /* 0x000fe400078e00ac */
[----:B------:R-:W-:Y:S01]  /*32490*/  IMAD.MOV.U32 R172, RZ, RZ, R171 ;  /* 0x000000ffffac7224 */ /* 0x000fe200078e00ab */
[----:B------:R1:W-:Y:S01]  /*324a0*/  STL [R1+0x878], R152 ;  /* 0x0008789801007387 */ /* 0x0003e20000100800 */
[----:B----4-:R-:W-:-:S03]  /*324b0*/  IMAD.MOV.U32 R171, RZ, RZ, R170 ;  /* 0x000000ffffab7224 */ /* 0x010fc600078e00aa */
[----:B------:R-:W4:Y:S04]  /*324c0*/  LDL.LU R170, [R1+0x4d8] ;  /* 0x0004d80001aa7983 */ /* 0x000f280000300800 */
        /* <DEDUP_REMOVED lines=10> */
[----:B----4-:R-:W-:Y:S02]  /*32570*/  IMAD.MOV.U32 R171, RZ, RZ, R170 ;  /* 0x000000ffffab7224 */ /* 0x010fe400078e00aa */
[----:B------:R-:W4:Y:S01]  /*32580*/  LDL.LU R170, [R1+0x4dc] ;  /* 0x0004dc0001aa7983 */ /* 0x000f220000300800 */
[----:B0-----:R-:W-:-:S03]  /*32590*/  F2FP.SATFINITE.E4M3.F32.PACK_AB_MERGE_C R152, R174, R175, RZ ;  /* 0x000000afae98723e */ /* 0x001fc600048070ff */
[----:B------:R-:W-:Y:S01]  /*325a0*/  STL [R1+0xfc4], R2 ;  /* 0x000fc40201007387 */ /* 0x000fe20000100800 */
[----:B------:R-:W-:Y:S02]  /*325b0*/  IMAD.MOV.U32 R175, RZ, RZ, R173 ;  /* 0x000000ffffaf7224 */ /* 0x000fe400078e00ad */
[----:B------:R-:W-:Y:S01]  /*325c0*/  IMAD.MOV.U32 R174, RZ, RZ, R172 ;  /* 0x000000ffffae7224 */ /* 0x000fe200078e00ac */
[----:B------:R0:W-:Y:S01]  /*325d0*/  STL [R1+0x89c], R152 ;  /* 0x00089c9801007387 */ /* 0x0001e20000100800 */
[----:B------:R-:W-:-:S03]  /*325e0*/  IMAD.MOV.U32 R173, RZ, RZ, R171 ;  /* 0x000000ffffad7224 */ /* 0x000fc600078e00ab */
[----:B------:R-:W2:Y:S01]  /*325f0*/  LDL.LU R171, [R1+0x4e0] ;  /* 0x0004e00001ab7983 */ /* 0x000ea20000300800 */
[----:B----4-:R-:W-:-:S03]  /*32600*/  IMAD.MOV.U32 R172, RZ, RZ, R170 ;  /* 0x000000ffffac7224 */ /* 0x010fc600078e00aa */
[----:B------:R-:W4:Y:S01]  /*32610*/  LDL.LU R170, [R1+0x4e4] ;  /* 0x0004e40001aa7983 */ /* 0x000f220000300800 */
[----:B0-----:R-:W-:Y:S01]  /*32620*/  F2FP.SATFINITE.E4M3.F32.PACK_AB_MERGE_C R152, R174, R175, RZ ;  /* 0x000000afae98723e */ /* 0x001fe200048070ff */
[----:B------:R-:W-:Y:S01]  /*32630*/  VIADD R2, R2, UR5 ;  /* 0x0000000502027c36 */ /* 0x000fe20008000000 */
[----:B------:R-:W-:Y:S01]  /*32640*/  ULDC UR5, c[0x0][0x248] ;  /* 0x0000920000057ab9 */ /* 0x000fe20000000800 */
[----:B------:R-:W-:Y:S02]  /*32650*/  IMAD.MOV.U32 R175, RZ, RZ, R172 ;  /* 0x000000ffffaf7224 */ /* 0x000fe400078e00ac */
[----:B------:R0:W-:Y:S01]  /*32660*/  STL [R1+0x890], R152 ;  /* 0x0008909801007387 */ /* 0x0001e20000100800 */
[----:B------:R-:W-:Y:S02]  /*32670*/  IMAD.MOV.U32 R176, RZ, RZ, R173 ;  /* 0x000000ffffb07224 */ /* 0x000fe400078e00ad */
[----:B------:R-:W-:Y:S01]  /*32680*/  IMAD.MOV.U32 R172, RZ, RZ, R169 ;  /* 0x000000ffffac7224 */ /* 0x000fe200078e00a9 */
[----:B------:R1:W-:Y:S01]  /*32690*/  STL [R1+0xfbc], R2 ;  /* 0x000fbc0201007387 */ /* 0x0003e20000100800 */
[----:B--2---:R-:W-:-:S02]  /*326a0*/  IMAD.MOV.U32 R174, RZ, RZ, R171 ;  /* 0x000000ffffae7224 */ /* 0x004fc400078e00ab */
[----:B------:R-:W-:Y:S01]  /*326b0*/  IMAD.MOV.U32 R171, RZ, RZ, R168 ;  /* 0x000000ffffab7224 */ /* 0x000fe200078e00a8 */
[----:B------:R-:W2:Y:S04]  /*326c0*/  LDL.LU R169, [R1+0x4f4] ;  /* 0x0004f40001a97983 */ /* 0x000ea80000300800 */
[----:B------:R-:W2:Y:S01]  /*326d0*/  LDL.LU R168, [R1+0x4f8] ;  /* 0x0004f80001a87983 */ /* 0x000ea20000300800 */
[----:B----4-:R-:W-:Y:S02]  /*326e0*/  IMAD.MOV.U32 R173, RZ, RZ, R170 ;  /* 0x000000ffffad7224 */ /* 0x010fe400078e00aa */
[----:B---3--:R-:W-:Y:S02]  /*326f0*/  IMAD.MOV.U32 R170, RZ, RZ, R167 ;  /* 0x000000ffffaa7224 */ /* 0x008fe400078e00a7 */
[----:B------:R-:W3:Y:S01]  /*32700*/  LDL.LU R167, [R1+0x4fc] ;  /* 0x0004fc0001a77983 */ /* 0x000ee20000300800 */
[----:B------:R-:W-:-:S02]  /*32710*/  F2FP.SATFINITE.E4M3.F32.PACK_AB_MERGE_C R153, R175, R176, RZ ;  /* 0x000000b0af99723e */ /* 0x000fc400048070ff */
[----:B0-----:R-:W-:Y:S01]  /*32720*/  F2FP.SATFINITE.E4M3.F32.PACK_AB_MERGE_C R152, R173, R174, RZ ;  /* 0x000000aead98723e */ /* 0x001fe200048070ff */
[----:B-1----:R-:W-:Y:S01]  /*32730*/  VIADD R2, R2, UR5 ;  /* 0x0000000502027c36 */ /* 0x002fe20008000000 */
[----:B------:R-:W-:Y:S01]  /*32740*/  ULDC UR5, c[0x0][0x248] ;  /* 0x0000920000057ab9 */ /* 0x000fe20000000800 */
[----:B------:R2:W-:Y:S04]  /*32750*/  STL [R1+0x888], R153 ;  /* 0x0008889901007387 */ /* 0x0005e80000100800 */
[----:B------:R0:W-:Y:S04]  /*32760*/  STL [R1+0x8b4], R152 ;  /* 0x0008b49801007387 */ /* 0x0001e80000100800 */
[----:B------:R1:W-:Y:S01]  /*32770*/  STL [R1+0xfb4], R2 ;  /* 0x000fb40201007387 */ /* 0x0003e20000100800 */
[----:B--2---:R-:W-:-:S02]  /*32780*/  F2FP.SATFINITE.E4M3.F32.PACK_AB_MERGE_C R153, R169, R170, RZ ;  /* 0x000000aaa999723e */ /* 0x004fc400048070ff */
[----:B0-----:R-:W-:Y:S01]  /*32790*/  F2FP.SATFINITE.E4M3.F32.PACK_AB_MERGE_C R152, R171, R172, RZ ;  /* 0x000000acab98723e */ /* 0x001fe200048070ff */
[----:B-1----:R-:W-:-:S04]  /*327a0*/  VIADD R2, R2, UR5 ;  /* 0x0000000502027c36 */ /* 0x002fc80008000000 */
[----:B------:R-:W-:Y:S01]  /*327b0*/  STL [R1+0x8ac], R152 ;  /* 0x0008ac9801007387 */ /* 0x000fe20000100800 */
[----:B------:R-:W-:-:S03]  /*327c0*/  ULDC UR5, c[0x0][0x248] ;  /* 0x0000920000057ab9 */ /* 0x000fc60000000800 */
[----:B------:R-:W-:Y:S04]  /*327d0*/  STL [R1+0x8a0], R153 ;  /* 0x0008a09901007387 */ /* 0x000fe80000100800 */
[----:B------:R0:W-:Y:S01]  /*327e0*/  STL [R1+0xfac], R2 ;  /* 0x000fac0201007387 */ /* 0x0001e20000100800 */
[----:B------:R-:W-:Y:S01]  /*327f0*/  IMAD.MOV.U32 R172, RZ, RZ, R166 ;  /* 0x000000ffffac7224 */ /* 0x000fe200078e00a6 */
[----:B------:R-:W-:Y:S01]  /*32800*/  F2FP.SATFINITE.E4M3.F32.PACK_AB_MERGE_C R10, R10, R12, RZ ;  /* 0x0000000c0a0a723e */ /* 0x000fe200048070ff */
[----:B------:R-:W-:Y:S02]  /*32810*/  IMAD.MOV.U32 R171, RZ, RZ, R165 ;  /* 0x000000ffffab7224 */ /* 0x000fe400078e00a5 */
[----:B------:R-:W-:Y:S02]  /*32820*/  IMAD.MOV.U32 R166, RZ, RZ, R160 ;  /* 0x000000ffffa67224 */ /* 0x000fe400078e00a0 */
[----:B0-----:R-:W-:Y:S01]  /*32830*/  VIADD R2, R2, UR5 ;  /* 0x0000000502027c36 */ /* 0x001fe20008000000 */
[----:B------:R-:W-:Y:S01]  /*32840*/  ULDC UR5, c[0x0][0x248] ;  /* 0x0000920000057ab9 */ /* 0x000fe20000000800 */
        /* <DEDUP_REMOVED lines=8> */
[----:B------:R-:W-:Y:S01]  /*328d0*/  IMAD.MOV.U32 R157, RZ, RZ, R19 ;  /* 0x000000ffff9d7224 */ /* 0x000fe200078e0013 */
[----:B---3--:R-:W-:-:S05]  /*328e0*/  F2FP.SATFINITE.E4M3.F32.PACK_AB_MERGE_C R152, R167, R168, RZ ;  /* 0x000000a8a798723e */ /* 0x008fca00048070ff */
[----:B------:R-:W-:Y:S04]  /*328f0*/  STL [R1+0x898], R152 ;  /* 0x0008989801007387 */ /* 0x000fe80000100800 */
[----:B------:R-:W2:Y:S04]  /*32900*/  LDL.LU R174, [R1+0x508] ;  /* 0x0005080001ae7983 */ /* 0x000ea80000300800 */
[----:B------:R-:W2:Y:S04]  /*32910*/  LDL.LU R173, [R1+0x50c] ;  /* 0x00050c0001ad7983 */ /* 0x000ea80000300800 */
[----:B------:R-:W-:Y:S01]  /*32920*/  STL [R1+0xfa4], R2 ;  /* 0x000fa40201007387 */ /* 0x000fe20000100800 */
[----:B------:R-:W-:-:S03]  /*32930*/  IMAD.MOV.U32 R168, RZ, RZ, R162 ;  /* 0x000000ffffa87224 */ /* 0x000fc600078e00a2 */
[----:B------:R-:W3:Y:S01]  /*32940*/  LDL.LU R22, [R1+0x560] ;  /* 0x0005600001167983 */ /* 0x000ee20000300800 */
[----:B------:R-:W-:-:S03]  /*32950*/  IMAD.MOV.U32 R167, RZ, RZ, R161 ;  /* 0x000000ffffa77224 */ /* 0x000fc600078e00a1 */
[----:B------:R-:W3:Y:S01]  /*32960*/  LDL.LU R21, [R1+0x564] ;  /* 0x0005640001157983 */ /* 0x000ee20000300800 */
[----:B------:R-:W-:-:S03]  /*32970*/  IMAD.MOV.U32 R162, RZ, RZ, R156 ;  /* 0x000000ffffa27224 */ /* 0x000fc600078e009c */
[----:B------:R0:W-:Y:S01]  /*32980*/  STL [R1+0x8c4], R10 ;  /* 0x0008c40a01007387 */ /* 0x0001e20000100800 */
[----:B------:R-:W-:Y:S02]  /*32990*/  IMAD.MOV.U32 R161, RZ, RZ, R23 ;  /* 0x000000ffffa17224 */ /* 0x000fe400078e0017 */
[----:B------:R-:W-:Y:S01]  /*329a0*/  IMAD.MOV.U32 R156, RZ, RZ, R18 ;  /* 0x000000ffff9c7224 */ /* 0x000fe200078e0012 */
[----:B------:R-:W4:Y:S01]  /*329b0*/  LDL.LU R20, [R1+0x568] ;  /* 0x0005680001147983 */ /* 0x000f220000300800 */
[----:B------:R-:W-:-:S03]  /*329c0*/  IMAD.MOV.U32 R23, RZ, RZ, R17 ;  /* 0x000000ffff177224 */ /* 0x000fc600078e0011 */
[----:B------:R-:W4:Y:S04]  /*329d0*/  LDL.LU R19, [R1+0x56c] ;  /* 0x00056c0001137983 */ /* 0x000f280000300800 */
[----:B------:R-:W4:Y:S04]  /*329e0*/  LDL.LU R18, [R1+0x570] ;  /* 0x0005700001127983 */ /* 0x000f280000300800 */
[----:B------:R-:W4:Y:S04]  /*329f0*/  LDL.LU R17, [R1+0x574] ;  /* 0x0005740001117983 */ /* 0x000f280000300800 */
[----:B------:R-:W4:Y:S04]  /*32a00*/  LDL.LU R12, [R1+0x578] ;  /* 0x00057800010c7983 */ /* 0x000f280000300800 */
[----:B0-----:R-:W4:Y:S01]  /*32a10*/  LDL.LU R10, [R1+0x57c] ;  /* 0x00057c00010a7983 */ /* 0x001f220000300800 */
[----:B------:R-:W-:Y:S01]  /*32a20*/  F2FP.SATFINITE.E4M3.F32.PACK_AB_MERGE_C R153, R171, R172, RZ ;  /* 0x000000acab99723e */ /* 0x000fe200048070ff */
[----:B------:R-:W-:Y:S01]  /*32a30*/  VIADD R2, R2, UR5 ;  /* 0x0000000502027c36 */ /* 0x000fe20008000000 */
[----:B------:R-:W-:Y:S01]  /*32a40*/  ULDC UR5, c[0x0][0x248] ;  /* 0x0000920000057ab9 */ /* 0x000fe20000000800 */
[----:B------:R-:W-:-:S02]  /*32a50*/  F2FP.SATFINITE.E4M3.F32.PACK_AB_MERGE_C R23, R23, R156, RZ ;  /* 0x0000009c1717723e */ /* 0x000fc400048070ff */
[----:B------:R-:W-:Y:S02]  /*32a60*/  F2FP.SATFINITE.E4M3.F32.PACK_AB_MERGE_C R14, R14, R16, RZ ;  /* 0x000000100e0e723e */ /* 0x000fe400048070ff */
[----:B--2---:R-:W-:-:S05]  /*32a70*/  F2FP.SATFINITE.E4M3.F32.PACK_AB_MERGE_C R152, R173, R174, RZ ;  /* 0x000000aead98723e */ /* 0x004fca00048070ff */
[----:B------:R0:W-:Y:S04]  /*32a80*/  STL [R1+0x8bc], R152 ;  /* 0x0008bc9801007387 */ /* 0x0001e80000100800 */
[----:B------:R1:W-:Y:S04]  /*32a90*/  STL [R1+0x8b0], R153 ;  /* 0x0008b09901007387 */ /* 0x0003e80000100800 */
[----:B------:R2:W-:Y:S01]  /*32aa0*/  STL [R1+0xf9c], R2 ;  /* 0x000f9c0201007387 */ /* 0x0005e20000100800 */
[----:B0-----:R-:W-:Y:S02]  /*32ab0*/  F2FP.SATFINITE.E4M3.F32.PACK_AB_MERGE_C R152, R169, R170, RZ ;  /* 0x000000aaa998723e */ /* 0x001fe400048070ff */
[----:B-1----:R-:W-:-:S03]  /*32ac0*/  F2FP.SATFINITE.E4M3.F32.PACK_AB_MERGE_C R153, R167, R168, RZ ;  /* 0x000000a8a799723e */ /* 0x002fc600048070ff */
[----:B------:R0:W-:Y:S01]  /*32ad0*/  STL [R1+0x8a8], R152 ;  /* 0x0008a89801007387 */ /* 0x0001e20000100800 */
[----:B--2---:R-:W-:Y:S01]  /*32ae0*/  VIADD R2, R2, UR5 ;  /* 0x0000000502027c36 */ /* 0x004fe20008000000 */
[----:B------:R-:W-:Y:S02]  /*32af0*/  ULDC UR5, c[0x0][0x248] ;  /* 0x0000920000057ab9 */ /* 0x000fe40000000800 */
        /* <DEDUP_REMOVED lines=14> */
[----:B------:R-:W-:Y:S04]  /*32be0*/  STL [R1+0x8e4], R153 ;  /* 0x0008e49901007387 */ /* 0x000fe80000100800 */
[----:B------:R1:W-:Y:S01]  /*32bf0*/  STL [R1+0xf84], R2 ;  /* 0x000f840201007387 */ /* 0x0003e20000100800 */
[----:B0-----:R-:W-:-:S05]  /*32c00*/  F2FP.SATFINITE.E4M3.F32.PACK_AB_MERGE_C R152, R157, R158, RZ ;  /* 0x0000009e9d98723e */ /* 0x001fca00048070ff */
[----:B------:R-:W-:Y:S01]  /*32c10*/  STL [R1+0x8dc], R152 ;  /* 0x0008dc9801007387 */ /* 0x000fe20000100800 */
[----:B-1----:R-:W-:-:S03]  /*32c20*/  VIADD R2, R2, UR5 ;  /* 0x0000000502027c36 */ /* 0x002fc60008000000 */
[----:B------:R-:W-:Y:S01]  /*32c30*/  STL [R1+0x8d0], R23 ;  /* 0x0008d01701007387 */ /* 0x000fe20000100800 */
[----:B------:R-:W-:-:S03]  /*32c40*/  ULDC UR5, c[0x0][0x248] ;  /* 0x0000920000057ab9 */ /* 0x000fc60000000800 */
[----:B------:R-:W-:Y:S04]  /*32c50*/  STL [R1+0xf7c], R2 ;  /* 0x000f7c0201007387 */ /* 0x000fe80000100800 */
[----:B------:R-:W2:Y:S04]  /*32c60*/  LDL.LU R16, [R1+0x580] ;  /* 0x0005800001107983 */ /* 0x000ea80000300800 */
[----:B------:R0:W-:Y:S04]  /*32c70*/  STL [R1+0x8c8], R14 ;  /* 0x0008c80e01007387 */ /* 0x0001e80000100800 */
[----:B0-----:R-:W2:Y:S01]  /*32c80*/  LDL.LU R14, [R1+0x584] ;  /* 0x00058400010e7983 */ /* 0x001ea20000300800 */
[----:B---3--:R-:W-:Y:S01]  /*32c90*/  F2FP.SATFINITE.E4M3.F32.PACK_AB_MERGE_C R21, R21, R22, RZ ;  /* 0x000000161515723e */ /* 0x008fe200048070ff */
[----:B------:R-:W-:Y:S01]  /*32ca0*/  VIADD R2, R2, UR5 ;  /* 0x0000000502027c36 */ /* 0x000fe20008000000 */
[----:B------:R-:W-:Y:S01]  /*32cb0*/  ULDC UR5, c[0x0][0x248] ;  /* 0x0000920000057ab9 */ /* 0x000fe20000000800 */
[----:B----4-:R-:W-:-:S02]  /*32cc0*/  F2FP.SATFINITE.E4M3.F32.PACK_AB_MERGE_C R19, R19, R20, RZ ;  /* 0x000000141313723e */ /* 0x010fc400048070ff */
[----:B------:R-:W-:Y:S01]  /*32cd0*/  STL [R1+0x8f4], R21 ;  /* 0x0008f41501007387 */ /* 0x000fe20000100800 */
[----:B------:R-:W-:-:S03]  /*32ce0*/  F2FP.SATFINITE.E4M3.F32.PACK_AB_MERGE_C R17, R17, R18, RZ ;  /* 0x000000121111723e */ /* 0x000fc600048070ff */
[----:B------:R0:W-:Y:S01]  /*32cf0*/  STL [R1+0xf74], R2 ;  /* 0x000f740201007387 */ /* 0x0001e20000100800 */
[----:B------:R-:W-:-:S03]  /*32d00*/  F2FP.SATFINITE.E4M3.F32.PACK_AB_MERGE_C R10, R10, R12, RZ ;  /* 0x0000000c0a0a723e */ /* 0x000fc600048070ff */
[----:B------:R-:W-:Y:S01]  /*32d10*/  STL [R1+0x8ec], R19 ;  /* 0x0008ec1301007387 */ /* 0x000fe20000100800 */
[----:B0-----:R-:W-:-:S03]  /*32d20*/  VIADD R2, R2, UR5 ;  /* 0x0000000502027c36 */ /* 0x001fc60008000000 */
[----:B------:R-:W-:Y:S01]  /*32d30*/  STL [R1+0x8e0], R17 ;  /* 0x0008e01101007387 */ /* 0x000fe20000100800 */
[----:B------:R-:W-:-:S03]  /*32d40*/  ULDC UR5, c[0x0][0x248] ;  /* 0x0000920000057ab9 */ /* 0x000fc60000000800 */
[----:B------:R0:W-:Y:S04]  /*32d50*/  STL [R1+0xf6c], R2 ;  /* 0x000f6c0201007387 */ /* 0x0001e80000100800 */
[----:B------:R1:W-:Y:S04]  /*32d60*/  STL [R1+0x8d8], R10 ;  /* 0x0008d80a01007387 */ /* 0x0003e80000100800 */
[----:B------:R-:W3:Y:S01]  /*32d70*/  LDL.LU R174, [R1+0x588] ;  /* 0x0005880001ae7983 */ /* 0x000ee20000300800 */
[----:B0-----:R-:W-:Y:S01]  /*32d80*/  VIADD R2, R2, UR5 ;  /* 0x0000000502027c36 */ /* 0x001fe20008000000 */
[----:B------:R-:W-:-:S02]  /*32d90*/  ULDC UR5, c[0x0][0x248] ;  /* 0x0000920000057ab9 */ /* 0x000fc40000000800 */
[----:B------:R-:W3:Y:S04]  /*32da0*/  LDL.LU R173, [R1+0x58c] ;  /* 0x00058c0001ad7983 */ /* 0x000ee80000300800 */
[----:B------:R-:W4:Y:S04]  /*32db0*/  LDL.LU R172, [R1+0x590] ;  /* 0x0005900001ac7983 */ /* 0x000f280000300800 */
[----:B------:R-:W4:Y:S04]  /*32dc0*/  LDL.LU R171, [R1+0x594] ;  /* 0x0005940001ab7983 */ /* 0x000f280000300800 */
[----:B------:R-:W4:Y:S04]  /*32dd0*/  LDL.LU R170, [R1+0x598] ;  /* 0x0005980001aa7983 */ /* 0x000f280000300800 */
[----:B------:R0:W-:Y:S04]  /*32de0*/  STL [R1+0xf64], R2 ;  /* 0x000f640201007387 */ /* 0x0001e80000100800 */
[----:B------:R-:W4:Y:S04]  /*32df0*/  LDL.LU R169, [R1+0x59c] ;  /* 0x00059c0001a97983 */ /* 0x000f280000300800 */
        /* <DEDUP_REMOVED lines=13> */
[----:B-1----:R-:W4:Y:S04]  /*32ed0*/  LDL.LU R10, [R1+0x5d4] ;  /* 0x0005d400010a7983 */ /* 0x002f280000300800 */
[----:B------:R-:W4:Y:S04]  /*32ee0*/  LDL.LU R156, [R1+0x5d8] ;  /* 0x0005d800019c7983 */ /* 0x000f280000300800 */
[----:B------:R-:W4:Y:S01]  /*32ef0*/  LDL.LU R23, [R1+0x5dc] ;  /* 0x0005dc0001177983 */ /* 0x000f220000300800 */
[----:B0-----:R-:W-:Y:S01]  /*32f00*/  VIADD R2, R2, UR5 ;  /* 0x0000000502027c36 */ /* 0x001fe20008000000 */
[----:B------:R-:W-:Y:S01]  /*32f10*/  ULDC UR5, c[0x0][0x248] ;  /* 0x0000920000057ab9 */ /* 0x000fe20000000800 */
[----:B--2---:R-:W-:-:S05]  /*32f20*/  F2FP.SATFINITE.E4M3.F32.PACK_AB_MERGE_C R14, R14, R16, RZ ;  /* 0x000000100e0e723e */ /* 0x004fca00048070ff */
[----:B------:R0:W-:Y:S04]  /*32f30*/  STL [R1+0x904], R14 ;  /* 0x0009040e01007387 */ /* 0x0001e80000100800 */
[----:B------:R-:W2:Y:S04]  /*32f40*/  LDL.LU R22, [R1+0x5e0] ;  /* 0x0005e00001167983 */ /* 0x000ea80000300800 */
[----:B------:R-:W2:Y:S04]  /*32f50*/  LDL.LU R21, [R1+0x5e4] ;  /* 0x0005e40001157983 */ /* 0x000ea80000300800 */
[----:B------:R-:W2:Y:S04]  /*32f60*/  LDL.LU R20, [R1+0x5e8] ;  /* 0x0005e80001147983 */ /* 0x000ea80000300800 */
[----:B------:R-:W2:Y:S04]  /*32f70*/  LDL.LU R19, [R1+0x5ec] ;  /* 0x0005ec0001137983 */ /* 0x000ea80000300800 */
[----:B------:R-:W2:Y:S04]  /*32f80*/  LDL.LU R18, [R1+0x5f0] ;  /* 0x0005f00001127983 */ /* 0x000ea80000300800 */
[----:B------:R-:W2:Y:S04]  /*32f90*/  LDL.LU R17, [R1+0x5f4] ;  /* 0x0005f40001117983 */ /* 0x000ea80000300800 */
[----:B------:R-:W2:Y:S04]  /*32fa0*/  LDL.LU R16, [R1+0x5f8] ;  /* 0x0005f80001107983 */ /* 0x000ea80000300800 */
[----:B0-----:R-:W2:Y:S01]  /*32fb0*/  LDL.LU R14, [R1+0x5fc] ;  /* 0x0005fc00010e7983 */ /* 0x001ea20000300800 */
[----:B---3--:R-:W-:-:S05]  /*32fc0*/  F2FP.SATFINITE.E4M3.F32.PACK_AB_MERGE_C R152, R173, R174, RZ ;  /* 0x000000aead98723e */ /* 0x008fca00048070ff */
[----:B------:R0:W-:Y:S01]  /*32fd0*/  STL [R1+0x8fc], R152 ;  /* 0x0008fc9801007387 */ /* 0x0001e20000100800 */
[----:B----4-:R-:W-:-:S05]  /*32fe0*/  F2FP.SATFINITE.E4M3.F32.PACK_AB_MERGE_C R153, R171, R172, RZ ;  /* 0x000000acab99723e */ /* 0x010fca00048070ff */
[----:B------:R1:W-:Y:S01]  /*32ff0*/  STL [R1+0x8f0], R153 ;  /* 0x0008f09901007387 */ /* 0x0003e20000100800 */
[----:B0-----:R-:W-:-:S03]  /*33000*/  F2FP.SATFINITE.E4M3.F32.PACK_AB_MERGE_C R152, R169, R170, RZ ;  /* 0x000000aaa998723e */ /* 0x001fc600048070ff */
[----:B------:R0:W-:Y:S04]  /*33010*/  STL [R1+0xf5c], R2 ;  /* 0x000f5c0201007387 */ /* 0x0001e80000100800 */
[----:B------:R3:W-:Y:S01]  /*33020*/  STL [R1+0x8e8], R152 ;  /* 0x0008e89801007387 */ /* 0x0007e20000100800 */
[----:B-1----:R-:W-:Y:S01]  /*33030*/  F2FP.SATFINITE.E4M3.F32.PACK_AB_MERGE_C R153, R167, R168, RZ ;  /* 0x000000a8a799723e */ /* 0x002fe200048070ff */
[----:B0-----:R-:W-:Y:S01]  /*33040*/  VIADD R2, R2, UR5 ;  /* 0x0000000502027c36 */ /* 0x001fe20008000000 */
[----:B------:R-:W-:-:S03]  /*33050*/  ULDC UR5, c[0x0][0x248] ;  /* 0x0000920000057ab9 */ /* 0x000fc60000000800 */
[----:B------:R0:W-:Y:S01]  /*33060*/  STL [R1+0x914], R153 ;  /* 0x0009149901007387 */ /* 0x0001e20000100800 */
[----:B---3--:R-:W-:-:S03]  /*33070*/  F2FP.SATFINITE.E4M3.F32.PACK_AB_MERGE_C R152, R165, R166, RZ ;  /* 0x000000a6a598723e */ /* 0x008fc600048070ff */
[----:B------:R1:W-:Y:S04]  /*33080*/  STL [R1+0xf54], R2 ;  /* 0x000f540201007387 */ /* 0x0003e80000100800 */
[----:B------:R3:W-:Y:S01]  /*33090*/  STL [R1+0x90c], R152 ;  /* 0x00090c9801007387 */ /* 0x0007e20000100800 */
[----:B0-----:R-:W-:Y:S01]  /*330a0*/  F2FP.SATFINITE.E4M3.F32.PACK_AB_MERGE_C R153, R163, R164, RZ ;  /* 0x000000a4a399723e */ /* 0x001fe200048070ff */
[----:B-1----:R-:W-:Y:S01]  /*330b0*/  VIADD R2, R2, UR5 ;  /* 0x0000000502027c36 */ /* 0x002fe20008000000 */
        /* <DEDUP_REMOVED lines=8> */
[----:B------:R-:W-:Y:S01]  /*33140*/  STL [R1+0x924], R153 ;  /* 0x0009249901007387 */ /* 0x000fe20000100800 */
[----:B---3--:R-:W-:-:S03]  /*33150*/  F2FP.SATFINITE.E4M3.F32.PACK_AB_MERGE_C R152, R157, R158, RZ ;  /* 0x0000009e9d98723e */ /* 0x008fc600048070ff */
[----:B------:R-:W-:Y:S04]  /*33160*/  STL [R1+0xf44], R2 ;  /* 0x000f440201007387 */ /* 0x000fe80000100800 */
[----:B------:R0:W-:Y:S02]  /*33170*/  STL [R1+0x91c], R152 ;  /* 0x00091c9801007387 */ /* 0x0001e40000100800 */
[----:B0-----:R-:W-:Y:S02]  /*33180*/  F2FP.SATFINITE.E4M3.F32.PACK_AB_MERGE_C R152, R10, R12, RZ ;  /* 0x0000000c0a98723e */ /* 0x001fe400048070ff */
[----:B------:R-:W3:Y:S04]  /*33190*/  LDL.LU R12, [R1+0x200] ;  /* 0x00020000010c7983 */ /* 0x000ee80000300800 */
[----:B------:R-:W3:Y:S01]  /*331a0*/  LDL.LU R10, [R1+0x204] ;  /* 0x00020400010a7983 */ /* 0x000ee20000300800 */
[----:B------:R-:W-:Y:S01]  /*331b0*/  VIADD R2, R2, UR5 ;  /* 0x0000000502027c36 */ /* 0x000fe20008000000 */
[----:B------:R-:W-:Y:S01]  /*331c0*/  ULDC UR5, c[0x0][0x248] ;  /* 0x0000920000057ab9 */ /* 0x000fe20000000800 */
[----:B------:R-:W-:Y:S01]  /*331d0*/  F2FP.SATFINITE.E4M3.F32.PACK_AB_MERGE_C R23, R23, R156, RZ ;  /* 0x0000009c1717723e */ /* 0x000fe200048070ff */
[----:B------:R-:W-:Y:S04]  /*331e0*/  STL [R1+0x910], R152 ;  /* 0x0009109801007387 */ /* 0x000fe80000100800 */
[----:B------:R0:W-:Y:S04]  /*331f0*/  STL [R1+0xf3c], R2 ;  /* 0x000f3c0201007387 */ /* 0x0001e80000100800 */
[----:B------:R-:W-:Y:S01]  /*33200*/  STL [R1+0x908], R23 ;  /* 0x0009081701007387 */ /* 0x000fe20000100800 */
[----:B0-----:R-:W-:Y:S01]  /*33210*/  VIADD R2, R2, UR5 ;  /* 0x0000000502027c36 */ /* 0x001fe20008000000 */
[----:B------:R-:W-:Y:S01]  /*33220*/  ULDC UR5, c[0x0][0x248] ;  /* 0x0000920000057ab9 */ /* 0x000fe20000000800 */
[----:B--2---:R-:W-:-:S05]  /*33230*/  F2FP.SATFINITE.E4M3.F32.PACK_AB_MERGE_C R21, R21, R22, RZ ;  /* 0x000000161515723e */ /* 0x004fca00048070ff */
[----:B------:R-:W-:Y:S01]  /*33240*/  STL [R1+0x934], R21 ;  /* 0x0009341501007387 */ /* 0x000fe20000100800 */
[----:B------:R-:W-:-:S03]  /*33250*/  F2FP.SATFINITE.E4M3.F32.PACK_AB_MERGE_C R19, R19, R20, RZ ;  /* 0x000000141313723e */ /* 0x000fc600048070ff */
[----:B------:R0:W-:Y:S01]  /*33260*/  STL [R1+0xf34], R2 ;  /* 0x000f340201007387 */ /* 0x0001e20000100800 */
[----:B------:R-:W-:Y:S01]  /*33270*/  F2FP.SATFINITE.E4M3.F32.PACK_AB_MERGE_C R17, R17, R18, RZ ;  /* 0x000000121111723e */ /* 0x000fe200048070ff */
[----:B0-----:R-:W-:Y:S02]  /*33280*/  VIADD R2, R2, UR5 ;  /* 0x0000000502027c36 */ /* 0x001fe40008000000 */
[----:B------:R-:W-:Y:S01]  /*33290*/  STL [R1+0x92c], R19 ;  /* 0x00092c1301007387 */ /* 0x000fe20000100800 */
[----:B------:R-:W-:Y:S01]  /*332a0*/  ULDC UR5, c[0x0][0x248] ;  /* 0x0000920000057ab9 */ /* 0x000fe20000000800 */
[----:B------:R-:W-:Y:S02]  /*332b0*/  F2FP.SATFINITE.E4M3.F32.PACK_AB_MERGE_C R14, R14, R16, RZ ;  /* 0x000000100e0e723e */ /* 0x000fe400048070ff */
[----:B------:R-:W-:Y:S04]  /*332c0*/  STL [R1+0x920], R17 ;  /* 0x0009201101007387 */ /* 0x000fe80000100800 */
[----:B------:R0:W-:Y:S04]  /*332d0*/  STL [R1+0xf2c], R2 ;  /* 0x000f2c0201007387 */ /* 0x0001e80000100800 */
[----:B------:R1:W-:Y:S04]  /*332e0*/  STL [R1+0x918], R14 ;  /* 0x0009180e01007387 */ /* 0x0003e80000100800 */
[----:B------:R-:W2:Y:S01]  /*332f0*/  LDL.LU R174, [R1+0x208] ;  /* 0x0002080001ae7983 */ /* 0x000ea20000300800 */
[----:B0-----:R-:W-:Y:S01]  /*33300*/  VIADD R2, R2, UR5 ;  /* 0x0000000502027c36 */ /* 0x001fe20008000000 */
[----:B------:R-:W-:-:S02]  /*33310*/  ULDC UR5, c[0x0][0x248] ;  /* 0x0000920000057ab9 */ /* 0x000fc40000000800 */
[----:B------:R-:W2:Y:S04]  /*33320*/  LDL.LU R173, [R1+0x20c] ;  /* 0x00020c0001ad7983 */ /* 0x000ea80000300800 */
[----:B------:R-:W4:Y:S04]  /*33330*/  LDL.LU R172, [R1+0x210] ;  /* 0x0002100001ac7983 */ /* 0x000f280000300800 */
[----:B------:R-:W4:Y:S04]  /*33340*/  LDL.LU R171, [R1+0x214] ;  /* 0x0002140001ab7983 */ /* 0x000f280000300800 */
[----:B------:R-:W4:Y:S04]  /*33350*/  LDL.LU R170, [R1+0x218] ;  /* 0x0002180001aa7983 */ /* 0x000f280000300800 */
[----:B------:R-:W-:Y:S04]  /*33360*/  STL [R1+0xf24], R2 ;  /* 0x000f240201007387 */ /* 0x000fe80000100800 */
        /* <DEDUP_REMOVED lines=12> */
[----:B-1----:R-:W4:Y:S01]  /*33430*/  LDL.LU R14, [R1+0x24c] ;  /* 0x00024c00010e7983 */ /* 0x002f220000300800 */
[----:B---3--:R-:W-:-:S03]  /*33440*/  F2FP.SATFINITE.E4M3.F32.PACK_AB_MERGE_C R10, R10, R12, RZ ;  /* 0x0000000c0a0a723e */ /* 0x008fc600048070ff */
[----:B------:R-:W3:Y:S04]  /*33450*/  LDL.LU R158, [R1+0x250] ;  /* 0x00025000019e7983 */ /* 0x000ee80000300800 */
[----:B------:R-:W3:Y:S04]  /*33460*/  LDL.LU R157, [R1+0x254] ;  /* 0x00025400019d7983 */ /* 0x000ee80000300800 */
[----:B------:R0:W-:Y:S04]  /*33470*/  STL [R1+0x944], R10 ;  /* 0x0009440a01007387 */ /* 0x0001e80000100800 */
[----:B------:R-:W3:Y:S04]  /*33480*/  LDL.LU R156, [R1+0x258] ;  /* 0x00025800019c7983 */ /* 0x000ee80000300800 */
        /* <DEDUP_REMOVED lines=8> */
[----:B0-----:R-:W3:Y:S01]  /*33510*/  LDL.LU R10, [R1+0x27c] ;  /* 0x00027c00010a7983 */ /* 0x001ee20000300800 */
[----:B------:R-:W-:Y:S01]  /*33520*/  VIADD R2, R2, UR5 ;  /* 0x0000000502027c36 */ /* 0x000fe20008000000 */
[----:B------:R-:W-:Y:S01]  /*33530*/  ULDC UR5, c[0x0][0x248] ;  /* 0x0000920000057ab9 */ /* 0x000fe20000000800 */
[----:B--2---:R-:W-:-:S05]  /*33540*/  F2FP.SATFINITE.E4M3.F32.PACK_AB_MERGE_C R152, R173, R174, RZ ;  /* 0x000000aead98723e */ /* 0x004fca00048070ff */
        /* <DEDUP_REMOVED lines=10> */
[----:B--2---:R-:W-:-:S03]  /*335f0*/  F2FP.SATFINITE.E4M3.F32.PACK_AB_MERGE_C R152, R165, R166, RZ ;  /* 0x000000a6a598723e */ /* 0x004fc600048070ff */
[----:B------:R1:W-:Y:S04]  /*33600*/  STL [R1+0xf14], R2 ;  /* 0x000f140201007387 */ /* 0x0003e80000100800 */
[----:B------:R2:W-:Y:S01]  /*33610*/  STL [R1+0x9b8], R152 ;  /* 0x0009b89801007387 */ /* 0x0005e20000100800 */
[----:B0-----:R-:W-:Y:S01]  /*33620*/  F2FP.SATFINITE.E4M3.F32.PACK_AB_MERGE_C R153, R163, R164, RZ ;  /* 0x000000a4a399723e */ /* 0x001fe200048070ff */
[----:B-1----:R-:W-:Y:S01]  /*33630*/  VIADD R2, R2, UR5 ;  /* 0x0000000502027c36 */ /* 0x002fe20008000000 */
[----:B------:R-:W-:-:S03]  /*33640*/  ULDC UR5, c[0x0][0x248] ;  /* 0x0000920000057ab9 */ /* 0x000fc60000000800 */
[----:B------:R-:W-:Y:S01]  /*33650*/  STL [R1+0x940], R153 ;  /* 0x0009409901007387 */ /* 0x000fe20000100800 */
[----:B--2---:R-:W-:-:S03]  /*33660*/  F2FP.SATFINITE.E4M3.F32.PACK_AB_MERGE_C R152, R161, R162, RZ ;  /* 0x000000a2a198723e */ /* 0x004fc600048070ff */
[----:B------:R0:W-:Y:S04]  /*33670*/  STL [R1+0xf0c], R2 ;  /* 0x000f0c0201007387 */ /* 0x0001e80000100800 */
[----:B------:R1:W-:Y:S01]  /*33680*/  STL [R1+0x938], R152 ;  /* 0x0009389801007387 */ /* 0x0003e20000100800 */
[----:B0-----:R-:W-:Y:S01]  /*33690*/  VIADD R2, R2, UR5 ;  /* 0x0000000502027c36 */ /* 0x001fe20008000000 */
[----:B------:R-:W-:Y:S01]  /*336a0*/  ULDC UR5, c[0x0][0x248] ;  /* 0x0000920000057ab9 */ /* 0x000fe20000000800 */
[----:B-1----:R-:W-:Y:S02]  /*336b0*/  F2FP.SATFINITE.E4M3.F32.PACK_AB_MERGE_C R152, R159, R160, RZ ;  /* 0x000000a09f98723e */ /* 0x002fe400048070ff */
[----:B------:R-:W-:-:S03]  /*336c0*/  F2FP.SATFINITE.E4M3.F32.PACK_AB_MERGE_C R14, R14, R16, RZ ;  /* 0x000000100e0e723e */ /* 0x000fc600048070ff */
[----:B------:R3:W-:Y:S04]  /*336d0*/  STL [R1+0xa2c], R152 ;  /* 0x000a2c9801007387 */ /* 0x0007e80000100800 */
[----:B------:R0:W-:Y:S04]  /*336e0*/  STL [R1+0xf04], R2 ;  /* 0x000f040201007387 */ /* 0x0001e80000100800 */
[----:B------:R-:W2:Y:S04]  /*336f0*/  LDL.LU R16, [R1+0x280] ;  /* 0x0002800001107983 */ /* 0x000ea80000300800 */
[----:B------:R1:W-:Y:S01]  /*33700*/  STL [R1+0x9f4], R14 ;  /* 0x0009f40e01007387 */ /* 0x0003e20000100800 */
[----:B---3--:R-:W-:Y:S01]  /*33710*/  F2FP.SATFINITE.E4M3.F32.PACK_AB_MERGE_C R152, R157, R158, RZ ;  /* 0x0000009e9d98723e */ /* 0x008fe200048070ff */
[----:B0-----:R-:W-:Y:S01]  /*33720*/  VIADD R2, R2, UR5 ;  /* 0x0000000502027c36 */ /* 0x001fe20008000000 */
[----:B------:R-:W-:Y:S01]  /*33730*/  ULDC UR5, c[0x0][0x248] ;  /* 0x0000920000057ab9 */ /* 0x000fe20000000800 */
[----:B-1----:R-:W2:Y:S01]  /*33740*/  LDL.LU R14, [R1+0x284] ;  /* 0x00028400010e7983 */ /* 0x002ea20000300800 */
[----:B------:R-:W-:-:S02]  /*33750*/  F2FP.SATFINITE.E4M3.F32.PACK_AB_MERGE_C R23, R23, R156, RZ ;  /* 0x0000009c1717723e */ /* 0x000fc400048070ff */
[----:B------:R-:W-:Y:S01]  /*33760*/  F2FP.SATFINITE.E4M3.F32.PACK_AB_MERGE_C R21, R21, R22, RZ ;  /* 0x000000161515723e */ /* 0x000fe200048070ff */
[----:B------:R-:W-:Y:S04]  /*33770*/  STL [R1+0x9b4], R152 ;  /* 0x0009b49801007387 */ /* 0x000fe80000100800 */
[----:B------:R0:W-:Y:S01]  /*33780*/  STL [R1+0xefc], R2 ;  /* 0x000efc0201007387 */ /* 0x0001e20000100800 */
[----:B------:R-:W-:-:S03]  /*33790*/  F2FP.SATFINITE.E4M3.F32.PACK_AB_MERGE_C R19, R19, R20, RZ ;  /* 0x000000141313723e */ /* 0x000fc600048070ff */
[----:B------:R-:W-:Y:S01]  /*337a0*/  STL [R1+0x97c], R23 ;  /* 0x00097c1701007387 */ /* 0x000fe20000100800 */
[----:B0-----:R-:W-:Y:S01]  /*337b0*/  VIADD R2, R2, UR5 ;  /* 0x0000000502027c36 */ /* 0x001fe20008000000 */
[----:B------:R-:W-:Y:S02]  /*337c0*/  ULDC UR5, c[0x0][0x248] ;  /* 0x0000920000057ab9 */ /* 0x000fe40000000800 */
        /* <DEDUP_REMOVED lines=47> */
[----:B---3--:R-:W-:-:S02]  /*33ac0*/  F2FP.SATFINITE.E4M3.F32.PACK_AB_MERGE_C R152, R173, R174, RZ ;  /* 0x000000aead98723e */ /* 0x008fc400048070ff */
[----:B----4-:R-:W-:-:S03]  /*33ad0*/  F2FP.SATFINITE.E4M3.F32.PACK_AB_MERGE_C R153, R171, R172, RZ ;  /* 0x000000acab99723e */ /* 0x010fc600048070ff */
[----:B------:R0:W-:Y:S04]  /*33ae0*/  STL [R1+0x9ec], R152 ;  /* 0x0009ec9801007387 */ /* 0x0001e80000100800 */
        /* <DEDUP_REMOVED lines=39> */
[----:B------:R0:W-:Y:S01]  /*33d60*/  STL [R1+0xe24], R2 ;  /* 0x000e240201007387 */ /* 0x0001e20000100800 */
[----:B------:R-:W-:-:S03]  /*33d70*/  F2FP.SATFINITE.E4M3.F32.PACK_AB_MERGE_C R17, R17, R18, RZ ;  /* 0x000000121111723e */ /* 0x000fc600048070ff */
[----:B------:R-:W-:Y:S01]  /*33d80*/  STL [R1+0x9e0], R19 ;  /* 0x0009e01301007387 */ /* 0x000fe20000100800 */
[----:B0-----:R-:W-:Y:S01]  /*33d90*/  VIADD R2, R2, UR5 ;  /* 0x0000000502027c36 */ /* 0x001fe20008000000 */
[----:B------:R-:W-:Y:S02]  /*33da0*/  F2FP.SATFINITE.E4M3.F32.PACK_AB_MERGE_C R14, R14, R16, RZ ;  /* 0x000000100e0e723e */ /* 0x000fe400048070ff */
[----:B------:R-:W-:Y:S01]  /*33db0*/  STL [R1+0x9a0], R17 ;  /* 0x0009a01101007387 */ /* 0x000fe20000100800 */
[----:B------:R-:W-:-:S03]  /*33dc0*/  ULDC UR5, c[0x0][0x248] ;  /* 0x0000920000057ab9 */ /* 0x000fc60000000800 */
        /* <DEDUP_REMOVED lines=57> */
[----:B------:R-:W-:Y:S04]  /*34160*/  STL [R1+0x998], R152 ;  /* 0x0009989801007387 */ /* 0x000fe80000100800 */
[----:B------:R0:W-:Y:S04]  /*34170*/  STL [R1+0xdfc], R2 ;  /* 0x000dfc0201007387 */ /* 0x0001e80000100800 */
[----:B------:R-:W2:Y:S01]  /*34180*/  LDL.LU R16, [R1+0x380] ;  /* 0x0003800001107983 */ /* 0x000ea20000300800 */
[----:B---3--:R-:W-:-:S03]  /*34190*/  F2FP.SATFINITE.E4M3.F32.PACK_AB_MERGE_C R153, R161, R162, RZ ;  /* 0x000000a2a199723e */ /* 0x008fc600048070ff */
[----:B------:R1:W-:Y:S01]  /*341a0*/  STL [R1+0x960], R14 ;  /* 0x0009600e01007387 */ /* 0x0003e20000100800 */
[----:B0-----:R-:W-:Y:S01]  /*341b0*/  VIADD R2, R2, UR5 ;  /* 0x0000000502027c36 */ /* 0x001fe20008000000 */
[----:B------:R-:W-:Y:S01]  /*341c0*/  ULDC UR5, c[0x0][0x248] ;  /* 0x0000920000057ab9 */ /* 0x000fe20000000800 */
[----:B------:R-:W-:Y:S01]  /*341d0*/  F2FP.SATFINITE.E4M3.F32.PACK_AB_MERGE_C R152, R159, R160, RZ ;  /* 0x000000a09f98723e */ /* 0x000fe200048070ff */
[----:B-1----:R-:W2:Y:S04]  /*341e0*/  LDL.LU R14, [R1+0x384] ;  /* 0x00038400010e7983 */ /* 0x002ea80000300800 */
[----:B------:R-:W-:Y:S04]  /*341f0*/  STL [R1+0xa0c], R153 ;  /* 0x000a0c9901007387 */ /* 0x000fe80000100800 */
[----:B------:R0:W-:Y:S04]  /*34200*/  STL [R1+0xdf4], R2 ;  /* 0x000df40201007387 */ /* 0x0001e80000100800 */
[----:B------:R1:W-:Y:S01]  /*34210*/  STL [R1+0x9d4], R152 ;  /* 0x0009d49801007387 */ /* 0x0003e20000100800 */
[----:B------:R-:W-:Y:S01]  /*34220*/  F2FP.SATFINITE.E4M3.F32.PACK_AB_MERGE_C R23, R23, R156, RZ ;  /* 0x0000009c1717723e */ /* 0x000fe200048070ff */
[----:B0-----:R-:W-:Y:S01]  /*34230*/  VIADD R2, R2, UR5 ;  /* 0x0000000502027c36 */ /* 0x001fe20008000000 */
[----:B------:R-:W-:Y:S01]  /*34240*/  ULDC UR5, c[0x0][0x248] ;  /* 0x0000920000057ab9 */ /* 0x000fe20000000800 */
[----:B-1----:R-:W-:-:S02]  /*34250*/  F2FP.SATFINITE.E4M3.F32.PACK_AB_MERGE_C R152, R157, R158, RZ ;  /* 0x0000009e9d98723e */ /* 0x002fc400048070ff */
[----:B------:R-:W-:-:S03]  /*34260*/  F2FP.SATFINITE.E4M3.F32.PACK_AB_MERGE_C R21, R21, R22, RZ ;  /* 0x000000161515723e */ /* 0x000fc600048070ff */
[----:B------:R-:W-:Y:S04]  /*34270*/  STL [R1+0x994], R152 ;  /* 0x0009949801007387 */ /* 0x000fe80000100800 */
[----:B------:R0:W-:Y:S01]  /*34280*/  STL [R1+0xdec], R2 ;  /* 0x000dec0201007387 */ /* 0x0001e20000100800 */
[----:B------:R-:W-:-:S03]  /*34290*/  F2FP.SATFINITE.E4M3.F32.PACK_AB_MERGE_C R19, R19, R20, RZ ;  /* 0x000000141313723e */ /* 0x000fc600048070ff */
[----:B------:R-:W-:Y:S01]  /*342a0*/  STL [R1+0x95c], R23 ;  /* 0x00095c1701007387 */ /* 0x000fe20000100800 */
[----:B------:R-:W-:Y:S01]  /*342b0*/  F2FP.SATFINITE.E4M3.F32.PACK_AB_MERGE_C R17, R17, R18, RZ ;  /* 0x000000121111723e */ /* 0x000fe200048070ff */
[----:B0-----:R-:W-:Y:S01]  /*342c0*/  VIADD R2, R2, UR5 ;  /* 0x0000000502027c36 */ /* 0x001fe20008000000 */
[----:B------:R-:W-:Y:S01]  /*342d0*/  ULDC UR5, c[0x0][0x248] ;  /* 0x0000920000057ab9 */ /* 0x000fe20000000800 */
[----:B------:R-:W-:Y:S01]  /*342e0*/  STL [R1+0xa08], R21 ;  /* 0x000a081501007387 */ /* 0x000fe20000100800 */
[----:B------:R-:W-:-:S03]  /*342f0*/  F2FP.SATFINITE.E4M3.F32.PACK_AB_MERGE_C R10, R10, R12, RZ ;  /* 0x0000000c0a0a723e */ /* 0x000fc600048070ff */
[----:B------:R0:W-:Y:S04]  /*34300*/  STL [R1+0xde4], R2 ;  /* 0x000de40201007387 */ /* 0x0001e80000100800 */
        /* <DEDUP_REMOVED lines=54> */
[----:B---3--:R-:W-:-:S03]  /*34670*/  F2FP.SATFINITE.E4M3.F32.PACK_AB_MERGE_C R152, R165, R166, RZ ;  /* 0x000000a6a598723e */ /* 0x008fc600048070ff */
[----:B------:R-:W-:Y:S04]  /*34680*/  STL [R1+0xdc4], R2 ;  /* 0x000dc40201007387 */ /* 0x000fe80000100800 */
[----:B------:R0:W-:Y:S02]  /*34690*/  STL [R1+0x9c8], R152 ;  /* 0x0009c89801007387 */ /* 0x0001e40000100800 */
[----:B0-----:R-:W-:Y:S02]  /*346a0*/  F2FP.SATFINITE.E4M3.F32.PACK_AB_MERGE_C R152, R10, R12, RZ ;  /* 0x0000000c0a98723e */ /* 0x001fe400048070ff */
[----:B------:R-:W3:Y:S04]  /*346b0*/  LDL.LU R12, [R1] ;  /* 0x00000000010c7983 */ /* 0x000ee80000300800 */
[----:B------:R-:W3:Y:S01]  /*346c0*/  LDL.LU R10, [R1+0x4] ;  /* 0x00000400010a7983 */ /* 0x000ee20000300800 */
[----:B------:R-:W-:Y:S01]  /*346d0*/  VIADD R2, R2, UR5 ;  /* 0x0000000502027c36 */ /* 0x000fe20008000000 */
[----:B------:R-:W-:-:S02]  /*346e0*/  ULDC UR5, c[0x0][0x248] ;  /* 0x0000920000057ab9 */ /* 0x000fc40000000800 */
[----:B------:R0:W-:Y:S04]  /*346f0*/  STL [R1+0x988], R152 ;  /* 0x0009889801007387 */ /* 0x0001e80000100800 */
[----:B------:R1:W-:Y:S01]  /*34700*/  STL [R1+0xdbc], R2 ;  /* 0x000dbc0201007387 */ /* 0x0003e20000100800 */
[----:B0-----:R-:W-:Y:S01]  /*34710*/  F2FP.SATFINITE.E4M3.F32.PACK_AB_MERGE_C R152, R163, R164, RZ ;  /* 0x000000a4a398723e */ /* 0x001fe200048070ff */
[----:B-1----:R-:W-:-:S04]  /*34720*/  VIADD R2, R2, UR5 ;  /* 0x0000000502027c36 */ /* 0x002fc80008000000 */
[----:B------:R0:W-:Y:S01]  /*34730*/  STL [R1+0x950], R152 ;  /* 0x0009509801007387 */ /* 0x0001e20000100800 */
[----:B------:R-:W-:Y:S01]  /*34740*/  ULDC UR5, c[0x0][0x248] ;  /* 0x0000920000057ab9 */ /* 0x000fe20000000800 */
[----:B--2---:R-:W-:-:S05]  /*34750*/  F2FP.SATFINITE.E4M3.F32.PACK_AB_MERGE_C R153, R161, R162, RZ ;  /* 0x000000a2a199723e */ /* 0x004fca00048070ff */
[----:B------:R-:W-:Y:S01]  /*34760*/  STL [R1+0x9fc], R153 ;  /* 0x0009fc9901007387 */ /* 0x000fe20000100800 */
[----:B0-----:R-:W-:-:S03]  /*34770*/  F2FP.SATFINITE.E4M3.F32.PACK_AB_MERGE_C R152, R159, R160, RZ ;  /* 0x000000a09f98723e */ /* 0x001fc600048070ff */
[----:B------:R0:W-:Y:S04]  /*34780*/  STL [R1+0xdb4], R2 ;  /* 0x000db40201007387 */ /* 0x0001e80000100800 */
[----:B------:R1:W-:Y:S01]  /*34790*/  STL [R1+0x9c4], R152 ;  /* 0x0009c49801007387 */ /* 0x0003e20000100800 */
[----:B0-----:R-:W-:Y:S01]  /*347a0*/  VIADD R2, R2, UR5 ;  /* 0x0000000502027c36 */ /* 0x001fe20008000000 */
[----:B------:R-:W-:Y:S01]  /*347b0*/  ULDC UR5, c[0x0][0x248] ;  /* 0x0000920000057ab9 */ /* 0x000fe20000000800 */
[----:B-1----:R-:W-:Y:S02]  /*347c0*/  F2FP.SATFINITE.E4M3.F32.PACK_AB_MERGE_C R152, R157, R158, RZ ;  /* 0x0000009e9d98723e */ /* 0x002fe400048070ff */
[----:B------:R-:W-:-:S03]  /*347d0*/  F2FP.SATFINITE.E4M3.F32.PACK_AB_MERGE_C R23, R23, R156, RZ ;  /* 0x0000009c1717723e */ /* 0x000fc600048070ff */
[----:B------:R-:W-:Y:S04]  /*347e0*/  STL [R1+0x984], R152 ;  /* 0x0009849801007387 */ /* 0x000fe80000100800 */
[----:B------:R0:W-:Y:S01]  /*347f0*/  STL [R1+0xdac], R2 ;  /* 0x000dac0201007387 */ /* 0x0001e20000100800 */
[----:B------:R-:W-:-:S03]  /*34800*/  F2FP.SATFINITE.E4M3.F32.PACK_AB_MERGE_C R21, R21, R22, RZ ;  /* 0x000000161515723e */ /* 0x000fc600048070ff */
[----:B------:R-:W-:Y:S01]  /*34810*/  STL [R1+0x94c], R23 ;  /* 0x00094c1701007387 */ /* 0x000fe20000100800 */
[----:B0-----:R-:W-:Y:S01]  /*34820*/  VIADD R2, R2, UR5 ;  /* 0x0000000502027c36 */ /* 0x001fe20008000000 */
[----:B------:R-:W-:Y:S01]  /*34830*/  ULDC UR5, c[0x0][0x248] ;  /* 0x0000920000057ab9 */ /* 0x000fe20000000800 */
[----:B------:R-:W-:Y:S01]  /*34840*/  F2FP.SATFINITE.E4M3.F32.PACK_AB_MERGE_C R19, R19, R20, RZ ;  /* 0x000000141313723e */ /* 0x000fe200048070ff */
[----:B------:R-:W-:Y:S01]  /*34850*/  STL [R1+0x9f8], R21 ;  /* 0x0009f81501007387 */ /* 0x000fe20000100800 */
[----:B------:R-:W-:-:S03]  /*34860*/  F2FP.SATFINITE.E4M3.F32.PACK_AB_MERGE_C R17, R17, R18, RZ ;  /* 0x000000121111723e */ /* 0x000fc600048070ff */
[----:B------:R0:W-:Y:S04]  /*34870*/  STL [R1+0xda4], R2 ;  /* 0x000da40201007387 */ /* 0x0001e80000100800 */
[----:B------:R-:W-:Y:S01]  /*34880*/  STL [R1+0x9c0], R19 ;  /* 0x0009c01301007387 */ /* 0x000fe20000100800 */
[----:B------:R-:W-:Y:S01]  /*34890*/  F2FP.SATFINITE.E4M3.F32.PACK_AB_MERGE_C R14, R14, R16, RZ ;  /* 0x000000100e0e723e */ /* 0x000fe200048070ff */
[----:B0-----:R-:W-:Y:S02]  /*348a0*/  VIADD R2, R2, UR5 ;  /* 0x0000000502027c36 */ /* 0x001fe40008000000 */
        /* <DEDUP_REMOVED lines=17> */
[----:B------:R-:W4:Y:S01]  /*349c0*/  LDL.LU R164, [R1+0x30] ;  /* 0x0000300001a47983 */ /* 0x000f220000300800 */
[----:B---3--:R-:W-:-:S03]  /*349d0*/  F2FP.SATFINITE.E4M3.F32.PACK_AB_MERGE_C R10, R10, R12, RZ ;  /* 0x0000000c0a0a723e */ /* 0x008fc600048070ff */
        /* <DEDUP_REMOVED lines=17> */
[----:B-1----:R-:W3:Y:S04]  /*34af0*/  LDL.LU R14, [R1+0x74] ;  /* 0x00007400010e7983 */ /* 0x002ee80000300800 */
[----:B------:R-:W3:Y:S04]  /*34b00*/  LDL.LU R12, [R1+0x78] ;  /* 0x00007800010c7983 */ /* 0x000ee80000300800 */
[----:B0-----:R-:W3:Y:S01]  /*34b10*/  LDL.LU R10, [R1+0x7c] ;  /* 0x00007c00010a7983 */ /* 0x001ee20000300800 */
[----:B------:R-:W-:Y:S01]  /*34b20*/  VIADD R2, R2, UR5 ;  /* 0x0000000502027c36 */ /* 0x000fe20008000000 */
[----:B------:R-:W-:Y:S01]  /*34b30*/  ULDC UR5, c[0x0][0x248] ;  /* 0x0000920000057ab9 */ /* 0x000fe20000000800 */
[----:B--2---:R-:W-:-:S05]  /*34b40*/  F2FP.SATFINITE.E4M3.F32.PACK_AB_MERGE_C R152, R173, R174, RZ ;  /* 0x000000aead98723e */ /* 0x004fca00048070ff */
[----:B------:R0:W-:Y:S01]  /*34b50*/  STL [R1+0x490], R152 ;  /* 0x0004909801007387 */ /* 0x0001e20000100800 */
[----:B----4-:R-:W-:-:S05]  /*34b60*/  F2FP.SATFINITE.E4M3.F32.PACK_AB_MERGE_C R153, R171, R172, RZ ;  /* 0x000000acab99723e */ /* 0x010fca00048070ff */
        /* <DEDUP_REMOVED lines=10> */
[----:B---3--:R-:W-:-:S03]  /*34c10*/  F2FP.SATFINITE.E4M3.F32.PACK_AB_MERGE_C R153, R163, R164, RZ ;  /* 0x000000a4a399723e */ /* 0x008fc600048070ff */
[----:B------:R-:W-:Y:S01]  /*34c20*/  STL [R1+0x1030], R232 ;  /* 0x001030e801007387 */ /* 0x000fe20000100800 */
[----:B0-----:R-:W-:Y:S01]  /*34c30*/  VIADD R2, R2, UR5 ;  /* 0x0000000502027c36 */ /* 0x001fe20008000000 */
[----:B------:R-:W-:Y:S01]  /*34c40*/  ULDC UR5, c[0x0][0x248] ;  /* 0x0000920000057ab9 */ /* 0x000fe20000000800 */
[----:B------:R-:W-:Y:S01]  /*34c50*/  F2FP.SATFINITE.E4M3.F32.PACK_AB_MERGE_C R152, R161, R162, RZ ;  /* 0x000000a2a198723e */ /* 0x000fe200048070ff */
[----:B------:R0:W-:Y:S04]  /*34c60*/  STL [R1+0x478], R153 ;  /* 0x0004789901007387 */ /* 0x0001e80000100800 */
[----:B------:R1:W-:Y:S01]  /*34c70*/  STL [R1+0xd58], R2 ;  /* 0x000d580201007387 */ /* 0x0003e20000100800 */
[----:B0-----:R-:W-:-:S03]  /*34c80*/  F2FP.SATFINITE.E4M3.F32.PACK_AB_MERGE_C R153, R159, R160, RZ ;  /* 0x000000a09f99723e */ /* 0x001fc600048070ff */
[----:B------:R0:W-:Y:S01]  /*34c90*/  STL [R1+0x474], R152 ;  /* 0x0004749801007387 */ /* 0x0001e20000100800 */
[----:B-1----:R-:W-:Y:S01]  /*34ca0*/  VIADD R2, R2, UR5 ;  /* 0x0000000502027c36 */ /* 0x002fe20008000000 */
[----:B------:R-:W-:Y:S02]  /*34cb0*/  ULDC UR5, c[0x0][0x248] ;  /* 0x0000920000057ab9 */ /* 0x000fe40000000800 */
[----:B------:R-:W-:Y:S04]  /*34cc0*/  STL [R1+0x4a8], R153 ;  /* 0x0004a89901007387 */ /* 0x000fe80000100800 */
[----:B------:R1:W-:Y:S01]  /*34cd0*/  STL [R1+0xd40], R2 ;  /* 0x000d400201007387 */ /* 0x0003e20000100800 */
[----:B0-----:R-:W-:Y:S02]  /*34ce0*/  F2FP.SATFINITE.E4M3.F32.PACK_AB_MERGE_C R152, R157, R158, RZ ;  /* 0x0000009e9d98723e */ /* 0x001fe400048070ff */
[----:B------:R-:W-:-:S03]  /*34cf0*/  F2FP.SATFINITE.E4M3.F32.PACK_AB_MERGE_C R23, R23, R156, RZ ;  /* 0x0000009c1717723e */ /* 0x000fc600048070ff */
[----:B------:R-:W-:Y:S01]  /*34d00*/  STL [R1+0x4a0], R152 ;  /* 0x0004a09801007387 */ /* 0x000fe20000100800 */
[----:B-1----:R-:W-:Y:S01]  /*34d10*/  VIADD R2, R2, UR5 ;  /* 0x0000000502027c36 */ /* 0x002fe20008000000 */
[----:B------:R-:W-:Y:S01]  /*34d20*/  ULDC UR5, c[0x0][0x248] ;  /* 0x0000920000057ab9 */ /* 0x000fe20000000800 */
[----:B------:R-:W-:Y:S01]  /*34d30*/  F2FP.SATFINITE.E4M3.F32.PACK_AB_MERGE_C R21, R21, R22, RZ ;  /* 0x000000161515723e */ /* 0x000fe200048070ff */
[----:B------:R-:W-:Y:S04]  /*34d40*/  STL [R1+0x498], R23 ;  /* 0x0004981701007387 */ /* 0x000fe80000100800 */
[----:B------:R0:W-:Y:S01]  /*34d50*/  STL [R1+0xd30], R2 ;  /* 0x000d300201007387 */ /* 0x0001e20000100800 */
[----:B------:R-:W-:-:S03]  /*34d60*/  F2FP.SATFINITE.E4M3.F32.PACK_AB_MERGE_C R19, R19, R20, RZ ;  /* 0x000000141313723e */ /* 0x000fc600048070ff */
[----:B------:R-:W-:Y:S01]  /*34d70*/  STL [R1+0x48c], R21 ;  /* 0x00048c1501007387 */ /* 0x000fe20000100800 */
[----:B0-----:R-:W-:Y:S01]  /*34d80*/  VIADD R2, R2, UR5 ;  /* 0x0000000502027c36 */ /* 0x001fe20008000000 */
[----:B------:R-:W-:Y:S01]  /*34d90*/  ULDC UR5, c[0x0][0x248] ;  /* 0x0000920000057ab9 */ /* 0x000fe20000000800 */
[----:B------:R-:W-:Y:S01]  /*34da0*/  F2FP.SATFINITE.E4M3.F32.PACK_AB_MERGE_C R17, R17, R18, RZ ;  /* 0x000000121111723e */ /* 0x000fe200048070ff */
[----:B------:R-:W-:Y:S04]  /*34db0*/  STL [R1+0x4b8], R19 ;  /* 0x0004b81301007387 */ /* 0x000fe80000100800 */
[----:B------:R0:W-:Y:S01]  /*34dc0*/  STL [R1+0xd20], R2 ;  /* 0x000d200201007387 */ /* 0x0001e20000100800 */
[----:B------:R-:W-:-:S03]  /*34dd0*/  F2FP.SATFINITE.E4M3.F32.PACK_AB_MERGE_C R14, R14, R16, RZ ;  /* 0x000000100e0e723e */ /* 0x000fc600048070ff */
[----:B------:R-:W-:Y:S01]  /*34de0*/  STL [R1+0x4b0], R17 ;  /* 0x0004b01101007387 */ /* 0x000fe20000100800 */
[----:B------:R-:W-:Y:S01]  /*34df0*/  F2FP.SATFINITE.E4M3.F32.PACK_AB_MERGE_C R10, R10, R12, RZ ;  /* 0x0000000c0a0a723e */ /* 0x000fe200048070ff */
[----:B0-----:R-:W-:Y:S02]  /*34e00*/  VIADD R2, R2, UR5 ;  /* 0x0000000502027c36 */ /* 0x001fe40008000000 */
[----:B------:R-:W-:Y:S01]  /*34e10*/  STL [R1+0x4a4], R14 ;  /* 0x0004a40e01007387 */ /* 0x000fe20000100800 */
[----:B------:R-:W-:-:S03]  /*34e20*/  ULDC UR5, c[0x0][0x248] ;  /* 0x0000920000057ab9 */ /* 0x000fc60000000800 */
[----:B------:R0:W-:Y:S04]  /*34e30*/  STL [R1+0xd08], R2 ;  /* 0x000d080201007387 */ /* 0x0001e80000100800 */
[----:B------:R1:W-:Y:S04]  /*34e40*/  STL [R1+0x49c], R10 ;  /* 0x00049c0a01007387 */ /* 0x0003e80000100800 */
[----:B------:R-:W2:Y:S04]  /*34e50*/  LDL.LU R176, [R1+0x80] ;  /* 0x0000800001b07983 */ /* 0x000ea80000300800 */
[----:B------:R-:W2:Y:S01]  /*34e60*/  LDL.LU R175, [R1+0x84] ;  /* 0x0000840001af7983 */ /* 0x000ea20000300800 */
[----:B0-----:R-:W-:Y:S01]  /*34e70*/  VIADD R2, R2, UR5 ;  /* 0x0000000502027c36 */ /* 0x001fe20008000000 */
[----:B------:R-:W-:-:S02]  /*34e80*/  ULDC UR5, c[0x0][0x248] ;  /* 0x0000920000057ab9 */ /* 0x000fc40000000800 */
[----:B------:R-:W3:Y:S04]  /*34e90*/  LDL.LU R174, [R1+0x88] ;  /* 0x0000880001ae7983 */ /* 0x000ee80000300800 */
        /* <DEDUP_REMOVED lines=30> */
[----:B0-----:R-:W-:Y:S01]  /*35080*/  VIADD R2, R2, UR5 ;  /* 0x0000000502027c36 */ /* 0x001fe20008000000 */
[----:B------:R-:W-:Y:S01]  /*35090*/  ULDC UR5, c[0x0][0x248] ;  /* 0x0000920000057ab9 */ /* 0x000fe20000000800 */
[----:B--2---:R-:W-:-:S05]  /*350a0*/  F2FP.SATFINITE.E4M3.F32.PACK_AB_MERGE_C R153, R175, R176, RZ ;  /* 0x000000b0af99723e */ /* 0x004fca00048070ff */
[----:B------:R4:W-:Y:S01]  /*350b0*/  STL [R1+0x4c8], R153 ;  /* 0x0004c89901007387 */ /* 0x0009e20000100800 */
[----:B---3--:R-:W-:Y:S02]  /*350c0*/  F2FP.SATFINITE.E4M3.F32.PACK_AB_MERGE_C R152, R173, R174, RZ ;  /* 0x000000aead98723e */ /* 0x008fe400048070ff */
[----:B----4-:R-:W-:-:S03]  /*350d0*/  F2FP.SATFINITE.E4M3.F32.PACK_AB_MERGE_C R153, R171, R172, RZ ;  /* 0x000000acab99723e */ /* 0x010fc600048070ff */
[----:B------:R0:W-:Y:S04]  /*350e0*/  STL [R1+0x4c0], R152 ;  /* 0x0004c09801007387 */ /* 0x0001e80000100800 */
[----:B------:R-:W-:Y:S04]  /*350f0*/  STL [R1+0x4b4], R153 ;  /* 0x0004b49901007387 */ /* 0x000fe80000100800 */
[----:B------:R1:W-:Y:S01]  /*35100*/  STL [R1+0xce8], R2 ;  /* 0x000ce80201007387 */ /* 0x0003e20000100800 */
[----:B0-----:R-:W-:Y:S01]  /*35110*/  F2FP.SATFINITE.E4M3.F32.PACK_AB_MERGE_C R152, R169, R170, RZ ;  /* 0x000000aaa998723e */ /* 0x001fe200048070ff */
[----:B-1----:R-:W-:Y:S01]  /*35120*/  VIADD R2, R2, UR5 ;  /* 0x0000000502027c36 */ /* 0x002fe20008000000 */
[----:B------:R-:W-:-:S03]  /*35130*/  F2FP.SATFINITE.E4M3.F32.PACK_AB_MERGE_C R153, R167, R168, RZ ;  /* 0x000000a8a799723e */ /* 0x000fc600048070ff */
[----:B------:R0:W-:Y:S01]  /*35140*/  STL [R1+0x4ac], R152 ;  /* 0x0004ac9801007387 */ /* 0x0001e20000100800 */
[----:B------:R-:W-:-:S03]  /*35150*/  ULDC UR5, c[0x0][0x248] ;  /* 0x0000920000057ab9 */ /* 0x000fc60000000800 */
[----:B------:R1:W-:Y:S04]  /*35160*/  STL [R1+0x4d8], R153 ;  /* 0x0004d89901007387 */ /* 0x0003e80000100800 */
[----:B------:R2:W-:Y:S01]  /*35170*/  STL [R1+0xcd8], R2 ;  /* 0x000cd80201007387 */ /* 0x0005e20000100800 */
[----:B0-----:R-:W-:Y:S02]  /*35180*/  F2FP.SATFINITE.E4M3.F32.PACK_AB_MERGE_C R152, R165, R166, RZ ;  /* 0x000000a6a598723e */ /* 0x001fe400048070ff */
[----:B-1----:R-:W-:Y:S01]  /*35190*/  F2FP.SATFINITE.E4M3.F32.PACK_AB_MERGE_C R153, R163, R164, RZ ;  /* 0x000000a4a399723e */ /* 0x002fe200048070ff */
[----:B--2---:R-:W-:Y:S02]  /*351a0*/  VIADD R2, R2, UR5 ;  /* 0x0000000502027c36 */ /* 0x004fe40008000000 */
[----:B------:R0:W-:Y:S01]  /*351b0*/  STL [R1+0x4d0], R152 ;  /* 0x0004d09801007387 */ /* 0x0001e20000100800 */
[----:B------:R-:W-:-:S03]  /*351c0*/  ULDC UR5, c[0x0][0x248] ;  /* 0x0000920000057ab9 */ /* 0x000fc60000000800 */
        /* <DEDUP_REMOVED lines=203> */
[----:B------:R-:W-:Y:S01]  /*35e80*/  F2FP.SATFINITE.E4M3.F32.PACK_AB_MERGE_C R10, R10, R12, RZ ;  /* 0x0000000c0a0a723e */ /* 0x000fe200048070ff */
[----:B------:R-:W-:Y:S01]  /*35e90*/  ULDC UR5, c[0x0][0x248] ;  /* 0x0000920000057ab9 */ /* 0x000fe20000000800 */
[----:B------:R-:W-:Y:S01]  /*35ea0*/  STL [R1+0x564], R14 ;  /* 0x0005640e01007387 */ /* 0x000fe20000100800 */
[----:B------:R-:W-:-:S03]  /*35eb0*/  F2FP.SATFINITE.E4M3.F32.PACK_AB_MERGE_C R12, R25, R24, RZ ;  /* 0x00000018190c723e */ /* 0x000fc600048070ff */
[----:B------:R0:W-:Y:S04]  /*35ec0*/  STL [R1+0xcb4], R2 ;  /* 0x000cb40201007387 */ /* 0x0001e80000100800 */
[----:B------:R1:W-:Y:S01]  /*35ed0*/  STL [R1+0x55c], R10 ;  /* 0x00055c0a01007387 */ /* 0x0003e20000100800 */
[----:B0-----:R-:W-:Y:S01]  /*35ee0*/  VIADD R2, R2, UR5 ;  /* 0x0000000502027c36 */ /* 0x001fe20008000000 */
[----:B------:R-:W-:Y:S01]  /*35ef0*/  ULDC UR5, c[0x0][0x248] ;  /* 0x0000920000057ab9 */ /* 0x000fe20000000800 */
[----:B-1----:R-:W-:Y:S01]  /*35f00*/  F2FP.SATFINITE.E4M3.F32.PACK_AB_MERGE_C R10, R27, R26, RZ ;  /* 0x0000001a1b0a723e */ /* 0x002fe200048070ff */
[----:B------:R0:W-:Y:S04]  /*35f10*/  STL [R1+0x588], R12 ;  /* 0x0005880c01007387 */ /* 0x0001e80000100800 */
[----:B------:R1:W-:Y:S04]  /*35f20*/  STL [R1+0xcbc], R2 ;  /* 0x000cbc0201007387 */ /* 0x0003e80000100800 */
[----:B------:R2:W-:Y:S01]  /*35f30*/  STL [R1+0x580], R10 ;  /* 0x0005800a01007387 */ /* 0x0005e20000100800 */
[----:B0-----:R-:W-:Y:S01]  /*35f40*/  F2FP.SATFINITE.E4M3.F32.PACK_AB_MERGE_C R12, R29, R28, RZ ;  /* 0x0000001c1d0c723e */ /* 0x001fe200048070ff */
[----:B-1----:R-:W-:Y:S01]  /*35f50*/  VIADD R2, R2, UR5 ;  /* 0x0000000502027c36 */ /* 0x002fe20008000000 */
[----:B------:R-:W-:Y:S01]  /*35f60*/  ULDC UR5, c[0x0][0x248] ;  /* 0x0000920000057ab9 */ /* 0x000fe20000000800 */
[----:B--2---:R-:W-:-:S02]  /*35f70*/  F2FP.SATFINITE.E4M3.F32.PACK_AB_MERGE_C R10, R31, R30, RZ ;  /* 0x0000001e1f0a723e */ /* 0x004fc400048070ff */
        /* <DEDUP_REMOVED lines=186> */
[----:B-1----:R-:W-:-:S04]  /*36b20*/  VIADD R2, R2, UR5 ;  /* 0x0000000502027c36 */ /* 0x002fc80008000000 */
[----:B------:R0:W-:Y:S01]  /*36b30*/  STL [R1+0x7f4], R12 ;  /* 0x0007f40c01007387 */ /* 0x0001e20000100800 */
[----:B------:R-:W-:Y:S01]  /*36b40*/  ULDC UR5, c[0x0][0x248] ;  /* 0x0000920000057ab9 */ /* 0x000fe20000000800 */
[----:B--2---:R-:W-:Y:S02]  /*36b50*/  F2FP.SATFINITE.E4M3.F32.PACK_AB_MERGE_C R10, R139, R138, RZ ;  /* 0x0000008a8b0a723e */ /* 0x004fe400048070ff */
[----:B------:R1:W-:Y:S04]  /*36b60*/  STL [R1+0xca0], R2 ;  /* 0x000ca00201007387 */ /* 0x0003e80000100800 */
[----:B------:R2:W-:Y:S04]  /*36b70*/  STL [R1+0x7bc], R10 ;  /* 0x0007bc0a01007387 */ /* 0x0005e80000100800 */
[----:B0-----:R-:W3:Y:S01]  /*36b80*/  LDL.LU R12, [R1+0x102c] ;  /* 0x00102c00010c7983 */ /* 0x001ee20000300800 */
[----:B-1----:R-:W-:Y:S01]  /*36b90*/  VIADD R2, R2, UR5 ;  /* 0x0000000502027c36 */ /* 0x002fe20008000000 */
[----:B------:R-:W-:Y:S01]  /*36ba0*/  ULDC UR5, c[0x0][0x248] ;  /* 0x0000920000057ab9 */ /* 0x000fe20000000800 */
[----:B--2---:R-:W-:-:S02]  /*36bb0*/  F2FP.SATFINITE.E4M3.F32.PACK_AB_MERGE_C R10, R141, R140, RZ ;  /* 0x0000008c8d0a723e */ /* 0x004fc400048070ff */
[----:B------:R-:W-:-:S03]  /*36bc0*/  F2FP.SATFINITE.E4M3.F32.PACK_AB_MERGE_C R14, R143, R142, RZ ;  /* 0x0000008e8f0e723e */ /* 0x000fc600048070ff */
[----:B------:R0:W-:Y:S04]  /*36bd0*/  STL [R1+0x5c8], R10 ;  /* 0x0005c80a01007387 */ /* 0x0001e80000100800 */
[----:B------:R1:W-:Y:S01]  /*36be0*/  STL [R1+0xc38], R2 ;  /* 0x000c380201007387 */ /* 0x0003e20000100800 */
[----:B0-----:R-:W-:-:S03]  /*36bf0*/  VIADD R10, R2, UR5 ;  /* 0x00000005020a7c36 */ /* 0x001fc60008000000 */
[----:B------:R-:W-:Y:S01]  /*36c00*/  STL [R1+0x590], R14 ;  /* 0x0005900e01007387 */ /* 0x000fe20000100800 */
[----:B------:R-:W-:Y:S01]  /*36c10*/  ULDC UR5, c[0x0][0x248] ;  /* 0x0000920000057ab9 */ /* 0x000fe20000000800 */
[----:B-1----:R-:W-:-:S05]  /*36c20*/  F2FP.SATFINITE.E4M3.F32.PACK_AB_MERGE_C R2, R145, R144, RZ ;  /* 0x000000909102723e */ /* 0x002fca00048070ff */
[----:B------:R0:W-:Y:S02]  /*36c30*/  STL [R1+0x7f0], R2 ;  /* 0x0007f00201007387 */ /* 0x0001e40000100800 */
[----:B0-----:R-:W0:Y:S01]  /*36c40*/  S2R R2, SR_TID.X ;  /* 0x0000000000027919 */ /* 0x001e220000002100 */
[----:B------:R-:W-:Y:S02]  /*36c50*/  F2FP.SATFINITE.E4M3.F32.PACK_AB_MERGE_C R14, R147, R146, RZ ;  /* 0x00000092930e723e */ /* 0x000fe400048070ff */
[----:B------:R-:W-:Y:S01]  /*36c60*/  F2FP.SATFINITE.E4M3.F32.PACK_AB_MERGE_C R16, R149, R148, RZ ;  /* 0x000000949510723e */ /* 0x000fe200048070ff */
[----:B------:R-:W-:Y:S04]  /*36c70*/  STL [R1+0xc10], R10 ;  /* 0x000c100a01007387 */ /* 0x000fe80000100800 */
[----:B------:R1:W-:Y:S04]  /*36c80*/  STL [R1+0x7b8], R14 ;  /* 0x0007b80e01007387 */ /* 0x0003e80000100800 */
[----:B------:R-:W-:Y:S01]  /*36c90*/  STL [R1+0x5c4], R16 ;  /* 0x0005c41001007387 */ /* 0x000fe20000100800 */
[----:B-1----:R-:W-:Y:S01]  /*36ca0*/  VIADD R14, R10, UR5 ;  /* 0x000000050a0e7c36 */ /* 0x002fe20008000000 */
[----:B------:R-:W-:-:S04]  /*36cb0*/  ULDC UR5, c[0x0][0x248] ;  /* 0x0000920000057ab9 */ /* 0x000fc80000000800 */
[----:B------:R1:W-:Y:S02]  /*36cc0*/  STL [R1+0xb94], R14 ;  /* 0x000b940e01007387 */ /* 0x0003e40000100800 */
[----:B-1----:R-:W-:Y:S01]  /*36cd0*/  VIADD R14, R14, UR5 ;  /* 0x000000050e0e7c36 */ /* 0x002fe20008000000 */
[----:B------:R-:W-:Y:S01]  /*36ce0*/  ULDC UR5, c[0x0][0x248] ;  /* 0x0000920000057ab9 */ /* 0x000fe20000000800 */
[C---:B0-----:R-:W-:Y:S02]  /*36cf0*/  IMAD.SHL.U32 R10, R2.reuse, 0x10, RZ ;  /* 0x00000010020a7824 */ /* 0x041fe400078e00ff */
[----:B------:R-:W-:Y:S01]  /*36d00*/  IMAD.SHL.U32 R2, R2, 0x40, RZ ;  /* 0x0000004002027824 */ /* 0x000fe200078e00ff */
[----:B------:R0:W-:Y:S02]  /*36d10*/  STL [R1+0xb90], R14 ;  /* 0x000b900e01007387 */ /* 0x0001e40000100800 */
[----:B------:R-:W-:Y:S02]  /*36d20*/  LOP3.LUT R10, R10, 0xf0, RZ, 0xc0, !PT ;  /* 0x000000f00a0a7812 */ /* 0x000fe400078ec0ff */
[----:B------:R-:W-:Y:S01]  /*36d30*/  LOP3.LUT R2, R2, 0x400, RZ, 0xc0, !PT ;  /* 0x0000040002027812 */ /* 0x000fe200078ec0ff */
[----:B0-----:R-:W-:Y:S01]  /*36d40*/  VIADD R14, R14, UR5 ;  /* 0x000000050e0e7c36 */ /* 0x001fe20008000000 */
[----:B------:R-:W-:Y:S01]  /*36d50*/  ULDC UR5, c[0x0][0x248] ;  /* 0x0000920000057ab9 */ /* 0x000fe20000000800 */
[----:B------:R-:W-:-:S03]  /*36d60*/  F2FP.SATFINITE.E4M3.F32.PACK_AB_MERGE_C R16, R151, R150, RZ ;  /* 0x000000969710723e */ /* 0x000fc600048070ff */
[----:B------:R0:W-:Y:S01]  /*36d70*/  STL [R1+0xbbc], R14 ;  /* 0x000bbc0e01007387 */ /* 0x0001e20000100800 */
[----:B------:R-:W-:Y:S02]  /*36d80*/  IADD3 R232, R2, UR4, R10 ;  /* 0x0000000402e87c10 */ /* 0x000fe4000fffe00a */
[----:B------:R-:W-:Y:S01]  /*36d90*/  MOV R2, UR4 ;  /* 0x0000000400027c02 */ /* 0x000fe20008000f00 */
[----:B------:R-:W-:Y:S01]  /*36da0*/  STL [R1+0x58c], R16 ;  /* 0x00058c1001007387 */ /* 0x000fe20000100800 */
[----:B---3--:R-:W-:Y:S01]  /*36db0*/  ISETP.GE.AND P6, PT, R12, UR6, PT ;  /* 0x000000060c007c0c */ /* 0x008fe2000bfc6270 */
[----:B0-----:R-:W-:Y:S01]  /*36dc0*/  VIADD R14, R14, UR5 ;  /* 0x000000050e0e7c36 */ /* 0x001fe20008000000 */
[----:B------:R-:W-:Y:S01]  /*36dd0*/  ULDC UR5, c[0x0][0x248] ;  /* 0x0000920000057ab9 */ /* 0x000fe20000000800 */
[----:B------:R-:W-:Y:S01]  /*36de0*/  STL [R1+0x1040], R232 ;  /* 0x001040e801007387 */ /* 0x000fe20000100800 */
[----:B------:R-:W-:Y:S01]  /*36df0*/  ULDC UR6, c[0x0][0x22c] ;  /* 0x00008b0000067ab9 */ /* 0x000fe20000000800 */
[----:B------:R-:W-:Y:S01]  /*36e00*/  VIADD R10, R14, UR5 ;  /* 0x000000050e0a7c36 */ /* 0x000fe20008000000 */
[----:B------:R-:W-:Y:S01]  /*36e10*/  ULDC UR5, c[0x0][0x248] ;  /* 0x0000920000057ab9 */ /* 0x000fe20000000800 */
[----:B------:R0:W-:Y:S01]  /*36e20*/  STL [R1+0xbb8], R14 ;  /* 0x000bb80e01007387 */ /* 0x0001e20000100800 */
[----:B------:R-:W-:Y:S01]  /*36e30*/  VIADD R248, R0, 0x19d ;  /* 0x0000019d00f87836 */ /* 0x000fe20000000000 */
[----:B------:R-:W-:-:S02]  /*36e40*/  ULDC UR4, c[0x0][0x22c] ;  /* 0x00008b0000047ab9 */ /* 0x000fc40000000800 */
[----:B------:R-:W-:Y:S04]  /*36e50*/  STL [R1+0x46c], R2 ;  /* 0x00046c0201007387 */ /* 0x000fe80000100800 */
[----:B------:R1:W-:Y:S01]  /*36e60*/  STL [R1+0xc14], R10 ;  /* 0x000c140a01007387 */ /* 0x0003e20000100800 */
[----:B0-----:R-:W-:Y:S01]  /*36e70*/  VIADD R14, R10, UR5 ;  /* 0x000000050a0e7c36 */ /* 0x001fe20008000000 */
[----:B------:R-:W-:Y:S01]  /*36e80*/  ULDC UR5, c[0x0][0x248] ;  /* 0x0000920000057ab9 */ /* 0x000fe20000000800 */
[----:B-1----:R-:W-:-:S03]  /*36e90*/  VIADD R10, R0, 0xb1 ;  /* 0x000000b1000a7836 */ /* 0x002fc60000000000 */
[----:B------:R0:W-:Y:S01]  /*36ea0*/  STL [R1+0xc3c], R14 ;  /* 0x000c3c0e01007387 */ /* 0x0001e20000100800 */
[----:B------:R-:W-:Y:S01]  /*36eb0*/  VIADD R2, R0, 0x1ff ;  /* 0x000001ff00027836 */ /* 0x000fe20000000000 */
[----:B------:R-:W-:Y:S01]  /*36ec0*/  ISETP.LT.AND P0, PT, R10, UR7, !P6 ;  /* 0x000000070a007c0c */ /* 0x000fe2000f701270 */
[----:B0-----:R-:W-:Y:S01]  /*36ed0*/  VIADD R14, R14, UR5 ;  /* 0x000000050e0e7c36 */ /* 0x001fe20008000000 */
[----:B------:R-:W-:Y:S02]  /*36ee0*/  ULDC UR5, c[0x0][0x248] ;  /* 0x0000920000057ab9 */ /* 0x000fe40000000800 */
[----:B------:R-:W-:Y:S01]  /*36ef0*/  ISETP.LT.AND P5, PT, R2, UR8, !P6 ;  /* 0x0000000802007c0c */ /* 0x000fe2000f7a1270 */
[----:B------:R-:W-:Y:S01]  /*36f00*/  VIADD R2, R0, 0xb0 ;  /* 0x000000b000027836 */ /* 0x000fe20000000000 */
[----:B------:R-:W-:Y:S01]  /*36f10*/  ULDC UR8, c[0x0][0x22c] ;  /* 0x00008b0000087ab9 */ /* 0x000fe20000000800 */
[----:B------:R0:W-:Y:S06]  /*36f20*/  STL [R1+0xca4], R14 ;  /* 0x000ca40e01007387 */ /* 0x0001ec0000100800 */
[----:B------:R-:W-:-:S02]  /*36f30*/  @P0 LOP3.LUT R3, R3, 0x1000000, RZ, 0xfc, !PT ;  /* 0x0100000003030812 */ /* 0x000fc400078efcff */
[----:B------:R-:W-:Y:S01]  /*36f40*/  ISETP.LT.AND P0, PT, R2, UR6, !P6 ;  /* 0x0000000602007c0c */ /* 0x000fe2000f701270 */
[----:B0-----:R-:W-:Y:S01]  /*36f50*/  VIADD R14, R14, UR5 ;  /* 0x000000050e0e7c36 */ /* 0x001fe20008000000 */
[----:B------:R-:W-:Y:S01]  /*36f60*/  ULDC UR5, c[0x0][0x248] ;  /* 0x0000920000057ab9 */ /* 0x000fe20000000800 */
[----:B------:R-:W-:Y:S01]  /*36f70*/  VIADD R2, R0, 0xaf ;  /* 0x000000af00027836 */ /* 0x000fe20000000000 */
[----:B------:R-:W-:Y:S01]  /*36f80*/  LOP3.LUT R3, R3, 0xff7fffff, RZ, 0xc0, !PT ;  /* 0xff7fffff03037812 */ /* 0x000fe200078ec0ff */
[----:B------:R-:W-:Y:S01]  /*36f90*/  VIADD R10, R14, UR5 ;  /* 0x000000050e0a7c36 */ /* 0x000fe20008000000 */
[----:B------:R-:W-:Y:S01]  /*36fa0*/  STL [R1+0xccc], R14 ;  /* 0x000ccc0e01007387 */ /* 0x000fe20000100800 */
[----:B------:R-:W-:Y:S01]  /*36fb0*/  ULDC UR5, c[0x0][0x248] ;  /* 0x0000920000057ab9 */ /* 0x000fe20000000800 */
[----:B------:R-:W-:Y:S02]  /*36fc0*/  ULDC UR6, c[0x0][0x22c] ;  /* 0x00008b0000067ab9 */ /* 0x000fe40000000800 */
[----:B------:R0:W-:Y:S03]  /*36fd0*/  STL [R1+0xd1c], R10 ;  /* 0x000d1c0a01007387 */ /* 0x0001e60000100800 */
[----:B------:R-:W-:Y:S01]  /*36fe0*/  @P0 LOP3.LUT R3, R3, 0x800000, RZ, 0xfc, !PT ;  /* 0x0080000003030812 */ /* 0x000fe200078efcff */
[----:B0-----:R-:W-:Y:S01]  /*36ff0*/  VIADD R10, R10, UR5 ;  /* 0x000000050a0a7c36 */ /* 0x001fe20008000000 */
[----:B------:R-:W-:-:S04]  /*37000*/  ULDC UR5, c[0x0][0x248] ;  /* 0x0000920000057ab9 */ /* 0x000fc80000000800 */
[----:B------:R0:W-:Y:S01]  /*37010*/  STL [R1+0xd4c], R10 ;  /* 0x000d4c0a01007387 */ /* 0x0001e20000100800 */
[----:B------:R-:W-:Y:S01]  /*37020*/  ISETP.LT.AND P0, PT, R2, UR6, !P6 ;  /* 0x0000000602007c0c */ /* 0x000fe2000f701270 */
[----:B------:R-:W-:Y:S01]  /*37030*/  ULDC UR6, c[0x0][0x248] ;  /* 0x0000920000067ab9 */ /* 0x000fe20000000800 */
[----:B0-----:R-:W-:Y:S01]  /*37040*/  VIADD R10, R10, UR5 ;  /* 0x000000050a0a7c36 */ /* 0x001fe20008000000 */
[----:B------:R-:W-:-:S04]  /*37050*/  ULDC UR5, c[0x0][0x244] ;  /* 0x0000910000057ab9 */ /* 0x000fc80000000800 */
[----:B------:R0:W-:Y:S02]  /*37060*/  STL [R1+0xd74], R10 ;  /* 0x000d740a01007387 */ /* 0x0001e40000100800 */
[----:B0-----:R-:W-:Y:S01]  /*37070*/  VIADD R10, R10, UR6 ;  /* 0x000000060a0a7c36 */ /* 0x001fe20008000000 */
[----:B------:R-:W-:-:S03]  /*37080*/  ULDC UR6, c[0x0][0x248] ;  /* 0x0000920000067ab9 */ /* 0x000fc60000000800 */
[----:B------:R-:W-:Y:S01]  /*37090*/  VIADD R14, R10, UR6 ;  /* 0x000000060a0e7c36 */ /* 0x000fe20008000000 */
[----:B------:R0:W-:Y:S01]  /*370a0*/  STL [R1+0xe28], R10 ;  /* 0x000e280a01007387 */ /* 0x0001e20000100800 */
[----:B------:R-:W-:Y:S01]  /*370b0*/  LOP3.LUT R3, R3, 0xffbfffff, RZ, 0xc0, !PT ;  /* 0xffbfffff03037812 */ /* 0x000fe200078ec0ff */
[----:B------:R-:W-:Y:S01]  /*370c0*/  IMAD R2, R12, UR5, RZ ;  /* 0x000000050c027c24 */ /* 0x000fe2000f8e02ff */
[----:B------:R-:W-:Y:S01]  /*370d0*/  ULDC UR5, c[0x0][0x248] ;  /* 0x0000920000057ab9 */ /* 0x000fe20000000800 */
[----:B------:R1:W-:Y:S01]  /*370e0*/  STL [R1+0xe2c], R14 ;  /* 0x000e2c0e01007387 */ /* 0x0003e20000100800 */
[----:B------:R-:W-:-:S03]  /*370f0*/  ULDC.64 UR6, c[0x0][0x220] ;  /* 0x0000880000067ab9 */ /* 0x000fc60000000a00 */
[----:B------:R-:W2:Y:S01]  /*37100*/  LDL.LU R19, [R1+0x1028] ;  /* 0x0010280001137983 */ /* 0x000ea20000300800 */
[----:B------:R-:W-:Y:S01]  /*37110*/  @P0 LOP3.LUT R3, R3, 0x400000, RZ, 0xfc, !PT ;  /* 0x0040000003030812 */ /* 0x000fe200078efcff */
[----:B------:R-:W-:Y:S01]  /*37120*/  VIADD R12, R0, 0xae ;  /* 0x000000ae000c7836 */ /* 0x000fe20000000000 */
[----:B0-----:R-:W-:Y:S01]  /*37130*/  IADD3 R10, P0, R2, UR6, RZ ;  /* 0x00000006020a7c10 */ /* 0x001fe2000ff1e0ff */
[----:B------:R-:W-:Y:S01]  /*37140*/  ULDC UR6, c[0x0][0x248] ;  /* 0x0000920000067ab9 */ /* 0x000fe20000000800 */
[----:B-1----:R-:W-:Y:S01]  /*37150*/  VIADD R14, R14, UR5 ;  /* 0x000000050e0e7c36 */ /* 0x002fe20008000000 */
[----:B------:R-:W-:Y:S01]  /*37160*/  ULDC UR5, c[0x0][0x248] ;  /* 0x0000920000057ab9 */ /* 0x000fe20000000800 */
[----:B------:R-:W-:Y:S01]  /*37170*/  ISETP.LT.AND P1, PT, R12, UR8, !P6 ;  /* 0x000000080c007c0c */ /* 0x000fe2000f721270 */
[----:B------:R-:W-:Y:S01]  /*37180*/  VIADD R249, R0, 0x1bd ;  /* 0x000001bd00f97836 */ /* 0x000fe20000000000 */
[----:B------:R-:W-:Y:S01]  /*37190*/  LEA.HI.X.SX32 R2, R2, UR7, 0x1, P0 ;  /* 0x0000000702027c11 */ /* 0x000fe200080f0eff */
[----:B------:R0:W-:Y:S01]  /*371a0*/  STL [R1+0xe30], R14 ;  /* 0x000e300e01007387 */ /* 0x0001e20000100800 */
[----:B------:R-:W-:Y:S01]  /*371b0*/  IADD3 R12, P0, R13, R10, RZ ;  /* 0x0000000a0d0c7210 */ /* 0x000fe20007f1e0ff */
[----:B------:R-:W-:Y:S01]  /*371c0*/  ULDC UR7, c[0x0][0x22c] ;  /* 0x00008b0000077ab9 */ /* 0x000fe20000000800 */
[----:B------:R-:W-:Y:S01]  /*371d0*/  LOP3.LUT R3, R3, 0xffdfffff, RZ, 0xc0, !PT ;  /* 0xffdfffff03037812 */ /* 0x000fe200078ec0ff */
[C---:B------:R-:W-:Y:S01]  /*371e0*/  VIADD R143, R0.reuse, 0xac ;  /* 0x000000ac008f7836 */ /* 0x040fe20000000000 */
[----:B------:R-:W-:Y:S01]  /*371f0*/  LEA.HI.X.SX32 R13, R13, R2, 0x1, P0 ;  /* 0x000000020d0d7211 */ /* 0x000fe200000f0eff */
[----:B------:R-:W-:Y:S01]  /*37200*/  VIADD R27, R0, 0xab ;  /* 0x000000ab001b7836 */ /* 0x000fe20000000000 */
[----:B------:R-:W-:Y:S01]  /*37210*/  ULDC UR8, c[0x0][0x22c] ;  /* 0x00008b0000087ab9 */ /* 0x000fe20000000800 */
[----:B0-----:R-:W-:Y:S01]  /*37220*/  VIADD R14, R14, UR5 ;  /* 0x000000050e0e7c36 */ /* 0x001fe20008000000 */
[----:B------:R-:W-:-:S03]  /*37230*/  ULDC UR5, c[0x0][0x248] ;  /* 0x0000920000057ab9 */ /* 0x000fc60000000800 */
[----:B------:R-:W-:Y:S01]  /*37240*/  VIADD R16, R14, UR5 ;  /* 0x000000050e107c36 */ /* 0x000fe20008000000 */
[----:B------:R0:W-:Y:S01]  /*37250*/  STL [R1+0xe34], R14 ;  /* 0x000e340e01007387 */ /* 0x0001e20000100800 */
[----:B------:R-:W-:Y:S02]  /*37260*/  ULDC UR5, c[0x0][0x248] ;  /* 0x0000920000057ab9 */ /* 0x000fe40000000800 */
[----:B------:R-:W-:Y:S01]  /*37270*/  VIADD R18, R16, UR6 ;  /* 0x0000000610127c36 */ /* 0x000fe20008000000 */
[----:B------:R1:W-:Y:S01]  /*37280*/  STL [R1+0x1038], R12 ;  /* 0x0010380c01007387 */ /* 0x0003e20000100800 */
[----:B------:R-:W-:Y:S01]  /*37290*/  @P1 LOP3.LUT R3, R3, 0x200000, RZ, 0xfc, !PT ;  /* 0x0020000003031812 */ /* 0x000fe200078efcff */
[----:B------:R-:W-:Y:S01]  /*372a0*/  VIADD R138, R0, 0xaa ;  /* 0x000000aa008a7836 */ /* 0x000fe20000000000 */
[----:B------:R-:W-:Y:S01]  /*372b0*/  ULDC UR6, c[0x0][0x22c] ;  /* 0x00008b0000067ab9 */ /* 0x000fe20000000800 */
[C---:B0-----:R-:W-:Y:S01]  /*372c0*/  IADD3 R14, P0, R15.reuse, R10, RZ ;  /* 0x0000000a0f0e7210 */ /* 0x041fe20007f1e0ff */
[----:B------:R-:W-:Y:S03]  /*372d0*/  STL [R1+0x1034], R13 ;  /* 0x0010340d01007387 */ /* 0x000fe60000100800 */
[----:B------:R-:W-:Y:S01]  /*372e0*/  LEA.HI.X.SX32 R15, R15, R2, 0x1, P0 ;  /* 0x000000020f0f7211 */ /* 0x000fe200000f0eff */
[----:B------:R0:W-:Y:S01]  /*372f0*/  STL [R1+0xe38], R16 ;  /* 0x000e381001007387 */ /* 0x0001e20000100800 */
[----:B-1----:R-:W-:Y:S01]  /*37300*/  VIADD R12, R18, UR5 ;  /* 0x00000005120c7c36 */ /* 0x002fe20008000000 */
[----:B------:R-:W-:-:S02]  /*37310*/  ULDC UR5, c[0x0][0x248] ;  /* 0x0000920000057ab9 */ /* 0x000fc40000000800 */
[----:B------:R-:W-:Y:S01]  /*37320*/  STL [R1+0x1044], R14 ;  /* 0x0010440e01007387 */ /* 0x000fe20000100800 */
[----:B0-----:R-:W-:-:S03]  /*37330*/  IADD3 R16, P0, R11, R10, RZ ;  /* 0x0000000a0b107210 */ /* 0x001fc60007f1e0ff */
[----:B------:R-:W-:Y:S01]  /*37340*/  STL [R1+0xe3c], R18 ;  /* 0x000e3c1201007387 */ /* 0x000fe20000100800 */
[----:B------:R-:W-:-:S03]  /*37350*/  LEA.HI.X.SX32 R17, R11, R2, 0x1, P0 ;  /* 0x000000020b117211 */ /* 0x000fc600000f0eff */
[----:B------:R-:W-:Y:S04]  /*37360*/  STL [R1+0x103c], R15 ;  /* 0x00103c0f01007387 */ /* 0x000fe80000100800 */
[----:B------:R0:W-:Y:S04]  /*37370*/  STL [R1+0x1048], R10 ;  /* 0x0010480a01007387 */ /* 0x0001e80000100800 */
[----:B------:R-:W-:Y:S04]  /*37380*/  STL [R1+0xe40], R12 ;  /* 0x000e400c01007387 */ /* 0x000fe80000100800 */
[----:B------:R-:W-:Y:S01]  /*37390*/  STL [R1+0x1054], R16 ;  /* 0x0010541001007387 */ /* 0x000fe20000100800 */
[----:B0-----:R-:W-:Y:S01]  /*373a0*/  VIADD R10, R12, UR5 ;  /* 0x000000050c0a7c36 */ /* 0x001fe20008000000 */
[----:B------:R-:W-:-:S02]  /*373b0*/  ULDC UR5, c[0x0][0x248] ;  /* 0x0000920000057ab9 */ /* 0x000fc40000000800 */
[----:B------:R-:W-:Y:S04]  /*373c0*/  STL [R1+0x1050], R17 ;  /* 0x0010501101007387 */ /* 0x000fe80000100800 */
[----:B------:R0:W-:Y:S04]  /*373d0*/  STL [R1+0x104c], R2 ;  /* 0x00104c0201007387 */ /* 0x0001e80000100800 */
[----:B------:R1:W-:Y:S01]  /*373e0*/  STL [R1+0xe44], R10 ;  /* 0x000e440a01007387 */ /* 0x0003e20000100800 */
[----:B0-----:R-:W-:Y:S01]  /*373f0*/  VIADD R2, R10, UR5 ;  /* 0x000000050a027c36 */ /* 0x001fe20008000000 */
[----:B------:R-:W-:Y:S01]  /*37400*/  ULDC UR5, c[0x0][0x248] ;  /* 0x0000920000057ab9 */ /* 0x000fe20000000800 */
[----:B------:R-:W-:-:S02]  /*37410*/  VIADD R12, R0, 0xeb ;  /* 0x000000eb000c7836 */ /* 0x000fc40000000000 */
[----:B-1----:R-:W-:Y:S01]  /*37420*/  VIADD R10, R0, 0xea ;  /* 0x000000ea000a7836 */ /* 0x002fe20000000000 */
[----:B--2---:R-:W-:-:S05]  /*37430*/  LOP3.LUT R13, R19, 0x300, RZ, 0xc0, !PT ;  /* 0x00000300130d7812 */ /* 0x004fca00078ec0ff */
[----:B------:R-:W-:Y:S04]  /*37440*/  STL [R1+0x1058], R13 ;  /* 0x0010580d01007387 */ /* 0x000fe80000100800 */
        /* <DEDUP_REMOVED lines=80> */
[----:B------:R-:W-:Y:S01]  /*37950*/  LOP3.LUT R3, R3, 0xffefffff, RZ, 0xc0, !PT ;  /* 0xffefffff03037812 */ /* 0x000fe200078ec0ff */
[C---:B------:R-:W-:Y:S01]  /*37960*/  VIADD R18, R0.reuse, 0xad ;  /* 0x000000ad00127836 */ /* 0x040fe20000000000 */
[----:B------:R-:W-:Y:S02]  /*37970*/  ULDC UR5, c[0x0][0x22c] ;  /* 0x00008b0000057ab9 */ /* 0x000fe40000000800 */
[----:B------:R0:W-:Y:S02]  /*37980*/  STL [R1+0xeb4], R2 ;  /* 0x000eb40201007387 */ /* 0x0001e40000100800 */
[----:B0-----:R-:W-:-:S05]  /*37990*/  VIADD R2, R0, 0xe9 ;  /* 0x000000e900027836 */ /* 0x001fca0000000000 */
[----:B------:R0:W-:Y:S04]  /*379a0*/  STL [R1], R2 ;  /* 0x0000000201007387 */ /* 0x0001e80000100800 */
[----:B------:R1:W-:Y:S01]  /*379b0*/  STL [R1+0x4], R10 ;  /* 0x0000040a01007387 */ /* 0x0003e20000100800 */
[----:B0-----:R-:W-:-:S03]  /*379c0*/  VIADD R2, R0, 0xec ;  /* 0x000000ec00027836 */ /* 0x001fc60000000000 */
[----:B------:R0:W-:Y:S01]  /*379d0*/  STL [R1+0x8], R12 ;  /* 0x0000080c01007387 */ /* 0x0001e20000100800 */
[----:B-1----:R-:W-:-:S03]  /*379e0*/  VIADD R10, R0, 0xed ;  /* 0x000000ed000a7836 */ /* 0x002fc60000000000 */
[----:B------:R1:W-:Y:S01]  /*379f0*/  STL [R1+0xc], R2 ;  /* 0x00000c0201007387 */ /* 0x0003e20000100800 */
[----:B0-----:R-:W-:-:S03]  /*37a00*/  VIADD R12, R0, 0xee ;  /* 0x000000ee000c7836 */ /* 0x001fc60000000000 */
[----:B------:R0:W-:Y:S01]  /*37a10*/  STL [R1+0x10], R10 ;  /* 0x0000100a01007387 */ /* 0x0001e20000100800 */
[----:B-1----:R-:W-:-:S03]  /*37a20*/  VIADD R2, R0, 0xef ;  /* 0x000000ef00027836 */ /* 0x002fc60000000000 */
[----:B------:R1:W-:Y:S04]  /*37a30*/  STL [R1+0x14], R12 ;  /* 0x0000140c01007387 */ /* 0x0003e80000100800 */
[----:B------:R2:W-:Y:S01]  /*37a40*/  STL [R1+0x18], R2 ;  /* 0x0000180201007387 */ /* 0x0005e20000100800 */
[C---:B0-----:R-:W-:Y:S02]  /*37a50*/  VIADD R10, R0.reuse, 0xf0 ;  /* 0x000000f0000a7836 */ /* 0x041fe40000000000 */
[----:B-1----:R-:W-:-:S03]  /*37a60*/  VIADD R12, R0, 0xf1 ;  /* 0x000000f1000c7836 */ /* 0x002fc60000000000 */
[----:B------:R0:W-:Y:S01]  /*37a70*/  STL [R1+0x1c], R10 ;  /* 0x00001c0a01007387 */ /* 0x0001e20000100800 */
[----:B--2---:R-:W-:-:S03]  /*37a80*/  VIADD R2, R0, 0xf2 ;  /* 0x000000f200027836 */ /* 0x004fc60000000000 */
        /* <DEDUP_REMOVED lines=23> */
[----:B--2---:R-:W-:-:S05]  /*37c00*/  VIADD R2, R0, 0xfe ;  /* 0x000000fe00027836 */ /* 0x004fca0000000000 */
        /* <DEDUP_REMOVED lines=8> */
[----:B------:R1:W-:Y:S01]  /*37c90*/  STL [R1+0x64], R12 ;  /* 0x0000640c01007387 */ /* 0x0003e20000100800 */
[----:B0-----:R-:W-:-:S03]  /*37ca0*/  VIADD R2, R0, 0x104 ;  /* 0x0000010400027836 */ /* 0x001fc60000000000 */
[----:B------:R0:W-:Y:S04]  /*37cb0*/  STL [R1+0x68], R10 ;  /* 0x0000680a01007387 */ /* 0x0001e80000100800 */
[----:B------:R2:W-:Y:S01]  /*37cc0*/  STL [R1+0x6c], R2 ;  /* 0x00006c0201007387 */ /* 0x0005e20000100800 */
[C---:B-1----:R-:W-:Y:S02]  /*37cd0*/  VIADD R12, R0.reuse, 0x105 ;  /* 0x00000105000c7836 */ /* 0x042fe40000000000 */
[----:B0-----:R-:W-:-:S03]  /*37ce0*/  VIADD R10, R0, 0x106 ;  /* 0x00000106000a7836 */ /* 0x001fc60000000000 */
        /* <DEDUP_REMOVED lines=47> */
[C---:B-1----:R-:W-:Y:S02]  /*37fe0*/  VIADD R10, R0.reuse, 0x11e ;  /* 0x0000011e000a7836 */ /* 0x042fe40000000000 */
[----:B--2---:R-:W-:-:S03]  /*37ff0*/  VIADD R2, R0, 0x120 ;  /* 0x0000012000027836 */ /* 0x004fc60000000000 */
[----:B------:R0:W-:Y:S04]  /*38000*/  STL [R1+0xd4], R10 ;  /* 0x0000d40a01007387 */ /* 0x0001e80000100800 */
        /* <DEDUP_REMOVED lines=243> */
[----:B------:R-:W-:Y:S01]  /*38f40*/  STL [R1+0x1064], R248 ;  /* 0x001064f801007387 */ /* 0x000fe20000100800 */
[----:B0-----:R-:W-:-:S03]  /*38f50*/  VIADD R12, R0, 0x19f ;  /* 0x0000019f000c7836 */ /* 0x001fc60000000000 */
[----:B------:R0:W-:Y:S01]  /*38f60*/  STL [R1+0x2cc], R2 ;  /* 0x0002cc0201007387 */ /* 0x0001e20000100800 */
[C---:B-1----:R-:W-:Y:S02]  /*38f70*/  VIADD R10, R0.reuse, 0x1a0 ;  /* 0x000001a0000a7836 */ /* 0x042fe40000000000 */
[----:B0-----:R-:W-:-:S05]  /*38f80*/  VIADD R2, R0, 0x19e ;  /* 0x0000019e00027836 */ /* 0x001fca0000000000 */
        /* <DEDUP_REMOVED lines=55> */
[----:B------:R-:W-:Y:S04]  /*39300*/  STL [R1+0x344], R12 ;  /* 0x0003440c01007387 */ /* 0x000fe80000100800 */
[----:B------:R1:W-:Y:S01]  /*39310*/  STL [R1+0x348], R10 ;  /* 0x0003480a01007387 */ /* 0x0003e20000100800 */
[----:B0-----:R-:W-:-:S03]  /*39320*/  VIADD R2, R0, 0x1bc ;  /* 0x000001bc00027836 */ /* 0x001fc60000000000 */
[----:B------:R-:W-:Y:S01]  /*39330*/  STL [R1+0x1068], R249 ;  /* 0x001068f901007387 */ /* 0x000fe20000100800 */
[----:B-1----:R-:W-:-:S03]  /*39340*/  VIADD R10, R0, 0x1be ;  /* 0x000001be000a7836 */ /* 0x002fc60000000000 */
[----:B------:R0:W-:Y:S01]  /*39350*/  STL [R1+0x34c], R2 ;  /* 0x00034c0201007387 */ /* 0x0001e20000100800 */
[----:B------:R-:W-:-:S03]  /*39360*/  VIADD R12, R0, 0x1c0 ;  /* 0x000001c0000c7836 */ /* 0x000fc60000000000 */
[----:B------:R1:W-:Y:S01]  /*39370*/  STL [R1+0x354], R10 ;  /* 0x0003540a01007387 */ /* 0x0003e20000100800 */
[C---:B0-----:R-:W-:Y:S02]  /*39380*/  VIADD R2, R0.reuse, 0x1bf ;  /* 0x000001bf00027836 */ /* 0x041fe40000000000 */
[----:B-1----:R-:W-:-:S03]  /*39390*/  VIADD R10, R0, 0x1c1 ;  /* 0x000001c1000a7836 */ /* 0x002fc60000000000 */
        /* <DEDUP_REMOVED lines=85> */
[----:B------:R1:W-:Y:S01]  /*398f0*/  STL [R1+0x404], R12 ;  /* 0x0004040c01007387 */ /* 0x0003e20000100800 */
[----:B------:R-:W-:-:S03]  /*39900*/  ISETP.LT.AND P0, PT, R18, UR7, !P6 ;  /* 0x0000000712007c0c */ /* 0x000fc6000f701270 */
[----:B------:R2:W-:Y:S01]  /*39910*/  STL [R1+0x408], R10 ;  /* 0x0004080a01007387 */ /* 0x0005e20000100800 */
[C---:B0-----:R-:W-:Y:S01]  /*39920*/  VIADD R2, R0.reuse, 0x1ec ;  /* 0x000001ec00027836 */ /* 0x041fe20000000000 */
[----:B------:R-:W-:Y:S01]  /*39930*/  MOV R248, UR4 ;  /* 0x0000000400f87c02 */ /* 0x000fe20008000f00 */
[----:B------:R-:W-:Y:S01]  /*39940*/  ULDC UR4, c[0x0][0x22c] ;  /* 0x00008b0000047ab9 */ /* 0x000fe20000000800 */
[C---:B-1----:R-:W-:Y:S02]  /*39950*/  VIADD R12, R0.reuse, 0x1ed ;  /* 0x000001ed000c7836 */ /* 0x042fe40000000000 */
[----:B------:R0:W-:Y:S01]  /*39960*/  STL [R1+0x40c], R2 ;  /* 0x00040c0201007387 */ /* 0x0001e20000100800 */
[C---:B------:R-:W-:Y:S02]  /*39970*/  VIADD R13, R0.reuse, 0x1f6 ;  /* 0x000001f6000d7836 */ /* 0x040fe40000000000 */
[C---:B------:R-:W-:Y:S01]  /*39980*/  VIADD R136, R0.reuse, 0xa9 ;  /* 0x000000a900887836 */ /* 0x040fe20000000000 */
[----:B------:R-:W-:Y:S01]  /*39990*/  MOV R249, UR33 ;  /* 0x0000002100f97c02 */ /* 0x000fe20008000f00 */
[C---:B--2---:R-:W-:Y:S01]  /*399a0*/  VIADD R10, R0.reuse, 0x1ee ;  /* 0x000001ee000a7836 */ /* 0x044fe20000000000 */
[----:B------:R1:W-:Y:S01]  /*399b0*/  STL [R1+0x410], R12 ;  /* 0x0004100c01007387 */ /* 0x0003e20000100800 */
[----:B------:R-:W-:Y:S01]  /*399c0*/  @P0 LOP3.LUT R3, R3, 0x100000, RZ, 0xfc, !PT ;  /* 0x0010000003030812 */ /* 0x000fe200078efcff */
[----:B------:R-:W-:Y:S01]  /*399d0*/  ULDC UR33, c[0x0][0x22c] ;  /* 0x00008b0000217ab9 */ /* 0x000fe20000000800 */
[C---:B------:R-:W-:Y:S01]  /*399e0*/  VIADD R28, R0.reuse, 0xa8 ;  /* 0x000000a8001c7836 */ /* 0x040fe20000000000 */
[----:B------:R2:W-:Y:S01]  /*399f0*/  STL [R1+0x414], R10 ;  /* 0x0004140a01007387 */ /* 0x0005e20000100800 */
[C---:B0-----:R-:W-:Y:S01]  /*39a00*/  VIADD R2, R0.reuse, 0x1ef ;  /* 0x000001ef00027836 */ /* 0x041fe20000000000 */
[----:B------:R-:W-:Y:S01]  /*39a10*/  ULDC UR7, c[0x0][0x22c] ;  /* 0x00008b0000077ab9 */ /* 0x000fe20000000800 */
[----:B-1----:R-:W-:-:S03]  /*39a20*/  VIADD R12, R0, 0x1f0 ;  /* 0x000001f0000c7836 */ /* 0x002fc60000000000 */
[----:B------:R0:W-:Y:S01]  /*39a30*/  STL [R1+0x418], R2 ;  /* 0x0004180201007387 */ /* 0x0001e20000100800 */
[----:B--2---:R-:W-:-:S03]  /*39a40*/  VIADD R10, R0, 0x1f1 ;  /* 0x000001f1000a7836 */ /* 0x004fc60000000000 */
[----:B------:R1:W-:Y:S01]  /*39a50*/  STL [R1+0x41c], R12 ;  /* 0x00041c0c01007387 */ /* 0x0003e20000100800 */
[----:B------:R-:W-:Y:S01]  /*39a60*/  ISETP.LT.AND P0, PT, R143, UR4, !P6 ;  /* 0x000000048f007c0c */ /* 0x000fe2000f701270 */
[----:B------:R-:W-:Y:S02]  /*39a70*/  ULDC UR4, c[0x0][0x22c] ;  /* 0x00008b0000047ab9 */ /* 0x000fe40000000800 */
[----:B------:R2:W-:Y:S01]  /*39a80*/  STL [R1+0x420], R10 ;  /* 0x0004200a01007387 */ /* 0x0005e20000100800 */
[C---:B0-----:R-:W-:Y:S02]  /*39a90*/  VIADD R2, R0.reuse, 0x1f2 ;  /* 0x000001f200027836 */ /* 0x041fe40000000000 */
[----:B-1----:R-:W-:-:S03]  /*39aa0*/  VIADD R12, R0, 0x1f3 ;  /* 0x000001f3000c7836 */ /* 0x002fc60000000000 */
[----:B------:R0:W-:Y:S01]  /*39ab0*/  STL [R1+0x424], R2 ;  /* 0x0004240201007387 */ /* 0x0001e20000100800 */
[----:B--2---:R-:W-:-:S03]  /*39ac0*/  VIADD R10, R0, 0x1f4 ;  /* 0x000001f4000a7836 */ /* 0x004fc60000000000 */
[----:B------:R-:W-:Y:S04]  /*39ad0*/  STL [R1+0x428], R12 ;  /* 0x0004280c01007387 */ /* 0x000fe80000100800 */
[----:B------:R-:W-:Y:S01]  /*39ae0*/  STL [R1+0x42c], R10 ;  /* 0x00042c0a01007387 */ /* 0x000fe20000100800 */
[----:B0-----:R-:W-:-:S03]  /*39af0*/  VIADD R2, R0, 0x1f5 ;  /* 0x000001f500027836 */ /* 0x001fc60000000000 */
[----:B------:R0:W-:Y:S01]  /*39b00*/  STL [R1+0x106c], R13 ;  /* 0x00106c0d01007387 */ /* 0x0001e20000100800 */
[----:B------:R-:W-:-:S03]  /*39b10*/  LOP3.LUT R3, R3, 0xfff7ffff, RZ, 0xc0, !PT ;  /* 0xfff7ffff03037812 */ /* 0x000fc600078ec0ff */
[----:B------:R-:W-:Y:S01]  /*39b20*/  STL [R1+0x430], R2 ;  /* 0x0004300201007387 */ /* 0x000fe20000100800 */
[----:B0-----:R-:W-:Y:S01]  /*39b30*/  MOV R13, UR32 ;  /* 0x00000020000d7c02 */ /* 0x001fe20008000f00 */
[----:B------:R-:W-:Y:S01]  /*39b40*/  ULDC UR32, c[0x0][0x22c] ;  /* 0x00008b0000207ab9 */ /* 0x000fe20000000800 */
[----:B------:R-:W-:-:S03]  /*39b50*/  @P0 LOP3.LUT R3, R3, 0x80000, RZ, 0xfc, !PT ;  /* 0x0008000003030812 */ /* 0x000fc600078efcff */
[----:B------:R0:W-:Y:S01]  /*39b60*/  STL [R1+0x460], R13 ;  /* 0x0004600d01007387 */ /* 0x0001e20000100800 */
[----:B------:R-:W-:Y:S01]  /*39b70*/  ISETP.LT.AND P2, PT, R138, UR32, !P6 ;  /* 0x000000208a007c0c */ /* 0x000fe2000f741270 */
[C---:B------:R-:W-:Y:S01]  /*39b80*/  VIADD R30, R0.reuse, 0xa7 ;  /* 0x000000a7001e7836 */ /* 0x040fe20000000000 */
[----:B------:R-:W-:Y:S01]  /*39b90*/  LOP3.LUT R3, R3, 0xfffbffff, RZ, 0xc0, !PT ;  /* 0xfffbffff03037812 */ /* 0x000fe200078ec0ff */
[----:B------:R-:W-:Y:S01]  /*39ba0*/  VIADD R24, R0, 0xa6 ;  /* 0x000000a600187836 */ /* 0x000fe20000000000 */
[----:B------:R-:W-:Y:S01]  /*39bb0*/  ISETP.LT.AND P1, PT, R136, UR33, !P6 ;  /* 0x0000002188007c0c */ /* 0x000fe2000f721270 */
[----:B------:R-:W-:Y:S01]  /*39bc0*/  ULDC UR32, c[0x0][0x22c] ;  /* 0x00008b0000207ab9 */ /* 0x000fe20000000800 */
[C---:B------:R-:W-:Y:S01]  /*39bd0*/  VIADD R29, R0.reuse, 0xa5 ;  /* 0x000000a5001d7836 */ /* 0x040fe20000000000 */
[----:B------:R-:W-:Y:S01]  /*39be0*/  ULDC UR33, c[0x0][0x22c] ;  /* 0x00008b0000217ab9 */ /* 0x000fe20000000800 */
[C---:B------:R-:W-:Y:S01]  /*39bf0*/  VIADD R31, R0.reuse, 0xa4 ;  /* 0x000000a4001f7836 */ /* 0x040fe20000000000 */
[----:B0-----:R-:W-:Y:S01]  /*39c00*/  MOV R13, UR61 ;  /* 0x0000003d000d7c02 */ /* 0x001fe20008000f00 */
[----:B------:R-:W-:Y:S01]  /*39c10*/  ULDC UR61, c[0x0][0x22c] ;  /* 0x00008b00003d7ab9 */ /* 0x000fe20000000800 */
[C---:B------:R-:W-:Y:S01]  /*39c20*/  VIADD R34, R0.reuse, 0xa3 ;  /* 0x000000a300227836 */ /* 0x040fe20000000000 */
[----:B------:R-:W-:Y:S01]  /*39c30*/  ISETP.LT.AND P0, PT, R27, UR61, !P6 ;  /* 0x0000003d1b007c0c */ /* 0x000fe2000f701270 */
[----:B------:R-:W-:Y:S01]  /*39c40*/  ULDC UR61, c[0x0][0x22c] ;  /* 0x00008b00003d7ab9 */ /* 0x000fe20000000800 */
[C---:B------:R-:W-:Y:S01]  /*39c50*/  VIADD R32, R0.reuse, 0xa2 ;  /* 0x000000a200207836 */ /* 0x040fe20000000000 */
[----:B------:R-:W2:Y:S01]  /*39c60*/  LDL.LU R143, [R1+0x10] ;  /* 0x00001000018f7983 */ /* 0x000ea20000300800 */
[----:B------:R-:W-:-:S02]  /*39c70*/  VIADD R33, R0, 0xa1 ;  /* 0x000000a100217836 */ /* 0x000fc40000000000 */
[C---:B------:R-:W-:Y:S01]  /*39c80*/  VIADD R35, R0.reuse, 0xa0 ;  /* 0x000000a000237836 */ /* 0x040fe20000000000 */
[----:B------:R-:W3:Y:S01]  /*39c90*/  LDL.LU R27, [R1+0xc] ;  /* 0x00000c00011b7983 */ /* 0x000ee20000300800 */
[C---:B------:R-:W-:Y:S02]  /*39ca0*/  VIADD R38, R0.reuse, 0x9f ;  /* 0x0000009f00267836 */ /* 0x040fe40000000000 */
[----:B------:R-:W-:Y:S01]  /*39cb0*/  VIADD R36, R0, 0x9e ;  /* 0x0000009e00247836 */ /* 0x000fe20000000000 */
[----:B------:R-:W4:Y:S02]  /*39cc0*/  LDL.LU R138, [R1] ;  /* 0x00000000018a7983 */ /* 0x000f240000300800 */
[----:B------:R-:W-:-:S04]  /*39cd0*/  @P0 LOP3.LUT R3, R3, 0x40000, RZ, 0xfc, !PT ;  /* 0x0004000003030812 */ /* 0x000fc800078efcff */
[----:B------:R-:W-:-:S04]  /*39ce0*/  LOP3.LUT R3, R3, 0xfffdffff, RZ, 0xc0, !PT ;  /* 0xfffdffff03037812 */ /* 0x000fc800078ec0ff */
[----:B------:R-:W-:Y:S02]  /*39cf0*/  @P2 LOP3.LUT R3, R3, 0x20000, RZ, 0xfc, !PT ;  /* 0x0002000003032812 */ /* 0x000fe400078efcff */
[----:B------:R-:W-:Y:S01]  /*39d00*/  ISETP.LT.AND P0, PT, R28, UR4, !P6 ;  /* 0x000000041c007c0c */ /* 0x000fe2000f701270 */
[----:B------:R-:W-:Y:S01]  /*39d10*/  ULDC UR4, c[0x0][0x22c] ;  /* 0x00008b0000047ab9 */ /* 0x000fe20000000800 */
[----:B------:R-:W-:-:S04]  /*39d20*/  LOP3.LUT R3, R3, 0xfffeffff, RZ, 0xc0, !PT ;  /* 0xfffeffff03037812 */ /* 0x000fc800078ec0ff */
[----:B------:R-:W-:-:S04]  /*39d30*/  @P1 LOP3.LUT R3, R3, 0x10000, RZ, 0xfc, !PT ;  /* 0x0001000003031812 */ /* 0x000fc800078efcff */
[----:B------:R-:W-:-:S04]  /*39d40*/  LOP3.LUT R3, R3, 0xffff7fff, RZ, 0xc0, !PT ;  /* 0xffff7fff03037812 */ /* 0x000fc800078ec0ff */
[----:B------:R-:W-:Y:S02]  /*39d50*/  @P0 LOP3.LUT R3, R3, 0x8000, RZ, 0xfc, !PT ;  /* 0x0000800003030812 */ /* 0x000fe400078efcff */
[----:B------:R-:W-:Y:S01]  /*39d60*/  ISETP.LT.AND P0, PT, R30, UR61, !P6 ;  /* 0x0000003d1e007c0c */ /* 0x000fe2000f701270 */
[----:B------:R-:W-:Y:S01]  /*39d70*/  ULDC UR61, c[0x0][0x22c] ;  /* 0x00008b00003d7ab9 */ /* 0x000fe20000000800 */
[----:B------:R-:W-:Y:S01]  /*39d80*/  ISETP.LT.AND P2, PT, R24, UR32, !P6 ;  /* 0x0000002018007c0c */ /* 0x000fe2000f741270 */
[----:B------:R-:W-:Y:S01]  /*39d90*/  ULDC UR32, c[0x0][0x22c] ;  /* 0x00008b0000207ab9 */ /* 0x000fe20000000800 */
[----:B------:R-:W-:Y:S01]  /*39da0*/  LOP3.LUT R3, R3, 0xffffbfff, RZ, 0xc0, !PT ;  /* 0xffffbfff03037812 */ /* 0x000fe200078ec0ff */
[C---:B------:R-:W-:Y:S01]  /*39db0*/  VIADD R37, R0.reuse, 0x9d ;  /* 0x0000009d00257836 */ /* 0x040fe20000000000 */
[----:B------:R-:W-:Y:S01]  /*39dc0*/  ISETP.LT.AND P1, PT, R29, UR33, !P6 ;  /* 0x000000211d007c0c */ /* 0x000fe2000f721270 */
[----:B------:R-:W-:Y:S01]  /*39dd0*/  ULDC UR33, c[0x0][0x22c] ;  /* 0x00008b0000217ab9 */ /* 0x000fe20000000800 */
[C---:B------:R-:W-:Y:S01]  /*39de0*/  VIADD R39, R0.reuse, 0x9c ;  /* 0x0000009c00277836 */ /* 0x040fe20000000000 */
[----:B------:R-:W2:Y:S04]  /*39df0*/  LDL.LU R24, [R1+0x8] ;  /* 0x0000080001187983 */ /* 0x000ea80000300800 */
[----:B------:R-:W-:Y:S01]  /*39e00*/  @P0 LOP3.LUT R3, R3, 0x4000, RZ, 0xfc, !PT ;  /* 0x0000400003030812 */ /* 0x000fe200078efcff */
[----:B------:R-:W-:Y:S01]  /*39e10*/  VIADD R42, R0, 0x9b ;  /* 0x0000009b002a7836 */ /* 0x000fe20000000000 */
[----:B------:R-:W3:Y:S02]  /*39e20*/  LDL.LU R29, [R1+0x4] ;  /* 0x00000400011d7983 */ /* 0x000ee40000300800 */
[----:B------:R-:W-:-:S02]  /*39e30*/  LOP3.LUT R3, R3, 0xffffdfff, RZ, 0xc0, !PT ;  /* 0xffffdfff03037812 */ /* 0x000fc400078ec0ff */
[----:B------:R-:W-:Y:S01]  /*39e40*/  ISETP.LT.AND P0, PT, R31, UR4, !P6 ;  /* 0x000000041f007c0c */ /* 0x000fe2000f701270 */
[----:B------:R-:W-:Y:S01]  /*39e50*/  ULDC UR4, c[0x0][0x22c] ;  /* 0x00008b0000047ab9 */ /* 0x000fe20000000800 */
[----:B------:R-:W-:Y:S01]  /*39e60*/  @P2 LOP3.LUT R3, R3, 0x2000, RZ, 0xfc, !PT ;  /* 0x0000200003032812 */ /* 0x000fe200078efcff */
[----:B------:R-:W-:Y:S01]  /*39e70*/  VIADD R43, R0, 0x98 ;  /* 0x00000098002b7836 */ /* 0x000fe20000000000 */
[----:B------:R-:W3:Y:S02]  /*39e80*/  LDL.LU R30, [R1+0x14] ;  /* 0x00001400011e7983 */ /* 0x000ee40000300800 */
[----:B------:R-:W-:Y:S02]  /*39e90*/  LOP3.LUT R3, R3, 0xffffefff, RZ, 0xc0, !PT ;  /* 0xffffefff03037812 */ /* 0x000fe400078ec0ff */
[----:B------:R-:W-:Y:S01]  /*39ea0*/  ISETP.LT.AND P2, PT, R32, UR32, !P6 ;  /* 0x0000002020007c0c */ /* 0x000fe2000f741270 */
[----:B------:R-:W-:Y:S01]  /*39eb0*/  ULDC UR32, c[0x0][0x22c] ;  /* 0x00008b0000207ab9 */ /* 0x000fe20000000800 */
        /* <DEDUP_REMOVED lines=8> */
[----:B------:R-:W-:Y:S01]  /*39f40*/  ISETP.LT.AND P0, PT, R34, UR61, !P6 ;  /* 0x0000003d22007c0c */ /* 0x000fe2000f701270 */
[----:B------:R-:W-:Y:S01]  /*39f50*/  ULDC UR61, c[0x0][0x22c] ;  /* 0x00008b00003d7ab9 */ /* 0x000fe20000000800 */
[----:B------:R-:W-:Y:S01]  /*39f60*/  LOP3.LUT R3, R3, 0xfffffbff, RZ, 0xc0, !PT ;  /* 0xfffffbff03037812 */ /* 0x000fe200078ec0ff */
[----:B------:R-:W-:Y:S01]  /*39f70*/  VIADD R41, R0, 0x99 ;  /* 0x0000009900297836 */ /* 0x000fe20000000000 */
[----:B------:R-:W3:Y:S09]  /*39f80*/  LDL.LU R136, [R1+0x1c] ;  /* 0x00001c0001887983 */ /* 0x000ef20000300800 */
        /* <DEDUP_REMOVED lines=13> */
[----:B------:R-:W-:Y:S02]  /*3a060*/  LOP3.LUT R3, R3, 0xffffffbf, RZ, 0xc0, !PT ;  /* 0xffffffbf03037812 */ /* 0x000fe400078ec0ff */
[----:B------:R-:W-:Y:S01]  /*3a070*/  ISETP.LT.AND P1, PT, R37, UR33, !P6 ;  /* 0x0000002125007c0c */ /* 0x000fe2000f721270 */
[----:B------:R-:W-:-:S06]  /*3a080*/  ULDC UR33, c[0x0][0x22c] ;  /* 0x00008b0000217ab9 */ /* 0x000fcc0000000800 */
        /* <DEDUP_REMOVED lines=11> */
[----:B------:R-:W-:Y:S02]  /*3a140*/  LOP3.LUT R3, R3, 0xfffffffb, RZ, 0xc0, !PT ;  /* 0xfffffffb03037812 */ /* 0x000fe400078ec0ff */
[----:B------:R-:W-:Y:S01]  /*3a150*/  ISETP.LT.AND P2, PT, R40, UR32, !P6 ;  /* 0x0000002028007c0c */ /* 0x000fe2000f741270 */
[C---:B------:R-:W-:Y:S01]  /*3a160*/  VIADD R44, R0.reuse, 0x96 ;  /* 0x00000096002c7836 */ /* 0x040fe20000000000 */
[----:B------:R-:W-:Y:S01]  /*3a170*/  ISETP.LT.AND P1, PT, R41, UR33, !P6 ;  /* 0x0000002129007c0c */ /* 0x000fe2000f721270 */
[----:B------:R-:W-:Y:S01]  /*3a180*/  ULDC UR32, c[0x0][0x22c] ;  /* 0x00008b0000207ab9 */ /* 0x000fe20000000800 */
[----:B------:R-:W-:Y:S01]  /*3a190*/  VIADD R45, R0, 0x95 ;  /* 0x00000095002d7836 */ /* 0x000fe20000000000 */
[----:B------:R-:W-:-:S04]  /*3a1a0*/  ULDC UR33, c[0x0][0x22c] ;  /* 0x00008b0000217ab9 */ /* 0x000fc80000000800 */
[----:B------:R-:W-:Y:S02]  /*3a1b0*/  @P0 LOP3.LUT R3, R3, 0x4, RZ, 0xfc, !PT ;  /* 0x0000000403030812 */ /* 0x000fe400078efcff */
[----:B------:R-:W-:Y:S01]  /*3a1c0*/  ISETP.LT.AND P0, PT, R43, UR4, !P6 ;  /* 0x000000042b007c0c */ /* 0x000fe2000f701270 */
[----:B------:R-:W-:Y:S01]  /*3a1d0*/  VIADD R47, R0, 0x94 ;  /* 0x00000094002f7836 */ /* 0x000fe20000000000 */
[----:B------:R-:W-:Y:S01]  /*3a1e0*/  LOP3.LUT R3, R3, 0xfffffffd, RZ, 0xc0, !PT ;  /* 0xfffffffd03037812 */ /* 0x000fe200078ec0ff */
[----:B------:R-:W-:-:S10]  /*3a1f0*/  ULDC UR4, c[0x0][0x22c] ;  /* 0x00008b0000047ab9 */ /* 0x000fd40000000800 */
[----:B------:R-:W-:Y:S02]  /*3a200*/  @P0 LOP3.LUT R9, R9, 0x80000000, RZ, 0xfc, !PT ;  /* 0x8000000009090812 */ /* 0x000fe400078efcff */
[----:B------:R-:W-:Y:S01]  /*3a210*/  ISETP.LT.AND P0, PT, R46, UR61, !P6 ;  /* 0x0000003d2e007c0c */ /* 0x000fe2000f701270 */
[----:B------:R-:W-:Y:S01]  /*3a220*/  VIADD R50, R0, 0x93 ;  /* 0x0000009300327836 */ /* 0x000fe20000000000 */
[----:B------:R-:W-:Y:S01]  /*3a230*/  @P2 LOP3.LUT R3, R3, 0x2, RZ, 0xfc, !PT ;  /* 0x0000000203032812 */ /* 0x000fe200078efcff */
[----:B------:R-:W-:Y:S01]  /*3a240*/  ULDC UR61, c[0x0][0x22c] ;  /* 0x00008b00003d7ab9 */ /* 0x000fe20000000800 */
[----:B------:R-:W-:Y:S01]  /*3a250*/  ISETP.LT.AND P2, PT, R44, UR32, !P6 ;  /* 0x000000202c007c0c */ /* 0x000fe2000f741270 */
[----:B------:R-:W-:Y:S01]  /*3a260*/  VIADD R48, R0, 0x92 ;  /* 0x0000009200307836 */ /* 0x000fe20000000000 */
[----:B------:R-:W-:Y:S01]  /*3a270*/  LOP3.LUT R9, R9, 0xbfffffff, RZ, 0xc0, !PT ;  /* 0xbfffffff09097812 */ /* 0x000fe200078ec0ff */
[----:B------:R-:W-:Y:S01]  /*3a280*/  ULDC UR32, c[0x0][0x22c] ;  /* 0x00008b0000207ab9 */ /* 0x000fe20000000800 */
[----:B------:R-:W-:-:S05]  /*3a290*/  LOP3.LUT R3, R3, 0xfffffffe, RZ, 0xc0, !PT ;  /* 0xfffffffe03037812 */ /* 0x000fca00078ec0ff */
[----:B------:R-:W-:Y:S02]  /*3a2a0*/  @P0 LOP3.LUT R9, R9, 0x40000000, RZ, 0xfc, !PT ;  /* 0x4000000009090812 */ /* 0x000fe400078efcff */
[----:B------:R-:W-:Y:S02]  /*3a2b0*/  @P1 LOP3.LUT R3, R3, 0x1, RZ, 0xfc, !PT ;  /* 0x0000000103031812 */ /* 0x000fe400078efcff */
[----:B------:R-:W-:Y:S01]  /*3a2c0*/  ISETP.LT.AND P1, PT, R45, UR33, !P6 ;  /* 0x000000212d007c0c */ /* 0x000fe2000f721270 */
[----:B------:R-:W-:Y:S01]  /*3a2d0*/  VIADD R49, R0, 0x91 ;  /* 0x0000009100317836 */ /* 0x000fe20000000000 */
[----:B------:R-:W-:Y:S01]  /*3a2e0*/  LOP3.LUT R9, R9, 0xdfffffff, RZ, 0xc0, !PT ;  /* 0xdfffffff09097812 */ /* 0x000fe200078ec0ff */
[----:B------:R-:W-:-:S03]  /*3a2f0*/  ULDC UR33, c[0x0][0x22c] ;  /* 0x00008b0000217ab9 */ /* 0x000fc60000000800 */
[----:B------:R-:W-:Y:S02]  /*3a300*/  @P2 LOP3.LUT R9, R9, 0x20000000, RZ, 0xfc, !PT ;  /* 0x2000000009092812 */ /* 0x000fe400078efcff */
[----:B------:R-:W-:Y:S01]  /*3a310*/  ISETP.LT.AND P0, PT, R47, UR4, !P6 ;  /* 0x000000042f007c0c */ /* 0x000fe2000f701270 */
[----:B------:R-:W-:Y:S01]  /*3a320*/  VIADD R52, R0, 0x90 ;  /* 0x0000009000347836 */ /* 0x000fe20000000000 */
[----:B------:R-:W-:Y:S01]  /*3a330*/  LOP3.LUT R9, R9, 0xefffffff, RZ, 0xc0, !PT ;  /* 0xefffffff09097812 */ /* 0x000fe200078ec0ff */
[----:B------:R-:W-:-:S03]  /*3a340*/  ULDC UR4, c[0x0][0x22c] ;  /* 0x00008b0000047ab9 */ /* 0x000fc60000000800 */
[----:B------:R-:W-:-:S04]  /*3a350*/  @P1 LOP3.LUT R9, R9, 0x10000000, RZ, 0xfc, !PT ;  /* 0x1000000009091812 */ /* 0x000fc800078efcff */
[----:B------:R-:W-:-:S04]  /*3a360*/  LOP3.LUT R9, R9, 0xf7ffffff, RZ, 0xc0, !PT ;  /* 0xf7ffffff09097812 */ /* 0x000fc800078ec0ff */
[----:B------:R-:W-:Y:S02]  /*3a370*/  @P0 LOP3.LUT R9, R9, 0x8000000, RZ, 0xfc, !PT ;  /* 0x0800000009090812 */ /* 0x000fe400078efcff */
[----:B------:R-:W-:Y:S01]  /*3a380*/  ISETP.LT.AND P0, PT, R50, UR61, !P6 ;  /* 0x0000003d32007c0c */ /* 0x000fe2000f701270 */
[----:B------:R-:W-:Y:S01]  /*3a390*/  VIADD R54, R0, 0x8f ;  /* 0x0000008f00367836 */ /* 0x000fe20000000000 */
[----:B------:R-:W-:Y:S01]  /*3a3a0*/  ISETP.LT.AND P2, PT, R48, UR32, !P6 ;  /* 0x0000002030007c0c */ /* 0x000fe2000f741270 */
[----:B------:R-:W-:Y:S01]  /*3a3b0*/  ULDC UR61, c[0x0][0x22c] ;  /* 0x00008b00003d7ab9 */ /* 0x000fe20000000800 */
[----:B------:R-:W-:Y:S01]  /*3a3c0*/  LOP3.LUT R9, R9, 0xfbffffff, RZ, 0xc0, !PT ;  /* 0xfbffffff09097812 */ /* 0x000fe200078ec0ff */
[C---:B------:R-:W-:Y:S01]  /*3a3d0*/  VIADD R51, R0.reuse, 0x8e ;  /* 0x0000008e00337836 */ /* 0x040fe20000000000 */
[----:B------:R-:W-:Y:S01]  /*3a3e0*/  ISETP.LT.AND P1, PT, R49, UR33, !P6 ;  /* 0x0000002131007c0c */ /* 0x000fe2000f721270 */
[----:B------:R-:W-:Y:S01]  /*3a3f0*/  ULDC UR32, c[0x0][0x22c] ;  /* 0x00008b0000207ab9 */ /* 0x000fe20000000800 */
[----:B------:R-:W-:Y:S01]  /*3a400*/  VIADD R53, R0, 0x8d ;  /* 0x0000008d00357836 */ /* 0x000fe20000000000 */
[----:B------:R-:W-:-:S04]  /*3a410*/  ULDC UR33, c[0x0][0x22c] ;  /* 0x00008b0000217ab9 */ /* 0x000fc80000000800 */
[----:B------:R-:W-:-:S04]  /*3a420*/  @P0 LOP3.LUT R9, R9, 0x4000000, RZ, 0xfc, !PT ;  /* 0x0400000009090812 */ /* 0x000fc800078efcff */
[----:B------:R-:W-:-:S04]  /*3a430*/  LOP3.LUT R9, R9, 0xfdffffff, RZ, 0xc0, !PT ;  /* 0xfdffffff09097812 */ /* 0x000fc800078ec0ff */
        /* <DEDUP_REMOVED lines=9> */
[C---:B------:R-:W-:Y:S01]  /*3a4d0*/  VIADD R58, R0.reuse, 0x8b ;  /* 0x0000008b003a7836 */ /* 0x040fe20000000000 */
        /* <DEDUP_REMOVED lines=85> */
[C---:B------:R-:W-:Y:S01]  /*3aa30*/  VIADD R72, R0.reuse, 0x7a ;  /* 0x0000007a00487836 */ /* 0x040fe20000000000 */
[----:B------:R-:W-:Y:S01]  /*3aa40*/  ULDC UR32, c[0x0][0x22c] ;  /* 0x00008b0000207ab9 */ /* 0x000fe20000000800 */
[----:B------:R-:W-:Y:S01]  /*3aa50*/  VIADD R79, R0, 0x77 ;  /* 0x00000077004f7836 */ /* 0x000fe20000000000 */
[----:B------:R-:W-:-:S03]  /*3aa60*/  ULDC UR33, c[0x0][0x22c] ;  /* 0x00008b0000217ab9 */ /* 0x000fc60000000800 */
        /* <DEDUP_REMOVED lines=10> */
[----:B------:R-:W-:Y:S01]  /*3ab10*/  VIADD R73, R0, 0x79 ;  /* 0x0000007900497836 */ /* 0x000fe20000000000 */
[----:B------:R-:W-:Y:S01]  /*3ab20*/  LOP3.LUT R9, R9, 0xfffffffb, RZ, 0xc0, !PT ;  /* 0xfffffffb09097812 */ /* 0x000fe200078ec0ff */
[----:B------:R-:W-:Y:S01]  /*3ab30*/  ULDC UR61, c[0x0][0x22c] ;  /* 0x00008b00003d7ab9 */ /* 0x000fe20000000800 */
        /* <DEDUP_REMOVED lines=100> */
[----:B------:R-:W-:Y:S01]  /*3b180*/  VIADD R95, R0, 0x62 ;  /* 0x00000062005f7836 */ /* 0x000fe20000000000 */
        /* <DEDUP_REMOVED lines=59> */
[----:B------:R-:W-:Y:S01]  /*3b540*/  VIADD R107, R0, 0x56 ;  /* 0x00000056006b7836 */ /* 0x000fe20000000000 */
        /* <DEDUP_REMOVED lines=220> */
[----:B------:R-:W-:-:S05]  /*3c310*/  ULDC UR33, c[0x0][0x22c] ;  /* 0x00008b0000217ab9 */ /* 0x000fca0000000800 */
        /* <DEDUP_REMOVED lines=110> */
[----:B------:R-:W-:Y:S01]  /*3ca00*/  ULDC UR32, c[0x0][0x22c] ;  /* 0x00008b0000207ab9 */ /* 0x000fe20000000800 */
[----:B------:R-:W-:Y:S02]  /*3ca10*/  LOP3.LUT R5, R5, 0xbfffffff, RZ, 0xc0, !PT ;  /* 0xbfffffff05057812 */ /* 0x000fe400078ec0ff */
[----:B------:R-:W-:-:S05]  /*3ca20*/  LOP3.LUT R6, R6, 0xfffffffe, RZ, 0xc0, !PT ;  /* 0xfffffffe06067812 */ /* 0x000fca00078ec0ff */
[----:B------:R-:W-:Y:S02]  /*3ca30*/  @P0 LOP3.LUT R5, R5, 0x40000000, RZ, 0xfc, !PT ;  /* 0x4000000005050812 */ /* 0x000fe400078efcff */
[----:B------:R-:W-:Y:S02]  /*3ca40*/  @P1 LOP3.LUT R6, R6, 0x1, RZ, 0xfc, !PT ;  /* 0x0000000106061812 */ /* 0x000fe400078efcff */
[----:B------:R-:W-:Y:S01]  /*3ca50*/  ISETP.LT.AND P1, PT, R174, UR33, !P6 ;  /* 0x00000021ae007c0c */ /* 0x000fe2000f721270 */
[----:B------:R-:W-:Y:S01]  /*3ca60*/  ULDC UR33, c[0x0][0x22c] ;  /* 0x00008b0000217ab9 */ /* 0x000fe20000000800 */
        /* <DEDUP_REMOVED lines=29> */
[----:B------:R-:W-:Y:S01]  /*3cc40*/  ULDC UR32, c[0x0][0x22c] ;  /* 0x00008b0000207ab9 */ /* 0x000fe20000000800 */
        /* <DEDUP_REMOVED lines=34> */
[----:B------:R-:W-:Y:S02]  /*3ce70*/  @P0 LOP3.LUT R5, R5, 0x4000, RZ, 0xfc, !PT ;  /* 0x0000400005050812 */ /* 0x000fe400078efcff */
[----:B------:R-:W-:Y:S01]  /*3ce80*/  ISETP.LT.AND P0, PT, R190, UR4, !P6 ;  /* 0x00000004be007c0c */ /* 0x000fe2000f701270 */
[----:B------:R-:W-:Y:S01]  /*3ce90*/  VIADD R56, R0, 0xb2 ;  /* 0x000000b200387836 */ /* 0x000fe20000000000 */
[----:B------:R-:W-:Y:S01]  /*3cea0*/  LOP3.LUT R5, R5, 0xffffdfff, RZ, 0xc0, !PT ;  /* 0xffffdfff05057812 */ /* 0x000fe200078ec0ff */
[----:B------:R-:W-:-:S03]  /*3ceb0*/  ULDC UR4, c[0x0][0x22c] ;  /* 0x00008b0000047ab9 */ /* 0x000fc60000000800 */
[----:B------:R-:W-:Y:S02]  /*3cec0*/  @P2 LOP3.LUT R5, R5, 0x2000, RZ, 0xfc, !PT ;  /* 0x0000200005052812 */ /* 0x000fe400078efcff */
[----:B------:R-:W-:Y:S01]  /*3ced0*/  ISETP.LT.AND P2, PT, R191, UR61, !P6 ;  /* 0x0000003dbf007c0c */ /* 0x000fe2000f741270 */
[----:B------:R-:W-:Y:S01]  /*3cee0*/  ULDC UR61, c[0x0][0x22c] ;  /* 0x00008b00003d7ab9 */ /* 0x000fe20000000800 */
[----:B------:R-:W-:-:S03]  /*3cef0*/  LOP3.LUT R5, R5, 0xffffefff, RZ, 0xc0, !PT ;  /* 0xffffefff05057812 */ /* 0x000fc600078ec0ff */
        /* <DEDUP_REMOVED lines=20> */
[----:B------:R-:W-:Y:S02]  /*3d040*/  LOP3.LUT R5, R5, 0xfffffbff, RZ, 0xc0, !PT ;  /* 0xfffffbff05057812 */ /* 0x000fe400078ec0ff */
[----:B------:R-:W-:Y:S01]  /*3d050*/  ISETP.LT.AND P4, PT, R0, UR4, !P6 ;  /* 0x0000000400007c0c */ /* 0x000fe2000f781270 */
[----:B------:R-:W-:Y:S01]  /*3d060*/  ULDC UR4, c[0x0][0x22c] ;  /* 0x00008b0000047ab9 */ /* 0x000fe20000000800 */
        /* <DEDUP_REMOVED lines=30> */
[----:B------:R-:W-:Y:S01]  /*3d250*/  VIADD R18, R0, 0xc6 ;  /* 0x000000c600127836 */ /* 0x000fe20000000000 */
[----:B------:R-:W-:-:S05]  /*3d260*/  ULDC UR33, c[0x0][0x22c] ;  /* 0x00008b0000217ab9 */ /* 0x000fca0000000800 */
[----:B------:R-:W-:-:S04]  /*3d270*/  @P0 LOP3.LUT R5, R5, 0x8, RZ, 0xfc, !PT ;  /* 0x0000000805050812 */ /* 0x000fc800078efcff */
[----:B------:R-:W-:-:S04]  /*3d280*/  LOP3.LUT R5, R5, 0xfffffffb, RZ, 0xc0, !PT ;  /* 0xfffffffb05057812 */ /* 0x000fc800078ec0ff */
[----:B------:R-:W-:Y:S02]  /*3d290*/  @P2 LOP3.LUT R5, R5, 0x4, RZ, 0xfc, !PT ;  /* 0x0000000405052812 */ /* 0x000fe400078efcff */
[----:B------:R-:W-:Y:S01]  /*3d2a0*/  ISETP.LT.AND P0, PT, R204, UR4, !P6 ;  /* 0x00000004cc007c0c */ /* 0x000fe2000f701270 */
[C---:B------:R-:W-:Y:S01]  /*3d2b0*/  VIADD R26, R0.reuse, 0xde ;  /* 0x000000de001a7836 */ /* 0x040fe20000000000 */
[----:B------:R-:W-:Y:S01]  /*3d2c0*/  LOP3.LUT R5, R5, 0xfffffffd, RZ, 0xc0, !PT ;  /* 0xfffffffd05057812 */ /* 0x000fe200078ec0ff */
[C---:B------:R-:W-:Y:S01]  /*3d2d0*/  VIADD R11, R0.reuse, 0xe6 ;  /* 0x000000e6000b7836 */ /* 0x040fe20000000000 */
[----:B------:R-:W-:Y:S01]  /*3d2e0*/  ISETP.LT.AND P2, PT, R205, UR32, !P6 ;  /* 0x00000020cd007c0c */ /* 0x000fe2000f741270 */
[C---:B------:R-:W-:Y:S01]  /*3d2f0*/  VIADD R243, R0.reuse, 0xfd ;  /* 0x000000fd00f37836 */ /* 0x040fe20000000000 */
[----:B------:R-:W-:Y:S01]  /*3d300*/  @P1 LOP3.LUT R5, R5, 0x2, RZ, 0xfc, !PT ;  /* 0x0000000205051812 */ /* 0x000fe200078efcff */
[C---:B------:R-:W-:Y:S01]  /*3d310*/  VIADD R244, R0.reuse, 0x11d ;  /* 0x0000011d00f47836 */ /* 0x040fe20000000000 */
[----:B------:R-:W-:Y:S01]  /*3d320*/  ULDC UR4, c[0x0][0x22c] ;  /* 0x00008b0000047ab9 */ /* 0x000fe20000000800 */
[C---:B------:R-:W-:Y:S01]  /*3d330*/  VIADD R245, R0.reuse, 0x13d ;  /* 0x0000013d00f57836 */ /* 0x040fe20000000000 */
[----:B------:R-:W-:Y:S01]  /*3d340*/  LOP3.LUT R5, R5, 0xfffffffe, RZ, 0xc0, !PT ;  /* 0xfffffffe05057812 */ /* 0x000fe200078ec0ff */
[----:B------:R-:W-:Y:S01]  /*3d350*/  VIADD R246, R0, 0x15d ;  /* 0x0000015d00f67836 */ /* 0x000fe20000000000 */
[----:B------:R-:W-:-:S02]  /*3d360*/  ULDC UR32, c[0x0][0x22c] ;  /* 0x00008b0000207ab9 */ /* 0x000fc40000000800 */
[----:B------:R-:W-:Y:S02]  /*3d370*/  @P0 LOP3.LUT R5, R5, 0x1, RZ, 0xfc, !PT ;  /* 0x0000000105050812 */ /* 0x000fe400078efcff */
[----:B------:R-:W-:Y:S01]  /*3d380*/  ISETP.LT.AND P0, PT, R25, UR61, !P6 ;  /* 0x0000003d19007c0c */ /* 0x000fe2000f701270 */
[C---:B------:R-:W-:Y:S02]  /*3d390*/  VIADD R247, R0.reuse, 0x17d ;  /* 0x0000017d00f77836 */ /* 0x040fe40000000000 */
[C---:B------:R-:W-:Y:S02]  /*3d3a0*/  VIADD R16, R0.reuse, 0x1f7 ;  /* 0x000001f700107836 */ /* 0x040fe40000000000 */
[C---:B------:R-:W-:Y:S02]  /*3d3b0*/  VIADD R17, R0.reuse, 0x1f8 ;  /* 0x000001f800117836 */ /* 0x040fe40000000000 */
[C---:B------:R-:W-:Y:S02]  /*3d3c0*/  VIADD R2, R0.reuse, 0x1f9 ;  /* 0x000001f900027836 */ /* 0x040fe40000000000 */
[----:B------:R-:W-:-:S02]  /*3d3d0*/  VIADD R10, R0, 0x1fa ;  /* 0x000001fa000a7836 */ /* 0x000fc40000000000 */
[C---:B------:R-:W-:Y:S02]  /*3d3e0*/  VIADD R14, R0.reuse, 0x1fb ;  /* 0x000001fb000e7836 */ /* 0x040fe40000000000 */
[C---:B------:R-:W-:Y:S02]  /*3d3f0*/  VIADD R232, R0.reuse, 0x1fc ;  /* 0x000001fc00e87836 */ /* 0x040fe40000000000 */
[C---:B------:R-:W-:Y:S02]  /*3d400*/  VIADD R15, R0.reuse, 0x1fd ;  /* 0x000001fd000f7836 */ /* 0x040fe40000000000 */
[C---:B------:R-:W-:Y:S01]  /*3d410*/  VIADD R12, R0.reuse, 0x1fe ;  /* 0x000001fe000c7836 */ /* 0x040fe20000000000 */
[----:B------:R-:W-:Y:S01]  /*3d420*/  LOP3.LUT R0, R0, 0x7fffffff, RZ, 0xc0, !PT ;  /* 0x7fffffff00007812 */ /* 0x000fe200078ec0ff */
[----:B------:R-:W-:-:S03]  /*3d430*/  ULDC UR61, c[0x0][0x22c] ;  /* 0x00008b00003d7ab9 */ /* 0x000fc60000000800 */
        /* <DEDUP_REMOVED lines=127> */
[----:B------:R-:W-:Y:S01]  /*3dc30*/  ISETP.LT.AND P1, PT, R237, UR33, !P6 ;  /* 0x00000021ed007c0c */ /* 0x000fe2000f721270 */
[----:B------:R-:W-:-:S08]  /*3dc40*/  ULDC UR33, c[0x0][0x22c] ;  /* 0x00008b0000217ab9 */ /* 0x000fd00000000800 */
        /* <DEDUP_REMOVED lines=35> */
[----:B----4-:R-:W-:Y:S01]  /*3de80*/  ISETP.LT.AND P0, PT, R138, UR4, !P6 ;  /* 0x000000048a007c0c */ /* 0x010fe2000f701270 */
[----:B------:R-:W-:Y:S01]  /*3de90*/  ULDC UR4, c[0x0][0x22c] ;  /* 0x00008b0000047ab9 */ /* 0x000fe20000000800 */
[----:B------:R-:W-:Y:S01]  /*3dea0*/  LOP3.LUT R242, R242, 0xffdfffff, RZ, 0xc0, !PT ;  /* 0xffdffffff2f27812 */ /* 0x000fe200078ec0ff */
[----:B------:R-:W4:Y:S03]  /*3deb0*/  LDL.LU R138, [R1+0x20] ;  /* 0x00002000018a7983 */ /* 0x000f260000300800 */
[----:B------:R-:W-:-:S04]  /*3dec0*/  @P1 LOP3.LUT R242, R242, 0x200000, RZ, 0xfc, !PT ;  /* 0x00200000f2f21812 */ /* 0x000fc800078efcff */
[----:B------:R-:W-:Y:S02]  /*3ded0*/  LOP3.LUT R242, R242, 0xffefffff, RZ, 0xc0, !PT ;  /* 0xffeffffff2f27812 */ /* 0x000fe400078ec0ff */
[----:B--2---:R-:W-:Y:S01]  /*3dee0*/  ISETP.LT.AND P2, PT, R24, UR32, !P6 ;  /* 0x0000002018007c0c */ /* 0x004fe2000f741270 */
[----:B------:R-:W-:Y:S01]  /*3def0*/  ULDC UR32, c[0x0][0x22c] ;  /* 0x00008b0000207ab9 */ /* 0x000fe20000000800 */
[----:B------:R-:W-:Y:S02]  /*3df00*/  @P0 LOP3.LUT R242, R242, 0x100000, RZ, 0xfc, !PT ;  /* 0x00100000f2f20812 */ /* 0x000fe400078efcff */
[----:B---3--:R-:W-:Y:S01]  /*3df10*/  ISETP.LT.AND P0, PT, R29, UR61, !P6 ;  /* 0x0000003d1d007c0c */ /* 0x008fe2000f701270 */
[----:B------:R-:W-:Y:S01]  /*3df20*/  ULDC UR61, c[0x0][0x22c] ;  /* 0x00008b00003d7ab9 */ /* 0x000fe20000000800 */
[----:B------:R-:W2:Y:S04]  /*3df30*/  LDL.LU R29, [R1+0x24] ;  /* 0x00002400011d7983 */ /* 0x000ea80000300800 */
[----:B------:R-:W3:Y:S01]  /*3df40*/  LDL.LU R24, [R1+0x28] ;  /* 0x0000280001187983 */ /* 0x000ee20000300800 */
[----:B------:R-:W-:Y:S01]  /*3df50*/  ISETP.LT.AND P1, PT, R27, UR33, !P6 ;  /* 0x000000211b007c0c */ /* 0x000fe2000f721270 */
[----:B------:R-:W-:Y:S01]  /*3df60*/  ULDC UR33, c[0x0][0x22c] ;  /* 0x00008b0000217ab9 */ /* 0x000fe20000000800 */
[----:B------:R-:W-:Y:S01]  /*3df70*/  LOP3.LUT R242, R242, 0xfff7ffff, RZ, 0xc0, !PT ;  /* 0xfff7fffff2f27812 */ /* 0x000fe200078ec0ff */
[----:B------:R-:W2:Y:S03]  /*3df80*/  LDL.LU R27, [R1+0x2c] ;  /* 0x00002c00011b7983 */ /* 0x000ea60000300800 */
[----:B------:R-:W-:-:S02]  /*3df90*/  @P0 LOP3.LUT R242, R242, 0x80000, RZ, 0xfc, !PT ;  /* 0x00080000f2f20812 */ /* 0x000fc400078efcff */
[----:B------:R-:W-:Y:S01]  /*3dfa0*/  ISETP.LT.AND P0, PT, R143, UR4, !P6 ;  /* 0x000000048f007c0c */ /* 0x000fe2000f701270 */
[----:B------:R-:W-:Y:S01]  /*3dfb0*/  ULDC UR4, c[0x0][0x22c] ;  /* 0x00008b0000047ab9 */ /* 0x000fe20000000800 */
[----:B------:R-:W2:Y:S01]  /*3dfc0*/  LDL.LU R143, [R1+0x30] ;  /* 0x00003000018f7983 */ /* 0x000ea20000300800 */
[----:B------:R-:W-:-:S04]  /*3dfd0*/  LOP3.LUT R242, R242, 0xfffbffff, RZ, 0xc0, !PT ;  /* 0xfffbfffff2f27812 */ /* 0x000fc800078ec0ff */
[----:B------:R-:W-:-:S04]  /*3dfe0*/  @P2 LOP3.LUT R242, R242, 0x40000, RZ, 0xfc, !PT ;  /* 0x00040000f2f22812 */ /* 0x000fc800078efcff */
[----:B------:R-:W-:-:S04]  /*3dff0*/  LOP3.LUT R242, R242, 0xfffdffff, RZ, 0xc0, !PT ;  /* 0xfffdfffff2f27812 */ /* 0x000fc800078ec0ff */
[----:B------:R-:W-:-:S04]  /*3e000*/  @P1 LOP3.LUT R242, R242, 0x20000, RZ, 0xfc, !PT ;  /* 0x00020000f2f21812 */ /* 0x000fc800078efcff */
[----:B------:R-:W-:-:S04]  /*3e010*/  LOP3.LUT R242, R242, 0xfffeffff, RZ, 0xc0, !PT ;  /* 0xfffefffff2f27812 */ /* 0x000fc800078ec0ff */
[----:B------:R-:W-:Y:S02]  /*3e020*/  @P0 LOP3.LUT R242, R242, 0x10000, RZ, 0xfc, !PT ;  /* 0x00010000f2f20812 */ /* 0x000fe400078efcff */
[----:B------:R-:W-:Y:S01]  /*3e030*/  ISETP.LT.AND P0, PT, R30, UR61, !P6 ;  /* 0x0000003d1e007c0c */ /* 0x000fe2000f701270 */
[----:B------:R-:W-:Y:S01]  /*3e040*/  ULDC UR61, c[0x0][0x22c] ;  /* 0x00008b00003d7ab9 */ /* 0x000fe20000000800 */
[----:B------:R-:W2:Y:S01]  /*3e050*/  LDL.LU R30, [R1+0x34] ;  /* 0x00003400011e7983 */ /* 0x000ea20000300800 */
[----:B------:R-:W-:Y:S01]  /*3e060*/  ISETP.LT.AND P2, PT, R28, UR32, !P6 ;  /* 0x000000201c007c0c */ /* 0x000fe2000f741270 */
[----:B------:R-:W-:Y:S02]  /*3e070*/  ULDC UR32, c[0x0][0x22c] ;  /* 0x00008b0000207ab9 */ /* 0x000fe40000000800 */
[----:B------:R-:W2:Y:S01]  /*3e080*/  LDL.LU R28, [R1+0x38] ;  /* 0x00003800011c7983 */ /* 0x000ea20000300800 */
[----:B------:R-:W-:Y:S01]  /*3e090*/  ISETP.LT.AND P1, PT, R136, UR33, !P6 ;  /* 0x0000002188007c0c */ /* 0x000fe2000f721270 */
[----:B------:R-:W-:-:S02]  /*3e0a0*/  ULDC UR33, c[0x0][0x22c] ;  /* 0x00008b0000217ab9 */ /* 0x000fc40000000800 */
[----:B------:R-:W2:Y:S01]  /*3e0b0*/  LDL.LU R136, [R1+0x3c] ;  /* 0x00003c0001887983 */ /* 0x000ea20000300800 */
[----:B------:R-:W-:-:S04]  /*3e0c0*/  LOP3.LUT R242, R242, 0xffff7fff, RZ, 0xc0, !PT ;  /* 0xffff7ffff2f27812 */ /* 0x000fc800078ec0ff */
[----:B------:R-:W-:-:S04]  /*3e0d0*/  @P0 LOP3.LUT R242, R242, 0x8000, RZ, 0xfc, !PT ;  /* 0x00008000f2f20812 */ /* 0x000fc800078efcff */
[----:B------:R-:W-:-:S04]  /*3e0e0*/  LOP3.LUT R242, R242, 0xffffbfff, RZ, 0xc0, !PT ;  /* 0xffffbffff2f27812 */ /* 0x000fc800078ec0ff */
[----:B------:R-:W-:-:S04]  /*3e0f0*/  @P2 LOP3.LUT R242, R242, 0x4000, RZ, 0xfc, !PT ;  /* 0x00004000f2f22812 */ /* 0x000fc800078efcff */
[----:B------:R-:W-:Y:S02]  /*3e100*/  LOP3.LUT R242, R242, 0xffffdfff, RZ, 0xc0, !PT ;  /* 0xffffdffff2f27812 */ /* 0x000fe400078ec0ff */
[----:B----4-:R-:W-:Y:S01]  /*3e110*/  ISETP.LT.AND P0, PT, R138, UR4, !P6 ;  /* 0x000000048a007c0c */ /* 0x010fe2000f701270 */
[----:B------:R-:W-:Y:S01]  /*3e120*/  ULDC UR4, c[0x0][0x22c] ;  /* 0x00008b0000047ab9 */ /* 0x000fe20000000800 */
[----:B------:R-:W4:Y:S01]  /*3e130*/  LDL.LU R138, [R1+0x40] ;  /* 0x00004000018a7983 */ /* 0x000f220000300800 */
[----:B---3--:R-:W-:Y:S01]  /*3e140*/  ISETP.LT.AND P2, PT, R24, UR32, !P6 ;  /* 0x0000002018007c0c */ /* 0x008fe2000f741270 */
[----:B------:R-:W-:Y:S02]  /*3e150*/  ULDC UR32, c[0x0][0x22c] ;  /* 0x00008b0000207ab9 */ /* 0x000fe40000000800 */
[----:B------:R-:W3:Y:S01]  /*3e160*/  LDL.LU R24, [R1+0x44] ;  /* 0x0000440001187983 */ /* 0x000ee20000300800 */
[----:B------:R-:W-:-:S04]  /*3e170*/  @P1 LOP3.LUT R242, R242, 0x2000, RZ, 0xfc, !PT ;  /* 0x00002000f2f21812 */ /* 0x000fc800078efcff */
[----:B------:R-:W-:-:S04]  /*3e180*/  LOP3.LUT R242, R242, 0xffffefff, RZ, 0xc0, !PT ;  /* 0xffffeffff2f27812 */ /* 0x000fc800078ec0ff */
[----:B------:R-:W-:Y:S02]  /*3e190*/  @P0 LOP3.LUT R242, R242, 0x1000, RZ, 0xfc, !PT ;  /* 0x00001000f2f20812 */ /* 0x000fe400078efcff */
[----:B--2---:R-:W-:Y:S01]  /*3e1a0*/  ISETP.LT.AND P0, PT, R29, UR61, !P6 ;  /* 0x0000003d1d007c0c */ /* 0x004fe2000f701270 */
[----:B------:R-:W-:Y:S01]  /*3e1b0*/  ULDC UR61, c[0x0][0x22c] ;  /* 0x00008b00003d7ab9 */ /* 0x000fe20000000800 */
[----:B------:R-:W-:Y:S01]  /*3e1c0*/  ISETP.LT.AND P1, PT, R27, UR33, !P6 ;  /* 0x000000211b007c0c */ /* 0x000fe2000f721270 */
[----:B------:R-:W-:Y:S01]  /*3e1d0*/  ULDC UR33, c[0x0][0x22c] ;  /* 0x00008b0000217ab9 */ /* 0x000fe20000000800 */
[----:B------:R-:W-:Y:S01]  /*3e1e0*/  LOP3.LUT R242, R242, 0xfffff7ff, RZ, 0xc0, !PT ;  /* 0xfffff7fff2f27812 */ /* 0x000fe200078ec0ff */
[----:B------:R-:W2:Y:S08]  /*3e1f0*/  LDL.LU R27, [R1+0x48] ;  /* 0x00004800011b7983 */ /* 0x000eb00000300800 */
        /* <DEDUP_REMOVED lines=16> */
[----:B------:R-:W-:Y:S02]  /*3e300*/  LOP3.LUT R242, R242, 0xffffff7f, RZ, 0xc0, !PT ;  /* 0xffffff7ff2f27812 */ /* 0x000fe400078ec0ff */
[----:B------:R-:W-:Y:S01]  /*3e310*/  ISETP.LT.AND P1, PT, R136, UR33, !P6 ;  /* 0x0000002188007c0c */ /* 0x000fe2000f721270 */
[----:B------:R-:W-:Y:S01]  /*3e320*/  ULDC UR33, c[0x0][0x22c] ;  /* 0x00008b0000217ab9 */ /* 0x000fe20000000800 */
[----:B------:R-:W2:Y:S02]  /*3e330*/  LDL.LU R136, [R1+0x5c] ;  /* 0x00005c0001887983 */ /* 0x000ea40000300800 */
[----:B------:R-:W-:-:S04]  /*3e340*/  @P0 LOP3.LUT R242, R242, 0x80, RZ, 0xfc, !PT ;  /* 0x00000080f2f20812 */ /* 0x000fc800078efcff */
[----:B------:R-:W-:-:S04]  /*3e350*/  LOP3.LUT R242, R242, 0xffffffbf, RZ, 0xc0, !PT ;  /* 0xffffffbff2f27812 */ /* 0x000fc800078ec0ff */
[----:B------:R-:W-:-:S04]  /*3e360*/  @P2 LOP3.LUT R242, R242, 0x40, RZ, 0xfc, !PT ;  /* 0x00000040f2f22812 */ /* 0x000fc800078efcff */
[----:B------:R-:W-:-:S04]  /*3e370*/  LOP3.LUT R242, R242, 0xffffffdf, RZ, 0xc0, !PT ;  /* 0xffffffdff2f27812 */ /* 0x000fc800078ec0ff */
[----:B------:R-:W-:-:S04]  /*3e380*/  @P1 LOP3.LUT R242, R242, 0x20, RZ, 0xfc, !PT ;  /* 0x00000020f2f21812 */ /* 0x000fc800078efcff */
[----:B------:R-:W-:Y:S02]  /*3e390*/  LOP3.LUT R242, R242, 0xffffffef, RZ, 0xc0, !PT ;  /* 0xffffffeff2f27812 */ /* 0x000fe400078ec0ff */
[----:B----4-:R-:W-:Y:S01]  /*3e3a0*/  ISETP.LT.AND P0, PT, R138, UR4, !P6 ;  /* 0x000000048a007c0c */ /* 0x010fe2000f701270 */
[----:B------:R-:W-:Y:S01]  /*3e3b0*/  ULDC UR4, c[0x0][0x22c] ;  /* 0x00008b0000047ab9 */ /* 0x000fe20000000800 */
[----:B------:R-:W4:Y:S11]  /*3e3c0*/  LDL.LU R138, [R1+0x60] ;  /* 0x00006000018a7983 */ /* 0x000f360000300800 */
[----:B------:R-:W-:-:S02]  /*3e3d0*/  @P0 LOP3.LUT R242, R242, 0x10, RZ, 0xfc, !PT ;  /* 0x00000010f2f20812 */ /* 0x000fc400078efcff */
[----:B---3--:R-:W-:Y:S01]  /*3e3e0*/  ISETP.LT.AND P0, PT, R24, UR61, !P6 ;  /* 0x0000003d18007c0c */ /* 0x008fe2000f701270 */
[----:B------:R-:W-:Y:S01]  /*3e3f0*/  ULDC UR61, c[0x0][0x22c] ;  /* 0x00008b00003d7ab9 */ /* 0x000fe20000000800 */
[----:B------:R-:W-:-:S11]  /*3e400*/  LOP3.LUT R242, R242, 0xfffffff7, RZ, 0xc0, !PT ;  /* 0xfffffff7f2f27812 */ /* 0x000fd600078ec0ff */
[----:B------:R-:W-:Y:S02]  /*3e410*/  @P0 LOP3.LUT R242, R242, 0x8, RZ, 0xfc, !PT ;  /* 0x00000008f2f20812 */ /* 0x000fe400078efcff */
[----:B------:R-:W-:Y:S01]  /*3e420*/  ISETP.LT.AND P0, PT, R243, UR4, !P6 ;  /* 0x00000004f3007c0c */ /* 0x000fe2000f701270 */
[----:B------:R-:W-:Y:S01]  /*3e430*/  ULDC UR4, c[0x0][0x22c] ;  /* 0x00008b0000047ab9 */ /* 0x000fe20000000800 */
[----:B------:R-:W3:Y:S04]  /*3e440*/  LDL.LU R243, [R1+0x1080] ;  /* 0x0010800001f37983 */ /* 0x000ee80000300800 */
[----:B------:R-:W4:Y:S04]  /*3e450*/  LDL.LU R29, [R1+0x64] ;  /* 0x00006400011d7983 */ /* 0x000f280000300800 */
[----:B------:R-:W4:Y:S01]  /*3e460*/  LDL.LU R24, [R1+0x68] ;  /* 0x0000680001187983 */ /* 0x000f220000300800 */
[----:B--2---:R-:W-:Y:S01]  /*3e470*/  ISETP.LT.AND P2, PT, R27, UR32, !P6 ;  /* 0x000000201b007c0c */ /* 0x004fe2000f741270 */
[----:B------:R-:W-:-:S02]  /*3e480*/  ULDC UR32, c[0x0][0x22c] ;  /* 0x00008b0000207ab9 */ /* 0x000fc40000000800 */
[----:B------:R-:W2:Y:S01]  /*3e490*/  LDL.LU R27, [R1+0x6c] ;  /* 0x00006c00011b7983 */ /* 0x000ea20000300800 */
[----:B------:R-:W-:Y:S01]  /*3e4a0*/  ISETP.LT.AND P1, PT, R143, UR33, !P6 ;  /* 0x000000218f007c0c */ /* 0x000fe2000f721270 */
[----:B------:R-:W-:Y:S01]  /*3e4b0*/  ULDC UR33, c[0x0][0x22c] ;  /* 0x00008b0000217ab9 */ /* 0x000fe20000000800 */
[----:B------:R-:W-:Y:S01]  /*3e4c0*/  LOP3.LUT R242, R242, 0xfffffffb, RZ, 0xc0, !PT ;  /* 0xfffffffbf2f27812 */ /* 0x000fe200078ec0ff */
[----:B------:R-:W2:Y:S06]  /*3e4d0*/  LDL.LU R143, [R1+0x70] ;  /* 0x00007000018f7983 */ /* 0x000eac0000300800 */
        /* <DEDUP_REMOVED lines=14> */
[----:B---3--:R-:W-:-:S04]  /*3e5c0*/  LOP3.LUT R243, R243, 0x7fffffff, RZ, 0xc0, !PT ;  /* 0x7ffffffff3f37812 */ /* 0x008fc800078ec0ff */
[----:B------:R-:W-:-:S04]  /*3e5d0*/  @P0 LOP3.LUT R243, R243, 0x80000000, RZ, 0xfc, !PT ;  /* 0x80000000f3f30812 */ /* 0x000fc800078efcff */
[----:B------:R-:W-:-:S04]  /*3e5e0*/  LOP3.LUT R243, R243, 0xbfffffff, RZ, 0xc0, !PT ;  /* 0xbffffffff3f37812 */ /* 0x000fc800078ec0ff */
[----:B------:R-:W-:Y:S02]  /*3e5f0*/  @P2 LOP3.LUT R243, R243, 0x40000000, RZ, 0xfc, !PT ;  /* 0x40000000f3f32812 */ /* 0x000fe400078efcff */
[----:B----4-:R-:W-:Y:S01]  /*3e600*/  ISETP.LT.AND P0, PT, R138, UR4, !P6 ;  /* 0x000000048a007c0c */ /* 0x010fe2000f701270 */
[----:B------:R-:W-:Y:S01]  /*3e610*/  ULDC UR4, c[0x0][0x22c] ;  /* 0x00008b0000047ab9 */ /* 0x000fe20000000800 */
[----:B------:R-:W3:Y:S01]  /*3e620*/  LDL.LU R138, [R1+0x80] ;  /* 0x00008000018a7983 */ /* 0x000ee20000300800 */
[----:B------:R-:W-:-:S04]  /*3e630*/  LOP3.LUT R243, R243, 0xdfffffff, RZ, 0xc0, !PT ;  /* 0xdffffffff3f37812 */ /* 0x000fc800078ec0ff */
[----:B------:R-:W-:-:S04]  /*3e640*/  @P1 LOP3.LUT R243, R243, 0x20000000, RZ, 0xfc, !PT ;  /* 0x20000000f3f31812 */ /* 0x000fc800078efcff */
[----:B------:R-:W-:Y:S02]  /*3e650*/  LOP3.LUT R243, R243, 0xefffffff, RZ, 0xc0, !PT ;  /* 0xeffffffff3f37812 */ /* 0x000fe400078ec0ff */
[----:B------:R-:W-:Y:S01]  /*3e660*/  ISETP.LT.AND P2, PT, R24, UR32, !P6 ;  /* 0x0000002018007c0c */ /* 0x000fe2000f741270 */
[----:B------:R-:W-:Y:S01]  /*3e670*/  ULDC UR32, c[0x0][0x22c] ;  /* 0x00008b0000207ab9 */ /* 0x000fe20000000800 */
[----:B------:R-:W-:Y:S02]  /*3e680*/  @P0 LOP3.LUT R243, R243, 0x10000000, RZ, 0xfc, !PT ;  /* 0x10000000f3f30812 */ /* 0x000fe400078efcff */
[----:B------:R-:W-:Y:S01]  /*3e690*/  ISETP.LT.AND P0, PT, R29, UR61, !P6 ;  /* 0x0000003d1d007c0c */ /* 0x000fe2000f701270 */
[----:B------:R-:W-:Y:S01]  /*3e6a0*/  ULDC UR61, c[0x0][0x22c] ;  /* 0x00008b00003d7ab9 */ /* 0x000fe20000000800 */
[----:B------:R-:W4:Y:S04]  /*3e6b0*/  LDL.LU R29, [R1+0x84] ;  /* 0x00008400011d7983 */ /* 0x000f280000300800 */
[----:B------:R-:W4:Y:S01]  /*3e6c0*/  LDL.LU R24, [R1+0x88] ;  /* 0x0000880001187983 */ /* 0x000f220000300800 */
[----:B--2---:R-:W-:Y:S01]  /*3e6d0*/  ISETP.LT.AND P1, PT, R27, UR33, !P6 ;  /* 0x000000211b007c0c */ /* 0x004fe2000f721270 */
        /* <DEDUP_REMOVED lines=29> */
[----:B---3--:R-:W-:Y:S01]  /*3e8b0*/  ISETP.LT.AND P0, PT, R138, UR4, !P6 ;  /* 0x000000048a007c0c */ /* 0x008fe2000f701270 */
[----:B------:R-:W-:Y:S01]  /*3e8c0*/  ULDC UR4, c[0x0][0x22c] ;  /* 0x00008b0000047ab9 */ /* 0x000fe20000000800 */
[----:B------:R-:W3:Y:S11]  /*3e8d0*/  LDL.LU R138, [R1+0xa0] ;  /* 0x0000a000018a7983 */ /* 0x000ef60000300800 */
[----:B------:R-:W-:-:S02]  /*3e8e0*/  @P0 LOP3.LUT R243, R243, 0x100000, RZ, 0xfc, !PT ;  /* 0x00100000f3f30812 */ /* 0x000fc400078efcff */
[----:B----4-:R-:W-:Y:S01]  /*3e8f0*/  ISETP.LT.AND P0, PT, R29, UR61, !P6 ;  /* 0x0000003d1d007c0c */ /* 0x010fe2000f701270 */
[----:B------:R-:W-:Y:S01]  /*3e900*/  ULDC UR61, c[0x0][0x22c] ;  /* 0x00008b00003d7ab9 */ /* 0x000fe20000000800 */
[----:B------:R-:W4:Y:S01]  /*3e910*/  LDL.LU R29, [R1+0xa4] ;  /* 0x0000a400011d7983 */ /* 0x000f220000300800 */
[----:B------:R-:W-:Y:S01]  /*3e920*/  ISETP.LT.AND P2, PT, R24, UR32, !P6 ;  /* 0x0000002018007c0c */ /* 0x000fe2000f741270 */
[----:B------:R-:W-:Y:S02]  /*3e930*/  ULDC UR32, c[0x0][0x22c] ;  /* 0x00008b0000207ab9 */ /* 0x000fe40000000800 */
[----:B------:R-:W4:Y:S01]  /*3e940*/  LDL.LU R24, [R1+0xa8] ;  /* 0x0000a80001187983 */ /* 0x000f220000300800 */
[----:B------:R-:W-:Y:S02]  /*3e950*/  LOP3.LUT R243, R243, 0xfff7ffff, RZ, 0xc0, !PT ;  /* 0xfff7fffff3f37812 */ /* 0x000fe400078ec0ff */
[----:B--2---:R-:W-:Y:S01]  /*3e960*/  ISETP.LT.AND P1, PT, R27, UR33, !P6 ;  /* 0x000000211b007c0c */ /* 0x004fe2000f721270 */
[----:B------:R-:W-:Y:S01]  /*3e970*/  ULDC UR33, c[0x0][0x22c] ;  /* 0x00008b0000217ab9 */ /* 0x000fe20000000800 */
[----:B------:R-:W2:Y:S02]  /*3e980*/  LDL.LU R27, [R1+0xac] ;  /* 0x0000ac00011b7983 */ /* 0x000ea40000300800 */
        /* <DEDUP_REMOVED lines=28> */
[----:B------:R-:W3:Y:S01]  /*3eb50*/  LDL.LU R138, [R1+0xc0] ;  /* 0x0000c000018a7983 */ /* 0x000ee20000300800 */
[----:B----4-:R-:W-:Y:S01]  /*3eb60*/  ISETP.LT.AND P2, PT, R24, UR32, !P6 ;  /* 0x0000002018007c0c */ /* 0x010fe2000f741270 */
[----:B------:R-:W-:Y:S02]  /*3eb70*/  ULDC UR32, c[0x0][0x22c] ;  /* 0x00008b0000207ab9 */ /* 0x000fe40000000800 */
[----:B------:R-:W4:Y:S07]  /*3eb80*/  LDL.LU R24, [R1+0xc4] ;  /* 0x0000c40001187983 */ /* 0x000f2e0000300800 */
[----:B------:R-:W-:-:S02]  /*3eb90*/  @P0 LOP3.LUT R243, R243, 0x1000, RZ, 0xfc, !PT ;  /* 0x00001000f3f30812 */ /* 0x000fc400078efcff */
[----:B------:R-:W-:Y:S01]  /*3eba0*/  ISETP.LT.AND P0, PT, R29, UR61, !P6 ;  /* 0x0000003d1d007c0c */ /* 0x000fe2000f701270 */
[----:B------:R-:W-:Y:S01]  /*3ebb0*/  ULDC UR61, c[0x0][0x22c] ;  /* 0x00008b00003d7ab9 */ /* 0x000fe20000000800 */
[----:B--2---:R-:W-:Y:S01]  /*3ebc0*/  ISETP.LT.AND P1, PT, R27, UR33, !P6 ;  /* 0x000000211b007c0c */ /* 0x004fe2000f721270 */
        /* <DEDUP_REMOVED lines=35> */
[----:B------:R-:W-:-:S11]  /*3ee00*/  LOP3.LUT R243, R243, 0xfffffff7, RZ, 0xc0, !PT ;  /* 0xfffffff7f3f37812 */ /* 0x000fd600078ec0ff */
[----:B------:R-:W-:Y:S02]  /*3ee10*/  @P0 LOP3.LUT R243, R243, 0x8, RZ, 0xfc, !PT ;  /* 0x00000008f3f30812 */ /* 0x000fe400078efcff */
[----:B------:R-:W-:Y:S01]  /*3ee20*/  ISETP.LT.AND P0, PT, R244, UR4, !P6 ;  /* 0x00000004f4007c0c */ /* 0x000fe2000f701270 */
[----:B------:R-:W-:Y:S01]  /*3ee30*/  ULDC UR4, c[0x0][0x22c] ;  /* 0x00008b0000047ab9 */ /* 0x000fe20000000800 */
[----:B------:R-:W4:Y:S04]  /*3ee40*/  LDL.LU R244, [R1+0x107c] ;  /* 0x00107c0001f47983 */ /* 0x000f280000300800 */
[----:B------:R-:W3:Y:S04]  /*3ee50*/  LDL.LU R29, [R1+0xe4] ;  /* 0x0000e400011d7983 */ /* 0x000ee80000300800 */
[----:B------:R-:W3:Y:S01]  /*3ee60*/  LDL.LU R24, [R1+0xe8] ;  /* 0x0000e80001187983 */ /* 0x000ee20000300800 */
        /* <DEDUP_REMOVED lines=21> */
[----:B----4-:R-:W-:-:S04]  /*3efc0*/  LOP3.LUT R244, R244, 0x7fffffff, RZ, 0xc0, !PT ;  /* 0x7ffffffff4f47812 */ /* 0x010fc800078ec0ff */
[----:B------:R-:W-:-:S04]  /*3efd0*/  @P0 LOP3.LUT R244, R244, 0x80000000, RZ, 0xfc, !PT ;  /* 0x80000000f4f40812 */ /* 0x000fc800078efcff */
[----:B------:R-:W-:-:S04]  /*3efe0*/  LOP3.LUT R244, R244, 0xbfffffff, RZ, 0xc0, !PT ;  /* 0xbffffffff4f47812 */ /* 0x000fc800078ec0ff */
[----:B------:R-:W-:Y:S02]  /*3eff0*/  @P2 LOP3.LUT R244, R244, 0x40000000, RZ, 0xfc, !PT ;  /* 0x40000000f4f42812 */ /* 0x000fe400078efcff */
[----:B---3--:R-:W-:Y:S01]  /*3f000*/  ISETP.LT.AND P0, PT, R138, UR4, !P6 ;  /* 0x000000048a007c0c */ /* 0x008fe2000f701270 */
        /* <DEDUP_REMOVED lines=452> */
[----:B------:R-:W3:Y:S01]  /*40c50*/  LDL.LU R29, [R1+0x264] ;  /* 0x00026400011d7983 */ /* 0x000ee20000300800 */
[----:B--2---:R-:W-:Y:S01]  /*40c60*/  ISETP.LT.AND P2, PT, R27, UR32, !P6 ;  /* 0x000000201b007c0c */ /* 0x004fe2000f741270 */
[----:B------:R-:W-:-:S02]  /*40c70*/  ULDC UR32, c[0x0][0x22c] ;  /* 0x00008b0000207ab9 */ /* 0x000fc40000000800 */
[----:B------:R-:W2:Y:S01]  /*40c80*/  LDL.LU R24, [R1+0x268] ;  /* 0x0002680001187983 */ /* 0x000ea20000300800 */
[----:B------:R-:W-:Y:S01]  /*40c90*/  ISETP.LT.AND P1, PT, R143, UR33, !P6 ;  /* 0x000000218f007c0c */ /* 0x000fe2000f721270 */
[----:B------:R-:W-:Y:S01]  /*40ca0*/  ULDC UR33, c[0x0][0x22c] ;  /* 0x00008b0000217ab9 */ /* 0x000fe20000000800 */
[----:B------:R-:W-:Y:S01]  /*40cb0*/  LOP3.LUT R246, R246, 0xfffffffb, RZ, 0xc0, !PT ;  /* 0xfffffffbf6f67812 */ /* 0x000fe200078ec0ff */
[----:B------:R-:W2:Y:S04]  /*40cc0*/  LDL.LU R27, [R1+0x26c] ;  /* 0x00026c00011b7983 */ /* 0x000ea80000300800 */
[----:B------:R-:W2:Y:S02]  /*40cd0*/  LDL.LU R143, [R1+0x270] ;  /* 0x00027000018f7983 */ /* 0x000ea40000300800 */
        /* <DEDUP_REMOVED lines=20> */
[----:B------:R-:W-:Y:S01]  /*40e20*/  LOP3.LUT R247, R247, 0xdfffffff, RZ, 0xc0, !PT ;  /* 0xdffffffff7f77812 */ /* 0x000fe200078ec0ff */
[----:B------:R-:W3:Y:S03]  /*40e30*/  LDL.LU R138, [R1+0x280] ;  /* 0x00028000018a7983 */ /* 0x000ee60000300800 */
[----:B------:R-:W-:-:S04]  /*40e40*/  @P1 LOP3.LUT R247, R247, 0x20000000, RZ, 0xfc, !PT ;  /* 0x20000000f7f71812 */ /* 0x000fc800078efcff */
[----:B------:R-:W-:-:S04]  /*40e50*/  LOP3.LUT R247, R247, 0xefffffff, RZ, 0xc0, !PT ;  /* 0xeffffffff7f77812 */ /* 0x000fc800078ec0ff */
[----:B------:R-:W-:Y:S02]  /*40e60*/  @P0 LOP3.LUT R247, R247, 0x10000000, RZ, 0xfc, !PT ;  /* 0x10000000f7f70812 */ /* 0x000fe400078efcff */
[----:B------:R-:W-:Y:S01]  /*40e70*/  ISETP.LT.AND P0, PT, R29, UR61, !P6 ;  /* 0x0000003d1d007c0c */ /* 0x000fe2000f701270 */
[----:B------:R-:W-:Y:S01]  /*40e80*/  ULDC UR61, c[0x0][0x22c] ;  /* 0x00008b00003d7ab9 */ /* 0x000fe20000000800 */
[----:B--2---:R-:W-:Y:S01]  /*40e90*/  ISETP.LT.AND P2, PT, R24, UR32, !P6 ;  /* 0x0000002018007c0c */ /* 0x004fe2000f741270 */
[----:B------:R-:W-:Y:S01]  /*40ea0*/  ULDC UR32, c[0x0][0x22c] ;  /* 0x00008b0000207ab9 */ /* 0x000fe20000000800 */
[----:B------:R-:W-:Y:S02]  /*40eb0*/  LOP3.LUT R247, R247, 0xf7ffffff, RZ, 0xc0, !PT ;  /* 0xf7fffffff7f77812 */ /* 0x000fe400078ec0ff */
[----:B------:R-:W-:Y:S01]  /*40ec0*/  ISETP.LT.AND P1, PT, R27, UR33, !P6 ;  /* 0x000000211b007c0c */ /* 0x000fe2000f721270 */
[----:B------:R-:W-:Y:S01]  /*40ed0*/  ULDC UR33, c[0x0][0x22c] ;  /* 0x00008b0000217ab9 */ /* 0x000fe20000000800 */
[----:B------:R-:W2:Y:S04]  /*40ee0*/  LDL.LU R27, [R1+0x284] ;  /* 0x00028400011b7983 */ /* 0x000ea80000300800 */
[----:B------:R-:W4:Y:S01]  /*40ef0*/  LDL.LU R32, [R1+0x288] ;  /* 0x0002880001207983 */ /* 0x000f220000300800 */
[----:B------:R-:W-:-:S04]  /*40f00*/  @P0 LOP3.LUT R247, R247, 0x8000000, RZ, 0xfc, !PT ;  /* 0x08000000f7f70812 */ /* 0x000fc800078efcff */
[----:B------:R-:W-:-:S04]  /*40f10*/  LOP3.LUT R247, R247, 0xfbffffff, RZ, 0xc0, !PT ;  /* 0xfbfffffff7f77812 */ /* 0x000fc800078ec0ff */
[----:B------:R-:W-:Y:S02]  /*40f20*/  @P2 LOP3.LUT R247, R247, 0x4000000, RZ, 0xfc, !PT ;  /* 0x04000000f7f72812 */ /* 0x000fe400078efcff */
[----:B------:R-:W-:Y:S01]  /*40f30*/  ISETP.LT.AND P0, PT, R143, UR4, !P6 ;  /* 0x000000048f007c0c */ /* 0x000fe2000f701270 */
[----:B------:R-:W-:Y:S01]  /*40f40*/  ULDC UR4, c[0x0][0x22c] ;  /* 0x00008b0000047ab9 */ /* 0x000fe20000000800 */
[----:B------:R-:W-:Y:S01]  /*40f50*/  LOP3.LUT R247, R247, 0xfdffffff, RZ, 0xc0, !PT ;  /* 0xfdfffffff7f77812 */ /* 0x000fe200078ec0ff */
[----:B------:R-:W4:Y:S03]  /*40f60*/  LDL.LU R143, [R1+0x460] ;  /* 0x00046000018f7983 */ /* 0x000f260000300800 */
[----:B------:R-:W-:-:S04]  /*40f70*/  @P1 LOP3.LUT R247, R247, 0x2000000, RZ, 0xfc, !PT ;  /* 0x02000000f7f71812 */ /* 0x000fc800078efcff */
[----:B------:R-:W-:-:S04]  /*40f80*/  LOP3.LUT R247, R247, 0xfeffffff, RZ, 0xc0, !PT ;  /* 0xfefffffff7f77812 */ /* 0x000fc800078ec0ff */
[----:B------:R-:W-:Y:S02]  /*40f90*/  @P0 LOP3.LUT R247, R247, 0x1000000, RZ, 0xfc, !PT ;  /* 0x01000000f7f70812 */ /* 0x000fe400078efcff */
[----:B------:R-:W-:Y:S01]  /*40fa0*/  ISETP.LT.AND P0, PT, R30, UR61, !P6 ;  /* 0x0000003d1e007c0c */ /* 0x000fe2000f701270 */
[----:B------:R-:W-:Y:S01]  /*40fb0*/  ULDC UR61, c[0x0][0x22c] ;  /* 0x00008b00003d7ab9 */ /* 0x000fe20000000800 */
[----:B------:R-:W4:Y:S01]  /*40fc0*/  LDL.LU R30, [R1+0x28c] ;  /* 0x00028c00011e7983 */ /* 0x000f220000300800 */
[----:B------:R-:W-:Y:S01]  /*40fd0*/  ISETP.LT.AND P2, PT, R28, UR32, !P6 ;  /* 0x000000201c007c0c */ /* 0x000fe2000f741270 */
[----:B------:R-:W-:Y:S02]  /*40fe0*/  ULDC UR32, c[0x0][0x22c] ;  /* 0x00008b0000207ab9 */ /* 0x000fe40000000800 */
[----:B------:R-:W4:Y:S01]  /*40ff0*/  LDL.LU R28, [R1+0x290] ;  /* 0x00029000011c7983 */ /* 0x000f220000300800 */
[----:B------:R-:W-:Y:S01]  /*41000*/  ISETP.LT.AND P1, PT, R136, UR33, !P6 ;  /* 0x0000002188007c0c */ /* 0x000fe2000f721270 */
[----:B------:R-:W-:Y:S01]  /*41010*/  ULDC UR33, c[0x0][0x22c] ;  /* 0x00008b0000217ab9 */ /* 0x000fe20000000800 */
[----:B------:R-:W-:Y:S01]  /*41020*/  LOP3.LUT R247, R247, 0xff7fffff, RZ, 0xc0, !PT ;  /* 0xff7ffffff7f77812 */ /* 0x000fe200078ec0ff */
[----:B------:R-:W4:Y:S04]  /*41030*/  LDL.LU R34, [R1+0x294] ;  /* 0x0002940001227983 */ /* 0x000f280000300800 */
[----:B------:R-:W4:Y:S01]  /*41040*/  LDL.LU R136, [R1+0x46c] ;  /* 0x00046c0001887983 */ /* 0x000f220000300800 */
[----:B------:R-:W-:-:S03]  /*41050*/  @P0 LOP3.LUT R247, R247, 0x800000, RZ, 0xfc, !PT ;  /* 0x00800000f7f70812 */ /* 0x000fc600078efcff */
[----:B------:R-:W4:Y:S01]  /*41060*/  LDL.LU R31, [R1+0x298] ;  /* 0x00029800011f7983 */ /* 0x000f220000300800 */
[----:B------:R-:W-:-:S03]  /*41070*/  LOP3.LUT R247, R247, 0xffbfffff, RZ, 0xc0, !PT ;  /* 0xffbffffff7f77812 */ /* 0x000fc600078ec0ff */
[----:B------:R-:W4:Y:S01]  /*41080*/  LDL.LU R24, [R1+0x850] ;  /* 0x0008500001187983 */ /* 0x000f220000300800 */
        /* <DEDUP_REMOVED lines=8> */
[----:B--2---:R-:W-:Y:S02]  /*41110*/  ISETP.LT.AND P1, PT, R27, UR61, !P6 ;  /* 0x0000003d1b007c0c */ /* 0x004fe4000f721270 */
[----:B------:R-:W-:Y:S02]  /*41120*/  R2UR UR61, R13 ;  /* 0x000000000d3d72ca */ /* 0x000fe400000e0000 */
[----:B------:R-:W2:Y:S04]  /*41130*/  LDL.LU R13, [R1+0x106c] ;  /* 0x00106c00010d7983 */ /* 0x000ea80000300800 */
[----:B------:R-:W2:Y:S04]  /*41140*/  LDL.LU R29, [R1+0x84c] ;  /* 0x00084c00011d7983 */ /* 0x000ea80000300800 */
[----:B------:R-:W2:Y:S01]  /*41150*/  LDL.LU R27, [R1+0x2a0] ;  /* 0x0002a000011b7983 */ /* 0x000ea20000300800 */
[----:B----4-:R-:W-:-:S02]  /*41160*/  ISETP.LT.AND P0, PT, R32, UR32, !P6 ;  /* 0x0000002020007c0c */ /* 0x010fc4000f701270 */
[----:B------:R-:W-:Y:S02]  /*41170*/  LOP3.LUT R247, R247, 0xfff7ffff, RZ, 0xc0, !PT ;  /* 0xfff7fffff7f77812 */ /* 0x000fe400078ec0ff */
[----:B------:R-:W-:Y:S02]  /*41180*/  R2UR UR32, R143 ;  /* 0x000000008f2072ca */ /* 0x000fe400000e0000 */
[----:B------:R-:W4:Y:S01]  /*41190*/  LDL.LU R143, [R1+0x2a4] ;  /* 0x0002a400018f7983 */ /* 0x000f220000300800 */
[----:B------:R-:W-:-:S04]  /*411a0*/  @P1 LOP3.LUT R247, R247, 0x80000, RZ, 0xfc, !PT ;  /* 0x00080000f7f71812 */ /* 0x000fc800078efcff */
[----:B------:R-:W-:Y:S02]  /*411b0*/  LOP3.LUT R247, R247, 0xfffbffff, RZ, 0xc0, !PT ;  /* 0xfffbfffff7f77812 */ /* 0x000fe400078ec0ff */
[----:B------:R-:W-:Y:S02]  /*411c0*/  ISETP.LT.AND P1, PT, R30, UR33, !P6 ;  /* 0x000000211e007c0c */ /* 0x000fe4000f721270 */
[----:B------:R-:W-:Y:S02]  /*411d0*/  R2UR UR33, R249 ;  /* 0x00000000f92172ca */ /* 0x000fe400000e0000 */
[----:B------:R-:W4:Y:S04]  /*411e0*/  LDL.LU R249, [R1+0x1068] ;  /* 0x0010680001f97983 */ /* 0x000f280000300800 */
[----:B------:R-:W4:Y:S01]  /*411f0*/  LDL.LU R30, [R1+0x2a8] ;  /* 0x0002a800011e7983 */ /* 0x000f220000300800 */
[----:B------:R-:W-:-:S02]  /*41200*/  @P0 LOP3.LUT R247, R247, 0x40000, RZ, 0xfc, !PT ;  /* 0x00040000f7f70812 */ /* 0x000fc400078efcff */
[----:B------:R-:W-:Y:S02]  /*41210*/  ISETP.LT.AND P0, PT, R28, UR4, !P6 ;  /* 0x000000041c007c0c */ /* 0x000fe4000f701270 */
[----:B------:R-:W-:Y:S02]  /*41220*/  R2UR UR4, R248 ;  /* 0x00000000f80472ca */ /* 0x000fe400000e0000 */
[----:B------:R-:W4:Y:S04]  /*41230*/  LDL.LU R248, [R1+0x1064] ;  /* 0x0010640001f87983 */ /* 0x000f280000300800 */
[----:B------:R-:W4:Y:S01]  /*41240*/  LDL.LU R28, [R1+0x2ac] ;  /* 0x0002ac00011c7983 */ /* 0x000f220000300800 */
[----:B------:R-:W-:-:S04]  /*41250*/  LOP3.LUT R247, R247, 0xfffdffff, RZ, 0xc0, !PT ;  /* 0xfffdfffff7f77812 */ /* 0x000fc800078ec0ff */
[----:B------:R-:W-:Y:S02]  /*41260*/  @P1 LOP3.LUT R247, R247, 0x20000, RZ, 0xfc, !PT ;  /* 0x00020000f7f71812 */ /* 0x000fe400078efcff */
[----:B------:R-:W-:Y:S02]  /*41270*/  ISETP.LT.AND P1, PT, R34, UR4, !P6 ;  /* 0x0000000422007c0c */ /* 0x000fe4000f721270 */
[----:B------:R-:W-:Y:S02]  /*41280*/  R2UR UR4, R136 ;  /* 0x00000000880472ca */ /* 0x000fe400000e0000 */
[----:B------:R-:W4:Y:S01]  /*41290*/  LDL.LU R136, [R1+0x2b0] ;  /* 0x0002b00001887983 */ /* 0x000f220000300800 */
[----:B------:R-:W-:-:S04]  /*412a0*/  LOP3.LUT R247, R247, 0xfffeffff, RZ, 0xc0, !PT ;  /* 0xfffefffff7f77812 */ /* 0x000fc800078ec0ff */
[----:B------:R-:W-:Y:S02]  /*412b0*/  @P0 LOP3.LUT R247, R247, 0x10000, RZ, 0xfc, !PT ;  /* 0x00010000f7f70812 */ /* 0x000fe400078efcff */
[----:B------:R-:W-:Y:S02]  /*412c0*/  ISETP.LT.AND P0, PT, R31, UR33, !P6 ;  /* 0x000000211f007c0c */ /* 0x000fe4000f701270 */
[----:B------:R-:W-:Y:S02]  /*412d0*/  R2UR UR33, R24 ;  /* 0x00000000182172ca */ /* 0x000fe400000e0000 */
[----:B------:R-:W4:Y:S01]  /*412e0*/  LDL.LU R24, [R1+0x2b4] ;  /* 0x0002b40001187983 */ /* 0x000f220000300800 */
[----:B------:R-:W-:-:S04]  /*412f0*/  LOP3.LUT R247, R247, 0xffff7fff, RZ, 0xc0, !PT ;  /* 0xffff7ffff7f77812 */ /* 0x000fc800078ec0ff */
[----:B------:R-:W-:-:S04]  /*41300*/  @P1 LOP3.LUT R247, R247, 0x8000, RZ, 0xfc, !PT ;  /* 0x00008000f7f71812 */ /* 0x000fc800078efcff */
[----:B------:R-:W-:-:S04]  /*41310*/  LOP3.LUT R247, R247, 0xffffbfff, RZ, 0xc0, !PT ;  /* 0xffffbffff7f77812 */ /* 0x000fc800078ec0ff */
[----:B------:R-:W-:-:S04]  /*41320*/  @P0 LOP3.LUT R247, R247, 0x4000, RZ, 0xfc, !PT ;  /* 0x00004000f7f70812 */ /* 0x000fc800078efcff */
[----:B------:R-:W-:Y:S02]  /*41330*/  LOP3.LUT R247, R247, 0xffffdfff, RZ, 0xc0, !PT ;  /* 0xffffdffff7f77812 */ /* 0x000fe400078ec0ff */
[----:B---3--:R-:W-:Y:S02]  /*41340*/  ISETP.LT.AND P1, PT, R138, UR32, !P6 ;  /* 0x000000208a007c0c */ /* 0x008fe4000f721270 */
[----:B------:R-:W3:Y:S11]  /*41350*/  LDL.LU R138, [R1+0x2b8] ;  /* 0x0002b800018a7983 */ /* 0x000ef60000300800 */
[----:B------:R-:W-:-:S04]  /*41360*/  @P1 LOP3.LUT R247, R247, 0x2000, RZ, 0xfc, !PT ;  /* 0x00002000f7f71812 */ /* 0x000fc800078efcff */
[----:B------:R-:W-:Y:S02]  /*41370*/  LOP3.LUT R247, R247, 0xffffefff, RZ, 0xc0, !PT ;  /* 0xffffeffff7f77812 */ /* 0x000fe400078ec0ff */
[----:B--2---:R-:W-:Y:S01]  /*41380*/  ISETP.LT.AND P0, PT, R27, UR61, !P6 ;  /* 0x0000003d1b007c0c */ /* 0x004fe2000f701270 */
[----:B------:R-:W-:Y:S01]  /*41390*/  ULDC UR61, c[0x0][0x22c] ;  /* 0x00008b00003d7ab9 */ /* 0x000fe20000000800 */
[----:B------:R-:W2:Y:S01]  /*413a0*/  LDL.LU R27, [R1+0x2bc] ;  /* 0x0002bc00011b7983 */ /* 0x000ea20000300800 */
[----:B----4-:R-:W-:Y:S01]  /*413b0*/  ISETP.LT.AND P1, PT, R143, UR60, !P6 ;  /* 0x0000003c8f007c0c */ /* 0x010fe2000f721270 */
[----:B------:R-:W-:Y:S02]  /*413c0*/  ULDC UR60, c[0x0][0x22c] ;  /* 0x00008b00003c7ab9 */ /* 0x000fe40000000800 */
[----:B------:R-:W4:Y:S07]  /*413d0*/  LDL.LU R143, [R1+0x2c0] ;  /* 0x0002c000018f7983 */ /* 0x000f2e0000300800 */
        /* <DEDUP_REMOVED lines=9> */
[----:B------:R-:W-:-:S06]  /*41470*/  LOP3.LUT R247, R247, 0xfffffbff, RZ, 0xc0, !PT ;  /* 0xfffffbfff7f77812 */ /* 0x000fcc00078ec0ff */
[----:B------:R-:W-:Y:S02]  /*41480*/  @P0 LOP3.LUT R247, R247, 0x400, RZ, 0xfc, !PT ;  /* 0x00000400f7f70812 */ /* 0x000fe400078efcff */
[----:B------:R-:W-:Y:S01]  /*41490*/  ISETP.LT.AND P0, PT, R136, UR57, !P6 ;  /* 0x0000003988007c0c */ /* 0x000fe2000f701270 */
[----:B------:R-:W-:Y:S01]  /*414a0*/  ULDC UR57, c[0x0][0x22c] ;  /* 0x00008b0000397ab9 */ /* 0x000fe20000000800 */
[----:B------:R-:W-:Y:S01]  /*414b0*/  LOP3.LUT R247, R247, 0xfffffdff, RZ, 0xc0, !PT ;  /* 0xfffffdfff7f77812 */ /* 0x000fe200078ec0ff */
[----:B------:R-:W4:Y:S03]  /*414c0*/  LDL.LU R136, [R1+0x2cc] ;  /* 0x0002cc0001887983 */ /* 0x000f260000300800 */
[----:B------:R-:W-:-:S04]  /*414d0*/  @P1 LOP3.LUT R247, R247, 0x200, RZ, 0xfc, !PT ;  /* 0x00000200f7f71812 */ /* 0x000fc800078efcff */
[----:B------:R-:W-:Y:S02]  /*414e0*/  LOP3.LUT R247, R247, 0xfffffeff, RZ, 0xc0, !PT ;  /* 0xfffffefff7f77812 */ /* 0x000fe400078ec0ff */
[----:B------:R-:W-:Y:S01]  /*414f0*/  ISETP.LT.AND P1, PT, R24, UR56, !P6 ;  /* 0x0000003818007c0c */ /* 0x000fe2000f721270 */
[----:B------:R-:W-:Y:S01]  /*41500*/  ULDC UR56, c[0x0][0x22c] ;  /* 0x00008b0000387ab9 */ /* 0x000fe20000000800 */
[----:B------:R-:W-:-:S04]  /*41510*/  @P0 LOP3.LUT R247, R247, 0x100, RZ, 0xfc, !PT ;  /* 0x00000100f7f70812 */ /* 0x000fc800078efcff */
[----:B------:R-:W-:-:S07]  /*41520*/  LOP3.LUT R247, R247, 0xffffff7f, RZ, 0xc0, !PT ;  /* 0xffffff7ff7f77812 */ /* 0x000fce00078ec0ff */
[----:B------:R-:W-:-:S04]  /*41530*/  @P1 LOP3.LUT R247, R247, 0x80, RZ, 0xfc, !PT ;  /* 0x00000080f7f71812 */ /* 0x000fc800078efcff */
[----:B------:R-:W-:Y:S02]  /*41540*/  LOP3.LUT R247, R247, 0xffffffbf, RZ, 0xc0, !PT ;  /* 0xffffffbff7f77812 */ /* 0x000fe400078ec0ff */
[----:B---3--:R-:W-:Y:S01]  /*41550*/  ISETP.LT.AND P0, PT, R138, UR55, !P6 ;  /* 0x000000378a007c0c */ /* 0x008fe2000f701270 */
[----:B------:R-:W-:Y:S01]  /*41560*/  ULDC UR55, c[0x0][0x22c] ;  /* 0x00008b0000377ab9 */ /* 0x000fe20000000800 */
        /* <DEDUP_REMOVED lines=9> */
[----:B------:R-:W-:Y:S01]  /*41600*/  @P1 LOP3.LUT R247, R247, 0x20, RZ, 0xfc, !PT ;  /* 0x00000020f7f71812 */ /* 0x000fe200078efcff */
[----:B------:R-:W4:Y:S03]  /*41610*/  LDL.LU R24, [R1+0x2e0] ;  /* 0x0002e00001187983 */ /* 0x000f260000300800 */
[----:B------:R-:W-:-:S04]  /*41620*/  LOP3.LUT R247, R247, 0xffffffef, RZ, 0xc0, !PT ;  /* 0xffffffeff7f77812 */ /* 0x000fc800078ec0ff */
[----:B------:R-:W-:Y:S02]  /*41630*/  @P0 LOP3.LUT R247, R247, 0x10, RZ, 0xfc, !PT ;  /* 0x00000010f7f70812 */ /* 0x000fe400078efcff */
[----:B------:R-:W-:Y:S01]  /*41640*/  ISETP.LT.AND P1, PT, R30, UR52, !P6 ;  /* 0x000000341e007c0c */ /* 0x000fe2000f721270 */
[----:B------:R-:W-:Y:S01]  /*41650*/  ULDC UR52, c[0x0][0x22c] ;  /* 0x00008b0000347ab9 */ /* 0x000fe20000000800 */
[----:B------:R-:W-:Y:S01]  /*41660*/  LOP3.LUT R247, R247, 0xfffffff7, RZ, 0xc0, !PT ;  /* 0xfffffff7f7f77812 */ /* 0x000fe200078ec0ff */
[----:B------:R-:W4:Y:S01]  /*41670*/  LDL.LU R30, [R1+0x2e4] ;  /* 0x0002e400011e7983 */ /* 0x000f220000300800 */
[----:B------:R-:W-:Y:S01]  /*41680*/  ISETP.LT.AND P0, PT, R28, UR51, !P6 ;  /* 0x000000331c007c0c */ /* 0x000fe2000f701270 */
[----:B------:R-:W-:-:S08]  /*41690*/  ULDC UR51, c[0x0][0x22c] ;  /* 0x00008b0000337ab9 */ /* 0x000fd00000000800 */
[----:B------:R-:W-:Y:S01]  /*416a0*/  @P1 LOP3.LUT R247, R247, 0x8, RZ, 0xfc, !PT ;  /* 0x00000008f7f71812 */ /* 0x000fe200078efcff */
[----:B------:R-:W4:Y:S03]  /*416b0*/  LDL.LU R28, [R1+0x2e8] ;  /* 0x0002e800011c7983 */ /* 0x000f260000300800 */
        /* <DEDUP_REMOVED lines=8> */
[----:B------:R-:W-:-:S09]  /*41740*/  LOP3.LUT R247, R247, 0xfffffffd, RZ, 0xc0, !PT ;  /* 0xfffffffdf7f77812 */ /* 0x000fd200078ec0ff */
[----:B------:R-:W-:-:S04]  /*41750*/  @P1 LOP3.LUT R247, R247, 0x2, RZ, 0xfc, !PT ;  /* 0x00000002f7f71812 */ /* 0x000fc800078efcff */
[----:B------:R-:W-:-:S04]  /*41760*/  LOP3.LUT R247, R247, 0xfffffffe, RZ, 0xc0, !PT ;  /* 0xfffffffef7f77812 */ /* 0x000fc800078ec0ff */
[----:B------:R-:W-:Y:S02]  /*41770*/  @P0 LOP3.LUT R247, R247, 0x1, RZ, 0xfc, !PT ;  /* 0x00000001f7f70812 */ /* 0x000fe400078efcff */
[----:B---3--:R-:W-:Y:S01]  /*41780*/  ISETP.LT.AND P1, PT, R138, UR48, !P6 ;  /* 0x000000308a007c0c */ /* 0x008fe2000f721270 */
[----:B------:R-:W-:Y:S01]  /*41790*/  ULDC UR48, c[0x0][0x22c] ;  /* 0x00008b0000307ab9 */ /* 0x000fe20000000800 */
[----:B------:R-:W3:Y:S01]  /*417a0*/  LDL.LU R138, [R1+0x2f0] ;  /* 0x0002f000018a7983 */ /* 0x000ee20000300800 */
[----:B--2---:R-:W-:Y:S01]  /*417b0*/  ISETP.LT.AND P0, PT, R27, UR47, !P6 ;  /* 0x0000002f1b007c0c */ /* 0x004fe2000f701270 */
[----:B------:R-:W-:Y:S02]  /*417c0*/  ULDC UR47, c[0x0][0x22c] ;  /* 0x00008b00002f7ab9 */ /* 0x000fe40000000800 */
[----:B------:R-:W2:Y:S01]  /*417d0*/  LDL.LU R27, [R1+0x2f4] ;  /* 0x0002f400011b7983 */ /* 0x000ea20000300800 */
[----:B----4-:R-:W-:-:S06]  /*417e0*/  LOP3.LUT R248, R248, 0x7fffffff, RZ, 0xc0, !PT ;  /* 0x7ffffffff8f87812 */ /* 0x010fcc00078ec0ff */
[----:B------:R-:W-:Y:S02]  /*417f0*/  @P1 LOP3.LUT R248, R248, 0x80000000, RZ, 0xfc, !PT ;  /* 0x80000000f8f81812 */ /* 0x000fe400078efcff */
[----:B------:R-:W-:Y:S01]  /*41800*/  ISETP.LT.AND P1, PT, R143, UR46, !P6 ;  /* 0x0000002e8f007c0c */ /* 0x000fe2000f721270 */
[----:B------:R-:W-:Y:S01]  /*41810*/  ULDC UR46, c[0x0][0x22c] ;  /* 0x00008b00002e7ab9 */ /* 0x000fe20000000800 */
[----:B------:R-:W4:Y:S01]  /*41820*/  LDL.LU R143, [R1+0x2f8] ;  /* 0x0002f800018f7983 */ /* 0x000f220000300800 */
[----:B------:R-:W-:-:S04]  /*41830*/  LOP3.LUT R248, R248, 0xbfffffff, RZ, 0xc0, !PT ;  /* 0xbffffffff8f87812 */ /* 0x000fc800078ec0ff */
        /* <DEDUP_REMOVED lines=28> */
[----:B--2---:R-:W-:Y:S01]  /*41a00*/  ISETP.LT.AND P1, PT, R27, UR40, !P6 ;  /* 0x000000281b007c0c */ /* 0x004fe2000f721270 */
[----:B------:R-:W-:Y:S01]  /*41a10*/  ULDC UR40, c[0x0][0x22c] ;  /* 0x00008b0000287ab9 */ /* 0x000fe20000000800 */
[----:B------:R-:W2:Y:S01]  /*41a20*/  LDL.LU R27, [R1+0x310] ;  /* 0x00031000011b7983 */ /* 0x000ea20000300800 */
[----:B----4-:R-:W-:Y:S01]  /*41a30*/  ISETP.LT.AND P0, PT, R143, UR39, !P6 ;  /* 0x000000278f007c0c */ /* 0x010fe2000f701270 */
[----:B------:R-:W-:Y:S02]  /*41a40*/  ULDC UR39, c[0x0][0x22c] ;  /* 0x00008b0000277ab9 */ /* 0x000fe40000000800 */
[----:B------:R-:W4:Y:S01]  /*41a50*/  LDL.LU R143, [R1+0x314] ;  /* 0x00031400018f7983 */ /* 0x000f220000300800 */
[----:B------:R-:W-:-:S06]  /*41a60*/  LOP3.LUT R248, R248, 0xff7fffff, RZ, 0xc0, !PT ;  /* 0xff7ffffff8f87812 */ /* 0x000fcc00078ec0ff */
        /* <DEDUP_REMOVED lines=73> */
[----:B------:R-:W-:-:S04]  /*41f00*/  LOP3.LUT R248, R248, 0xfffffeff, RZ, 0xc0, !PT ;  /* 0xfffffefff8f87812 */ /* 0x000fc800078ec0ff */
[----:B------:R-:W-:Y:S02]  /*41f10*/  @P0 LOP3.LUT R248, R248, 0x100, RZ, 0xfc, !PT ;  /* 0x00000100f8f80812 */ /* 0x000fe400078efcff */
[----:B------:R-:W-:Y:S01]  /*41f20*/  ISETP.LT.AND P0, PT, R30, UR21, !P6 ;  /* 0x000000151e007c0c */ /* 0x000fe2000f701270 */
[----:B------:R-:W-:Y:S01]  /*41f30*/  ULDC UR21, c[0x0][0x22c] ;  /* 0x00008b0000157ab9 */ /* 0x000fe20000000800 */
[----:B------:R-:W-:Y:S01]  /*41f40*/  LOP3.LUT R248, R248, 0xffffff7f, RZ, 0xc0, !PT ;  /* 0xffffff7ff8f87812 */ /* 0x000fe200078ec0ff */
[----:B------:R-:W4:Y:S03]  /*41f50*/  LDL.LU R30, [R1+0x354] ;  /* 0x00035400011e7983 */ /* 0x000f260000300800 */
[----:B------:R-:W-:Y:S02]  /*41f60*/  @P1 LOP3.LUT R248, R248, 0x80, RZ, 0xfc, !PT ;  /* 0x00000080f8f81812 */ /* 0x000fe400078efcff */
[----:B------:R-:W-:Y:S01]  /*41f70*/  ISETP.LT.AND P1, PT, R28, UR20, !P6 ;  /* 0x000000141c007c0c */ /* 0x000fe2000f721270 */
[----:B------:R-:W-:Y:S01]  /*41f80*/  ULDC UR20, c[0x0][0x22c] ;  /* 0x00008b0000147ab9 */ /* 0x000fe20000000800 */
[----:B------:R-:W-:Y:S01]  /*41f90*/  LOP3.LUT R248, R248, 0xffffffbf, RZ, 0xc0, !PT ;  /* 0xffffffbff8f87812 */ /* 0x000fe200078ec0ff */
[----:B------:R-:W4:Y:S03]  /*41fa0*/  LDL.LU R28, [R1+0x358] ;  /* 0x00035800011c7983 */ /* 0x000f260000300800 */
[----:B------:R-:W-:-:S02]  /*41fb0*/  @P0 LOP3.LUT R248, R248, 0x40, RZ, 0xfc, !PT ;  /* 0x00000040f8f80812 */ /* 0x000fc400078efcff */
[----:B------:R-:W-:Y:S01]  /*41fc0*/  ISETP.LT.AND P0, PT, R136, UR19, !P6 ;  /* 0x0000001388007c0c */ /* 0x000fe2000f701270 */
[----:B------:R-:W-:Y:S01]  /*41fd0*/  ULDC UR19, c[0x0][0x22c] ;  /* 0x00008b0000137ab9 */ /* 0x000fe20000000800 */
[----:B------:R-:W-:Y:S01]  /*41fe0*/  LOP3.LUT R248, R248, 0xffffffdf, RZ, 0xc0, !PT ;  /* 0xffffffdff8f87812 */ /* 0x000fe200078ec0ff */
[----:B------:R-:W4:Y:S03]  /*41ff0*/  LDL.LU R136, [R1+0x35c] ;  /* 0x00035c0001887983 */ /* 0x000f260000300800 */
[----:B------:R-:W-:-:S04]  /*42000*/  @P1 LOP3.LUT R248, R248, 0x20, RZ, 0xfc, !PT ;  /* 0x00000020f8f81812 */ /* 0x000fc800078efcff */
[----:B------:R-:W-:-:S04]  /*42010*/  LOP3.LUT R248, R248, 0xffffffef, RZ, 0xc0, !PT ;  /* 0xffffffeff8f87812 */ /* 0x000fc800078ec0ff */
        /* <DEDUP_REMOVED lines=9> */
[----:B------:R-:W2:Y:S11]  /*420b0*/  LDL.LU R27, [R1+0x364] ;  /* 0x00036400011b7983 */ /* 0x000eb60000300800 */
[----:B------:R-:W-:-:S02]  /*420c0*/  @P0 LOP3.LUT R248, R248, 0x4, RZ, 0xfc, !PT ;  /* 0x00000004f8f80812 */ /* 0x000fc400078efcff */
[----:B------:R-:W-:Y:S01]  /*420d0*/  ISETP.LT.AND P0, PT, R249, UR15, !P6 ;  /* 0x0000000ff9007c0c */ /* 0x000fe2000f701270 */
[----:B------:R-:W-:Y:S01]  /*420e0*/  ULDC UR15, c[0x0][0x22c] ;  /* 0x00008b00000f7ab9 */ /* 0x000fe20000000800 */
[----:B----4-:R-:W-:Y:S01]  /*420f0*/  ISETP.LT.AND P1, PT, R143, UR16, !P6 ;  /* 0x000000108f007c0c */ /* 0x010fe2000f721270 */
[----:B------:R-:W-:Y:S01]  /*42100*/  ULDC UR16, c[0x0][0x22c] ;  /* 0x00008b0000107ab9 */ /* 0x000fe20000000800 */
[----:B------:R-:W4:Y:S04]  /*42110*/  LDL.LU R143, [R1+0x368] ;  /* 0x00036800018f7983 */ /* 0x000f280000300800 */
[----:B------:R-:W3:Y:S01]  /*42120*/  LDL.LU R249, [R1+0x105c] ;  /* 0x00105c0001f97983 */ /* 0x000ee20000300800 */
[----:B------:R-:W-:-:S03]  /*42130*/  LOP3.LUT R248, R248, 0xfffffffd, RZ, 0xc0, !PT ;  /* 0xfffffffdf8f87812 */ /* 0x000fc600078ec0ff */
[----:B------:R-:W4:Y:S03]  /*42140*/  LDL.LU R24, [R1+0x36c] ;  /* 0x00036c0001187983 */ /* 0x000f260000300800 */
        /* <DEDUP_REMOVED lines=9> */
[----:B------:R-:W-:Y:S02]  /*421e0*/  R2UR UR32, R29 ;  /* 0x000000001d2072ca */ /* 0x000fe400000e0000 */
[----:B---3--:R-:W-:-:S04]  /*421f0*/  LOP3.LUT R249, R249, 0x7fffffff, RZ, 0xc0, !PT ;  /* 0x7ffffffff9f97812 */ /* 0x008fc800078ec0ff */
[----:B------:R-:W-:Y:S02]  /*42200*/  @P1 LOP3.LUT R249, R249, 0x80000000, RZ, 0xfc, !PT ;  /* 0x80000000f9f91812 */ /* 0x000fe400078efcff */
[----:B------:R-:W-:Y:S01]  /*42210*/  ISETP.LT.AND P1, PT, R136, UR12, !P6 ;  /* 0x0000000c88007c0c */ /* 0x000fe2000f721270 */
[----:B------:R-:W-:Y:S01]  /*42220*/  ULDC UR12, c[0x0][0x22c] ;  /* 0x00008b00000c7ab9 */ /* 0x000fe20000000800 */
[----:B------:R-:W3:Y:S01]  /*42230*/  LDL.LU R136, [R1+0x378] ;  /* 0x0003780001887983 */ /* 0x000ee20000300800 */
[----:B------:R-:W-:-:S04]  /*42240*/  LOP3.LUT R249, R249, 0xbfffffff, RZ, 0xc0, !PT ;  /* 0xbffffffff9f97812 */ /* 0x000fc800078ec0ff */
[----:B------:R-:W-:Y:S02]  /*42250*/  @P0 LOP3.LUT R249, R249, 0x40000000, RZ, 0xfc, !PT ;  /* 0x40000000f9f90812 */ /* 0x000fe400078efcff */
[----:B------:R-:W-:Y:S01]  /*42260*/  ISETP.LT.AND P0, PT, R138, UR11, !P6 ;  /* 0x0000000b8a007c0c */ /* 0x000fe2000f701270 */
[----:B------:R-:W-:Y:S01]  /*42270*/  ULDC UR11, c[0x0][0x22c] ;  /* 0x00008b00000b7ab9 */ /* 0x000fe20000000800 */
[----:B------:R-:W3:Y:S01]  /*42280*/  LDL.LU R138, [R1+0x37c] ;  /* 0x00037c00018a7983 */ /* 0x000ee20000300800 */
[----:B------:R-:W-:-:S03]  /*42290*/  LOP3.LUT R249, R249, 0xdfffffff, RZ, 0xc0, !PT ;  /* 0xdffffffff9f97812 */ /* 0x000fc600078ec0ff */
[----:B------:R-:W3:Y:S01]  /*422a0*/  LDL.LU R31, [R1+0x380] ;  /* 0x00038000011f7983 */ /* 0x000ee20000300800 */
[----:B------:R-:W-:Y:S02]  /*422b0*/  @P1 LOP3.LUT R249, R249, 0x20000000, RZ, 0xfc, !PT ;  /* 0x20000000f9f91812 */ /* 0x000fe400078efcff */
[----:B--2---:R-:W-:Y:S01]  /*422c0*/  ISETP.LT.AND P1, PT, R27, UR10, !P6 ;  /* 0x0000000a1b007c0c */ /* 0x004fe2000f721270 */
[----:B------:R-:W-:Y:S01]  /*422d0*/  ULDC UR10, c[0x0][0x22c] ;  /* 0x00008b00000a7ab9 */ /* 0x000fe20000000800 */
[----:B------:R-:W2:Y:S01]  /*422e0*/  LDL.LU R27, [R1+0x384] ;  /* 0x00038400011b7983 */ /* 0x000ea20000300800 */
[----:B------:R-:W-:-:S04]  /*422f0*/  LOP3.LUT R249, R249, 0xefffffff, RZ, 0xc0, !PT ;  /* 0xeffffffff9f97812 */ /* 0x000fc800078ec0ff */
[----:B------:R-:W-:Y:S02]  /*42300*/  @P0 LOP3.LUT R249, R249, 0x10000000, RZ, 0xfc, !PT ;  /* 0x10000000f9f90812 */ /* 0x000fe400078efcff */
[----:B----4-:R-:W-:Y:S01]  /*42310*/  ISETP.LT.AND P0, PT, R143, UR9, !P6 ;  /* 0x000000098f007c0c */ /* 0x010fe2000f701270 */
[----:B------:R-:W-:Y:S01]  /*42320*/  ULDC UR9, c[0x0][0x22c] ;  /* 0x00008b0000097ab9 */ /* 0x000fe20000000800 */
[----:B------:R-:W4:Y:S01]  /*42330*/  LDL.LU R143, [R1+0x388] ;  /* 0x00038800018f7983 */ /* 0x000f220000300800 */
[----:B------:R-:W-:-:S03]  /*42340*/  LOP3.LUT R249, R249, 0xf7ffffff, RZ, 0xc0, !PT ;  /* 0xf7fffffff9f97812 */ /* 0x000fc600078ec0ff */
[----:B------:R-:W4:Y:S01]  /*42350*/  LDL.LU R29, [R1+0x38c] ;  /* 0x00038c00011d7983 */ /* 0x000f220000300800 */
        /* <DEDUP_REMOVED lines=22> */
[----:B------:R-:W-:Y:S01]  /*424c0*/  ISETP.LT.AND P1, PT, R138, UR5, !P6 ;  /* 0x000000058a007c0c */ /* 0x000fe2000f721270 */
[----:B------:R-:W-:Y:S02]  /*424d0*/  ULDC UR5, c[0x0][0x248] ;  /* 0x0000920000057ab9 */ /* 0x000fe40000000800 */
[----:B------:R-:W3:Y:S07]  /*424e0*/  LDL.LU R138, [R1+0x3a0] ;  /* 0x0003a000018a7983 */ /* 0x000eee0000300800 */
[----:B------:R-:W-:-:S02]  /*424f0*/  @P0 LOP3.LUT R249, R249, 0x400000, RZ, 0xfc, !PT ;  /* 0x00400000f9f90812 */ /* 0x000fc400078efcff */
[----:B--2---:R-:W-:Y:S02]  /*42500*/  ISETP.LT.AND P2, PT, R27, UR7, !P6 ;  /* 0x000000071b007c0c */ /* 0x004fe4000f741270 */
[----:B------:R-:W2:Y:S01]  /*42510*/  LDL.LU R27, [R1+0x3a4] ;  /* 0x0003a400011b7983 */ /* 0x000ea20000300800 */
[----:B------:R-:W-:-:S04]  /*42520*/  LOP3.LUT R249, R249, 0xffdfffff, RZ, 0xc0, !PT ;  /* 0xffdffffff9f97812 */ /* 0x000fc800078ec0ff */
[----:B------:R-:W-:Y:S02]  /*42530*/  @P1 LOP3.LUT R249, R249, 0x200000, RZ, 0xfc, !PT ;  /* 0x00200000f9f91812 */ /* 0x000fe400078efcff */
[----:B----4-:R-:W-:Y:S02]  /*42540*/  ISETP.LT.AND P1, PT, R143, UR8, !P6 ;  /* 0x000000088f007c0c */ /* 0x010fe4000f721270 */
[----:B------:R-:W4:Y:S01]  /*42550*/  LDL.LU R143, [R1+0x3a8] ;  /* 0x0003a800018f7983 */ /* 0x000f220000300800 */
[----:B------:R-:W-:Y:S02]  /*42560*/  ISETP.LT.AND P0, PT, R31, UR6, !P6 ;  /* 0x000000061f007c0c */ /* 0x000fe4000f701270 */
[----:B------:R-:W-:-:S11]  /*42570*/  LOP3.LUT R249, R249, 0xffefffff, RZ, 0xc0, !PT ;  /* 0xffeffffff9f97812 */ /* 0x000fd600078ec0ff */
[----:B------:R-:W-:Y:S02]  /*42580*/  @P0 LOP3.LUT R249, R249, 0x100000, RZ, 0xfc, !PT ;  /* 0x00100000f9f90812 */ /* 0x000fe400078efcff */
[----:B------:R-:W-:Y:S02]  /*42590*/  ISETP.LT.AND P0, PT, R29, UR9, !P6 ;  /* 0x000000091d007c0c */ /* 0x000fe4000f701270 */
[----:B------:R-:W4:Y:S01]  /*425a0*/  LDL.LU R29, [R1+0x3ac] ;  /* 0x0003ac00011d7983 */ /* 0x000f220000300800 */
[----:B------:R-:W-:-:S04]  /*425b0*/  LOP3.LUT R249, R249, 0xfff7ffff, RZ, 0xc0, !PT ;  /* 0xfff7fffff9f97812 */ /* 0x000fc800078ec0ff */
        /* <DEDUP_REMOVED lines=12> */
[----:B------:R-:W-:-:S04]  /*42680*/  @P2 LOP3.LUT R249, R249, 0x10000, RZ, 0xfc, !PT ;  /* 0x00010000f9f92812 */ /* 0x000fc800078efcff */
[----:B------:R-:W-:-:S04]  /*42690*/  LOP3.LUT R249, R249, 0xffff7fff, RZ, 0xc0, !PT ;  /* 0xffff7ffff9f97812 */ /* 0x000fc800078ec0ff */
[----:B------:R-:W-:-:S04]  /*426a0*/  @P1 LOP3.LUT R249, R249, 0x8000, RZ, 0xfc, !PT ;  /* 0x00008000f9f91812 */ /* 0x000fc800078efcff */
[----:B------:R-:W-:-:S04]  /*426b0*/  LOP3.LUT R249, R249, 0xffffbfff, RZ, 0xc0, !PT ;  /* 0xffffbffff9f97812 */ /* 0x000fc800078ec0ff */
[----:B------:R-:W-:-:S04]  /*426c0*/  @P0 LOP3.LUT R249, R249, 0x4000, RZ, 0xfc, !PT ;  /* 0x00004000f9f90812 */ /* 0x000fc800078efcff */
[----:B------:R-:W-:Y:S02]  /*426d0*/  LOP3.LUT R249, R249, 0xffffdfff, RZ, 0xc0, !PT ;  /* 0xffffdffff9f97812 */ /* 0x000fe400078ec0ff */
[----:B---3--:R-:W-:Y:S02]  /*426e0*/  ISETP.LT.AND P2, PT, R136, UR13, !P6 ;  /* 0x0000000d88007c0c */ /* 0x008fe4000f741270 */
[----:B------:R-:W3:Y:S01]  /*426f0*/  LDL.LU R136, [R1+0x3bc] ;  /* 0x0003bc0001887983 */ /* 0x000ee20000300800 */
[----:B------:R-:W-:-:S03]  /*42700*/  ISETP.LT.AND P1, PT, R138, UR14, !P6 ;  /* 0x0000000e8a007c0c */ /* 0x000fc6000f721270 */
[----:B------:R-:W3:Y:S01]  /*42710*/  LDL.LU R138, [R1+0x3c0] ;  /* 0x0003c000018a7983 */ /* 0x000ee20000300800 */
[----:B--2---:R-:W-:-:S03]  /*42720*/  ISETP.LT.AND P0, PT, R27, UR15, !P6 ;  /* 0x0000000f1b007c0c */ /* 0x004fc6000f701270 */
[----:B------:R-:W2:Y:S03]  /*42730*/  LDL.LU R27, [R1+0x3c4] ;  /* 0x0003c400011b7983 */ /* 0x000ea60000300800 */
[----:B------:R-:W-:Y:S02]  /*42740*/  @P2 LOP3.LUT R249, R249, 0x2000, RZ, 0xfc, !PT ;  /* 0x00002000f9f92812 */ /* 0x000fe400078efcff */
[----:B----4-:R-:W-:Y:S02]  /*42750*/  ISETP.LT.AND P2, PT, R143, UR16, !P6 ;  /* 0x000000108f007c0c */ /* 0x010fe4000f741270 */
[----:B------:R-:W4:Y:S01]  /*42760*/  LDL.LU R143, [R1+0x3c8] ;  /* 0x0003c800018f7983 */ /* 0x000f220000300800 */
[----:B------:R-:W-:-:S04]  /*42770*/  LOP3.LUT R249, R249, 0xffffefff, RZ, 0xc0, !PT ;  /* 0xffffeffff9f97812 */ /* 0x000fc800078ec0ff */
[----:B------:R-:W-:-:S04]  /*42780*/  @P1 LOP3.LUT R249, R249, 0x1000, RZ, 0xfc, !PT ;  /* 0x00001000f9f91812 */ /* 0x000fc800078efcff */
[----:B------:R-:W-:Y:S02]  /*42790*/  LOP3.LUT R249, R249, 0xfffff7ff, RZ, 0xc0, !PT ;  /* 0xfffff7fff9f97812 */ /* 0x000fe400078ec0ff */
[----:B------:R-:W-:Y:S02]  /*427a0*/  ISETP.LT.AND P1, PT, R29, UR17, !P6 ;  /* 0x000000111d007c0c */ /* 0x000fe4000f721270 */
[----:B------:R-:W4:Y:S01]  /*427b0*/  LDL.LU R29, [R1+0x3cc] ;  /* 0x0003cc00011d7983 */ /* 0x000f220000300800 */
        /* <DEDUP_REMOVED lines=58> */
[----:B------:R-:W4:Y:S04]  /*42b60*/  LDL.LU R143, [R1+0x408] ;  /* 0x00040800018f7983 */ /* 0x000f280000300800 */
[----:B------:R-:W4:Y:S01]  /*42b70*/  LDL.LU R34, [R1+0x40c] ;  /* 0x00040c0001227983 */ /* 0x000f220000300800 */
[----:B------:R-:W-:-:S03]  /*42b80*/  LOP3.LUT R4, R4, 0xefffffff, RZ, 0xc0, !PT ;  /* 0xefffffff04047812 */ /* 0x000fc600078ec0ff */
[----:B------:R-:W4:Y:S01]  /*42b90*/  LDL.LU R31, [R1+0x410] ;  /* 0x00041000011f7983 */ /* 0x000f220000300800 */
        /* <DEDUP_REMOVED lines=31> */
[----:B------:R-:W-:-:S03]  /*42d90*/  LOP3.LUT R4, R4, 0xffefffff, RZ, 0xc0, !PT ;  /* 0xffefffff04047812 */ /* 0x000fc600078ec0ff */
[----:B------:R-:W4:Y:S01]  /*42da0*/  LDL R194, [R1+0xeb4] ;  /* 0x000eb40001c27983 */ /* 0x000f220000100800 */
[----:B------:R-:W-:-:S04]  /*42db0*/  @P1 LOP3.LUT R4, R4, 0x100000, RZ, 0xfc, !PT ;  /* 0x0010000004041812 */ /* 0x000fc800078efcff */
[----:B------:R-:W-:-:S04]  /*42dc0*/  LOP3.LUT R4, R4, 0xfff7ffff, RZ, 0xc0, !PT ;  /* 0xfff7ffff04047812 */ /* 0x000fc800078ec0ff */
[----:B------:R-:W-:Y:S02]  /*42dd0*/  @P0 LOP3.LUT R4, R4, 0x80000, RZ, 0xfc, !PT ;  /* 0x0008000004040812 */ /* 0x000fe400078efcff */
[----:B------:R-:W-:Y:S02]  /*42de0*/  ISETP.LT.AND P1, PT, R34, UR43, !P6 ;  /* 0x0000002b22007c0c */ /* 0x000fe4000f721270 */
        /* <DEDUP_REMOVED lines=16> */
[----:B------:R-:W-:-:S04]  /*42ef0*/  @P0 LOP3.LUT R4, R4, 0x2000, RZ, 0xfc, !PT ;  /* 0x0000200004040812 */ /* 0x000fc800078efcff */
[----:B------:R-:W-:-:S04]  /*42f00*/  LOP3.LUT R4, R4, 0xffffefff, RZ, 0xc0, !PT ;  /* 0xffffefff04047812 */ /* 0x000fc800078ec0ff */
[----:B------:R-:W-:-:S04]  /*42f10*/  @P2 LOP3.LUT R4, R4, 0x1000, RZ, 0xfc, !PT ;  /* 0x0000100004042812 */ /* 0x000fc800078efcff */
[----:B------:R-:W-:Y:S02]  /*42f20*/  LOP3.LUT R4, R4, 0xfffff7ff, RZ, 0xc0, !PT ;  /* 0xfffff7ff04047812 */ /* 0x000fe400078ec0ff */
[----:B------:R-:W-:Y:S02]  /*42f30*/  ISETP.LT.AND P3, PT, R10, UR57, !P6 ;  /* 0x000000390a007c0c */ /* 0x000fe4000f761270 */
[----:B---3--:R-:W-:Y:S02]  /*42f40*/  ISETP.LT.AND P1, PT, R136, UR49, !P6 ;  /* 0x0000003188007c0c */ /* 0x008fe4000f721270 */
[----:B------:R-:W-:-:S11]  /*42f50*/  ISETP.LT.AND P0, PT, R138, UR50, !P6 ;  /* 0x000000328a007c0c */ /* 0x000fd6000f701270 */
[----:B------:R-:W-:-:S04]  /*42f60*/  @P1 LOP3.LUT R4, R4, 0x800, RZ, 0xfc, !PT ;  /* 0x0000080004041812 */ /* 0x000fc800078efcff */
[----:B------:R-:W-:Y:S02]  /*42f70*/  LOP3.LUT R4, R4, 0xfffffbff, RZ, 0xc0, !PT ;  /* 0xfffffbff04047812 */ /* 0x000fe400078ec0ff */
[----:B--2---:R-:W-:Y:S02]  /*42f80*/  ISETP.LT.AND P2, PT, R27, UR51, !P6 ;  /* 0x000000331b007c0c */ /* 0x004fe4000f741270 */
[----:B------:R-:W-:-:S04]  /*42f90*/  @P0 LOP3.LUT R4, R4, 0x400, RZ, 0xfc, !PT ;  /* 0x0000040004040812 */ /* 0x000fc800078efcff */
[----:B------:R-:W-:Y:S02]  /*42fa0*/  LOP3.LUT R4, R4, 0xfffffdff, RZ, 0xc0, !PT ;  /* 0xfffffdff04047812 */ /* 0x000fe400078ec0ff */
[----:B----4-:R-:W-:-:S05]  /*42fb0*/  ISETP.LT.AND P1, PT, R143, UR52, !P6 ;  /* 0x000000348f007c0c */ /* 0x010fca000f721270 */
[----:B------:R-:W-:Y:S02]  /*42fc0*/  @P2 LOP3.LUT R4, R4, 0x200, RZ, 0xfc, !PT ;  /* 0x0000020004042812 */ /* 0x000fe400078efcff */
[----:B------:R-:W-:Y:S02]  /*42fd0*/  ISETP.LT.AND P0, PT, R13, UR53, !P6 ;  /* 0x000000350d007c0c */ /* 0x000fe4000f701270 */
[----:B------:R-:W-:Y:S01]  /*42fe0*/  LOP3.LUT R4, R4, 0xfffffeff, RZ, 0xc0, !PT ;  /* 0xfffffeff04047812 */ /* 0x000fe200078ec0ff */
[----:B------:R-:W2:Y:S01]  /*42ff0*/  LDL.LU R13, [R1+0x1058] ;  /* 0x00105800010d7983 */ /* 0x000ea20000300800 */
[----:B------:R-:W-:Y:S02]  /*43000*/  ISETP.LT.AND P2, PT, R16, UR54, !P6 ;  /* 0x0000003610007c0c */ /* 0x000fe4000f741270 */
[----:B------:R-:W-:Y:S01]  /*43010*/  @P1 LOP3.LUT R4, R4, 0x100, RZ, 0xfc, !PT ;  /* 0x0000010004041812 */ /* 0x000fe200078efcff */
[----:B------:R-:W3:Y:S03]  /*43020*/  LDL.LU R16, [R1+0x1054] ;  /* 0x0010540001107983 */ /* 0x000ee60000300800 */
[----:B------:R-:W-:-:S04]  /*43030*/  LOP3.LUT R4, R4, 0xffffff7f, RZ, 0xc0, !PT ;  /* 0xffffff7f04047812 */ /* 0x000fc800078ec0ff */
[----:B------:R-:W-:Y:S02]  /*43040*/  @P0 LOP3.LUT R4, R4, 0x80, RZ, 0xfc, !PT ;  /* 0x0000008004040812 */ /* 0x000fe400078efcff */
[----:B------:R-:W-:Y:S02]  /*43050*/  ISETP.LT.AND P1, PT, R17, UR55, !P6 ;  /* 0x0000003711007c0c */ /* 0x000fe4000f721270 */
[----:B------:R-:W3:Y:S01]  /*43060*/  LDL.LU R17, [R1+0x1050] ;  /* 0x0010500001117983 */ /* 0x000ee20000300800 */
[----:B------:R-:W-:-:S03]  /*43070*/  LOP3.LUT R4, R4, 0xffffffbf, RZ, 0xc0, !PT ;  /* 0xffffffbf04047812 */ /* 0x000fc600078ec0ff */
[----:B------:R-:W4:Y:S01]  /*43080*/  LDL.LU R36, [R1+0x834] ;  /* 0x0008340001247983 */ /* 0x000f220000300800 */
[----:B------:R-:W-:-:S03]  /*43090*/  @P2 LOP3.LUT R4, R4, 0x40, RZ, 0xfc, !PT ;  /* 0x0000004004042812 */ /* 0x000fc600078efcff */
[----:B------:R-:W4:Y:S04]  /*430a0*/  LDL.LU R38, [R1+0x848] ;  /* 0x0008480001267983 */ /* 0x000f280000300800 */
[----:B------:R-:W3:Y:S04]  /*430b0*/  LDL.LU R35, [R1+0x830] ;  /* 0x0008300001237983 */ /* 0x000ee80000300800 */
[----:B------:R-:W3:Y:S01]  /*430c0*/  LDL.LU R33, [R1+0x844] ;  /* 0x0008440001217983 */ /* 0x000ee20000300800 */
[----:B------:R-:W-:-:S03]  /*430d0*/  ISETP.LT.AND P0, PT, R2, UR56, !P6 ;  /* 0x0000003802007c0c */ /* 0x000fc6000f701270 */
[----:B------:R-:W3:Y:S01]  /*430e0*/  LDL.LU R32, [R1+0x480] ;  /* 0x0004800001207983 */ /* 0x000ee20000300800 */
[----:B------:R-:W-:-:S03]  /*430f0*/  LOP3.LUT R4, R4, 0xffffffdf, RZ, 0xc0, !PT ;  /* 0xffffffdf04047812 */ /* 0x000fc600078ec0ff */
[----:B------:R-:W3:Y:S04]  /*43100*/  LDL.LU R34, [R1+0x494] ;  /* 0x0004940001227983 */ /* 0x000ee80000300800 */
[----:B------:R-:W3:Y:S04]  /*43110*/  LDL.LU R31, [R1+0x47c] ;  /* 0x00047c00011f7983 */ /* 0x000ee80000300800 */
[----:B------:R-:W3:Y:S01]  /*43120*/  LDL.LU R24, [R1+0x490] ;  /* 0x0004900001187983 */ /* 0x000ee20000300800 */
[----:B------:R-:W-:-:S03]  /*43130*/  @P1 LOP3.LUT R4, R4, 0x20, RZ, 0xfc, !PT ;  /* 0x0000002004041812 */ /* 0x000fc600078efcff */
[----:B------:R-:W3:Y:S01]  /*43140*/  LDL.LU R2, [R1+0x104c] ;  /* 0x00104c0001027983 */ /* 0x000ee20000300800 */
[----:B------:R-:W-:-:S03]  /*43150*/  ISETP.LT.AND P2, PT, R14, UR58, !P6 ;  /* 0x0000003a0e007c0c */ /* 0x000fc6000f741270 */
[----:B------:R-:W3:Y:S01]  /*43160*/  LDL.LU R30, [R1+0x82c] ;  /* 0x00082c00011e7983 */ /* 0x000ee20000300800 */
[----:B------:R-:W-:-:S03]  /*43170*/  ISETP.LT.AND P1, PT, R232, UR59, !P6 ;  /* 0x0000003be8007c0c */ /* 0x000fc6000f721270 */
[----:B------:R-:W3:Y:S04]  /*43180*/  LDL.LU R143, [R1+0x83c] ;  /* 0x00083c00018f7983 */ /* 0x000ee80000300800 */
[----:B------:R-:W3:Y:S04]  /*43190*/  LDL.LU R10, [R1+0x1048] ;  /* 0x00104800010a7983 */ /* 0x000ee80000300800 */
[----:B------:R-:W3:Y:S04]  /*431a0*/  LDL.LU R14, [R1+0x1044] ;  /* 0x00104400010e7983 */ /* 0x000ee80000300800 */
[----:B------:R-:W2:Y:S01]  /*431b0*/  LDL.LU R232, [R1+0x1040] ;  /* 0x0010400001e87983 */ /* 0x000ea20000300800 */
[----:B------:R-:W-:-:S03]  /*431c0*/  LOP3.LUT R4, R4, 0xffffffef, RZ, 0xc0, !PT ;  /* 0xffffffef04047812 */ /* 0x000fc600078ec0ff */
        /* <DEDUP_REMOVED lines=9> */
[----:B------:R-:W3:Y:S01]  /*43260*/  LDL.LU R12, [R1+0x1038] ;  /* 0x00103800010c7983 */ /* 0x000ee20000300800 */
[----:B--2---:R-:W-:-:S03]  /*43270*/  IMAD.IADD R46, R232, 0x1, R13 ;  /* 0x00000001e82e7824 */ /* 0x004fc600078e020d */
[----:B------:R-:W2:Y:S04]  /*43280*/  LDL.LU R13, [R1+0x1034] ;  /* 0x00103400010d7983 */ /* 0x000ea80000300800 */
[----:B------:R-:W2:Y:S01]  /*43290*/  LDL.LU R232, [R1+0x1030] ;  /* 0x0010300001e87983 */ /* 0x000ea20000300800 */
[----:B----4-:R-:W-:Y:S02]  /*432a0*/  PRMT R20, R38, 0x5410, R36 ;  /* 0x0000541026147816 */ /* 0x010fe40000000024 */
[----:B---3--:R-:W-:Y:S01]  /*432b0*/  PRMT R21, R33, 0x5410, R35 ;  /* 0x0000541021157816 */ /* 0x008fe20000000023 */
[----:B------:R-:W3:Y:S01]  /*432c0*/  LDL.LU R40, [R1+0x854] ;  /* 0x0008540001287983 */ /* 0x000ee20000300800 */
[----:B------:R-:W-:Y:S02]  /*432d0*/  PRMT R22, R34, 0x5410, R32 ;  /* 0x0000541022167816 */ /* 0x000fe40000000020 */
[----:B------:R-:W-:Y:S01]  /*432e0*/  PRMT R23, R24, 0x5410, R31 ;  /* 0x0000541018177816 */ /* 0x000fe2000000001f */
[----:B------:R-:W3:Y:S04]  /*432f0*/  LDL.LU R39, [R1+0x864] ;  /* 0x0008640001277983 */ /* 0x000ee80000300800 */
[----:B------:R0:W-:Y:S04]  /*43300*/  STSM.16.M88.4 [R46], R20 ;  /* 0x000000142e007844 */ /* 0x0001e80000000200 */
[----:B------:R-:W4:Y:S01]  /*43310*/  LDL.LU R38, [R1+0x840] ;  /* 0x0008400001267983 */ /* 0x000f220000300800 */
[----:B0-----:R-:W-:-:S03]  /*43320*/  PRMT R20, R143, 0x5410, R30 ;  /* 0x000054108f147816 */ /* 0x001fc6000000001e */
[----:B------:R-:W4:Y:S04]  /*43330*/  LDL.LU R30, [R1+0x85c] ;  /* 0x00085c00011e7983 */ /* 0x000f280000300800 */
[----:B------:R-:W3:Y:S04]  /*43340*/  LDL.LU R33, [R1+0x498] ;  /* 0x0004980001217983 */ /* 0x000ee80000300800 */
[----:B------:R-:W3:Y:S04]  /*43350*/  LDL.LU R32, [R1+0x4a8] ;  /* 0x0004a80001207983 */ /* 0x000ee80000300800 */
[----:B------:R-:W3:Y:S04]  /*43360*/  LDL.LU R31, [R1+0x48c] ;  /* 0x00048c00011f7983 */ /* 0x000ee80000300800 */
[----:B------:R-:W3:Y:S04]  /*43370*/  LDL.LU R143, [R1+0x4a0] ;  /* 0x0004a000018f7983 */ /* 0x000ee80000300800 */
[----:B------:R-:W3:Y:S04]  /*43380*/  LDL.LU R43, [R1+0x860] ;  /* 0x00086000012b7983 */ /* 0x000ee80000300800 */
[----:B------:R-:W3:Y:S01]  /*43390*/  LDL.LU R42, [R1+0x874] ;  /* 0x00087400012a7983 */ /* 0x000ee20000300800 */
[----:B------:R-:W-:-:S03]  /*433a0*/  PRMT R22, R138, 0x5410, R136 ;  /* 0x000054108a167816 */ /* 0x000fc60000000088 */
        /* <DEDUP_REMOVED lines=9> */
[----:B------:R-:W3:Y:S01]  /*43440*/  LDL.LU R47, [R1+0x868] ;  /* 0x00086800012f7983 */ /* 0x000ee20000300800 */
[----:B------:R-:W-:Y:S01]  /*43450*/  BAR.SYNC.DEFER_BLOCKING 0x0 ;  /* 0x0000000000007b1d */ /* 0x000fe20000010000 */
[----:B--2---:R-:W-:-:S05]  /*43460*/  PRMT R23, R232, 0x5410, R27 ;  /* 0x00005410e8177816 */ /* 0x004fca000000001b */
[----:B------:R-:W0:Y:S02]  /*43470*/  S2R R232, SR_TID.X ;  /* 0x0000000000e87919 */ /* 0x000e240000002100 */
[----:B0-----:R-:W-:-:S04]  /*43480*/  LOP3.LUT R232, R232, 0x7f, RZ, 0xc0, !PT ;  /* 0x0000007fe8e87812 */ /* 0x001fc800078ec0ff */
[----:B------:R-:W-:Y:S01]  /*43490*/  LEA R251, R232, UR4, 0x4 ;  /* 0x00000004e8fb7c11 */ /* 0x000fe2000f8e20ff */
[----:B------:R-:W-:Y:S01]  /*434a0*/  VIADD R11, R194, UR5 ;  /* 0x00000005c20b7c36 */ /* 0x000fe20008000000 */
[----:B------:R-:W-:Y:S01]  /*434b0*/  ULDC UR5, c[0x0][0x248] ;  /* 0x0000920000057ab9 */ /* 0x000fe20000000800 */
[----:B------:R-:W-:Y:S02]  /*434c0*/  ULDC UR4, c[0x0][0x248] ;  /* 0x0000920000047ab9 */ /* 0x000fe40000000800 */
[----:B------:R-:W-:Y:S01]  /*434d0*/  LDS.128 R176, [R251] ;  /* 0x00000000fbb07984 */ /* 0x000fe20000000c00 */
[----:B------:R-:W-:Y:S06]  /*434e0*/  BAR.SYNC.DEFER_BLOCKING 0x0 ;  /* 0x0000000000007b1d */ /* 0x000fec0000010000 */
[----:B------:R4:W-:Y:S02]  /*434f0*/  STSM.16.M88.4 [R46], R20 ;  /* 0x000000142e007844 */ /* 0x0009e40000000200 */
[----:B------:R-:W-:Y:S01]  /*43500*/  BAR.SYNC.DEFER_BLOCKING 0x0 ;  /* 0x0000000000007b1d */ /* 0x000fe20000010000 */
[----:B----4-:R-:W-:-:S05]  /*43510*/  PRMT R21, R30, 0x5410, R38 ;  /* 0x000054101e157816 */ /* 0x010fca0000000026 */
[----:B------:R-:W2:Y:S01]  /*43520*/  LDL.LU R38, [R1+0x87c] ;  /* 0x00087c0001267983 */ /* 0x000ea20000300800 */
[----:B---3--:R-:W-:-:S03]  /*43530*/  PRMT R20, R39, 0x5410, R40 ;  /* 0x0000541027147816 */ /* 0x008fc60000000028 */
[----:B------:R-:W3:Y:S01]  /*43540*/  LDL.LU R41, [R1+0x4b4] ;  /* 0x0004b40001297983 */ /* 0x000ee20000300800 */
[----:B------:R-:W-:-:S03]  /*43550*/  PRMT R23, R143, 0x5410, R31 ;  /* 0x000054108f177816 */ /* 0x000fc6000000001f */
[----:B------:R-:W3:Y:S04]  /*43560*/  LDL.LU R40, [R1+0x4c8] ;  /* 0x0004c80001287983 */ /* 0x000ee80000300800 */
[----:B------:R-:W4:Y:S04]  /*43570*/  LDL.LU R39, [R1+0x4ac] ;  /* 0x0004ac0001277983 */ /* 0x000f280000300800 */
[----:B------:R-:W4:Y:S04]  /*43580*/  LDL.LU R143, [R1+0x4c0] ;  /* 0x0004c000018f7983 */ /* 0x000f280000300800 */
[----:B------:R-:W0:Y:S01]  /*43590*/  LDS.128 R172, [R251] ;  /* 0x00000000fbac7984 */ /* 0x000e220000000c00 */
[----:B------:R-:W-:Y:S01]  /*435a0*/  PRMT R22, R32, 0x5410, R33 ;  /* 0x0000541020167816 */ /* 0x000fe20000000021 */
[----:B------:R-:W-:Y:S06]  /*435b0*/  BAR.SYNC.DEFER_BLOCKING 0x0 ;  /* 0x0000000000007b1d */ /* 0x000fec0000010000 */
[----:B------:R-:W3:Y:S04]  /*435c0*/  LDL.LU R51, [R1+0x880] ;  /* 0x0008800001337983 */ /* 0x000ee80000300800 */
[----:B------:R-:W3:Y:S04]  /*435d0*/  LDL.LU R52, [R1+0x894] ;  /* 0x0008940001347983 */ /* 0x000ee80000300800 */
[----:B------:R-:W3:Y:S04]  /*435e0*/  LDL.LU R45, [R1+0x878] ;  /* 0x00087800012d7983 */ /* 0x000ee80000300800 */
[----:B------:R1:W-:Y:S01]  /*435f0*/  STSM.16.M88.4 [R46], R20 ;  /* 0x000000142e007844 */ /* 0x0003e20000000200 */
[----:B------:R-:W-:Y:S01]  /*43600*/  BAR.SYNC.DEFER_BLOCKING 0x0 ;  /* 0x0000000000007b1d */ /* 0x000fe20000010000 */
[----:B-1----:R-:W-:-:S05]  /*43610*/  PRMT R20, R42, 0x5410, R43 ;  /* 0x000054102a147816 */ /* 0x002fca000000002b */
[----:B------:R-:W3:Y:S01]  /*43620*/  LDL.LU R42, [R1+0x88c] ;  /* 0x00088c00012a7983 */ /* 0x000ee20000300800 */
[----:B------:R-:W-:-:S03]  /*43630*/  PRMT R23, R138, 0x5410, R136 ;  /* 0x000054108a177816 */ /* 0x000fc60000000088 */
[----:B------:R-:W3:Y:S04]  /*43640*/  LDL.LU R44, [R1+0x4c4] ;  /* 0x0004c400012c7983 */ /* 0x000ee80000300800 */
[----:B------:R-:W3:Y:S04]  /*43650*/  LDL.LU R43, [R1+0x4d8] ;  /* 0x0004d800012b7983 */ /* 0x000ee80000300800 */
[----:B------:R-:W3:Y:S04]  /*43660*/  LDL.LU R136, [R1+0x4bc] ;  /* 0x0004bc0001887983 */ /* 0x000ee80000300800 */
[----:B------:R-:W3:Y:S04]  /*43670*/  LDL.LU R138, [R1+0x4d0] ;  /* 0x0004d000018a7983 */ /* 0x000ee80000300800 */
[----:B------:R-:W1:Y:S01]  /*43680*/  LDS.128 R168, [R251] ;  /* 0x00000000fba87984 */ /* 0x000e620000000c00 */
[----:B------:R-:W-:-:S02]  /*43690*/  PRMT R21, R34, 0x5410, R37 ;  /* 0x0000541022157816 */ /* 0x000fc40000000025 */
[----:B------:R-:W-:Y:S01]  /*436a0*/  PRMT R22, R35, 0x5410, R36 ;  /* 0x0000541023167816 */ /* 0x000fe20000000024 */
[----:B------:R-:W-:Y:S06]  /*436b0*/  BAR.SYNC.DEFER_BLOCKING 0x0 ;  /* 0x0000000000007b1d */ /* 0x000fec0000010000 */
[----:B------:R-:W3:Y:S04]  /*436c0*/  LDL.LU R62, [R1+0x890] ;  /* 0x00089000013e7983 */ /* 0x000ee80000300800 */
[----:B------:R-:W3:Y:S04]  /*436d0*/  LDL.LU R59, [R1+0x8a4] ;  /* 0x0008a400013b7983 */ /* 0x000ee80000300800 */
[----:B------:R-:W3:Y:S04]  /*436e0*/  LDL.LU R54, [R1+0x888] ;  /* 0x0008880001367983 */ /* 0x000ee80000300800 */
[----:B------:R0:W-:Y:S01]  /*436f0*/  STSM.16.M88.4 [R46], R20 ;  /* 0x000000142e007844 */ /* 0x0001e20000000200 */
[----:B------:R-:W-:Y:S01]  /*43700*/  BAR.SYNC.DEFER_BLOCKING 0x0 ;  /* 0x0000000000007b1d */ /* 0x000fe20000010000 */
[----:B0-----:R-:W-:-:S05]  /*43710*/  PRMT R20, R50, 0x5410, R48 ;  /* 0x0000541032147816 */ /* 0x001fca0000000030 */
[----:B------:R-:W0:Y:S01]  /*43720*/  LDS.128 R164, [R251] ;  /* 0x00000000fba47984 */ /* 0x000e220000000c00 */
[----:B--2---:R-:W-:-:S03]  /*43730*/  PRMT R21, R38, 0x5410, R47 ;  /* 0x0000541026157816 */ /* 0x004fc6000000002f */
[----:B------:R-:W2:Y:S04]  /*43740*/  LDL.LU R47, [R1+0x89c] ;  /* 0x00089c00012f7983 */ /* 0x000ea80000300800 */
[----:B------:R-:W2:Y:S04]  /*43750*/  LDL.LU R49, [R1+0x4d4] ;  /* 0x0004d40001317983 */ /* 0x000ea80000300800 */
[----:B------:R-:W2:Y:S04]  /*43760*/  LDL.LU R48, [R1+0x4e8] ;  /* 0x0004e80001307983 */ /* 0x000ea80000300800 */
[----:B------:R-:W2:Y:S01]  /*43770*/  LDL.LU R50, [R1+0x4cc] ;  /* 0x0004cc0001327983 */ /* 0x000ea20000300800 */
[----:B----4-:R-:W-:-:S03]  /*43780*/  PRMT R23, R143, 0x5410, R39 ;  /* 0x000054108f177816 */ /* 0x010fc60000000027 */
[----:B------:R-:W4:Y:S04]  /*43790*/  LDL.LU R143, [R1+0x4e0] ;  /* 0x0004e000018f7983 */ /* 0x000f280000300800 */
[----:B------:R-:W4:Y:S04]  /*437a0*/  LDL.LU R57, [R1+0x8a0] ;  /* 0x0008a00001397983 */ /* 0x000f280000300800 */
[----:B------:R-:W4:Y:S01]  /*437b0*/  LDL.LU R58, [R1+0x8b4] ;  /* 0x0008b400013a7983 */ /* 0x000f220000300800 */
[----:B---3--:R-:W-:Y:S01]  /*437c0*/  PRMT R22, R40, 0x5410, R41 ;  /* 0x0000541028167816 */ /* 0x008fe20000000029 */
[----:B------:R-:W-:Y:S06]  /*437d0*/  BAR.SYNC.DEFER_BLOCKING 0x0 ;  /* 0x0000000000007b1d */ /* 0x000fec0000010000 */
[----:B------:R-:W3:Y:S04]  /*437e0*/  LDL.LU R55, [R1+0x898] ;  /* 0x0008980001377983 */ /* 0x000ee80000300800 */
[----:B------:R1:W-:Y:S01]  /*437f0*/  STSM.16.M88.4 [R46], R20 ;  /* 0x000000142e007844 */ /* 0x0003e20000000200 */
[----:B------:R-:W-:Y:S01]  /*43800*/  BAR.SYNC.DEFER_BLOCKING 0x0 ;  /* 0x0000000000007b1d */ /* 0x000fe20000010000 */
[----:B-1----:R-:W-:-:S05]  /*43810*/  PRMT R20, R52, 0x5410, R51 ;  /* 0x0000541034147816 */ /* 0x002fca0000000033 */
[----:B------:R-:W3:Y:S04]  /*43820*/  LDL.LU R51, [R1+0x8ac] ;  /* 0x0008ac0001337983 */ /* 0x000ee80000300800 */
[----:B------:R-:W3:Y:S04]  /*43830*/  LDL.LU R53, [R1+0x4e4] ;  /* 0x0004e40001357983 */ /* 0x000ee80000300800 */
[----:B------:R-:W3:Y:S01]  /*43840*/  LDL.LU R52, [R1+0x4f8] ;  /* 0x0004f80001347983 */ /* 0x000ee20000300800 */
[----:B------:R-:W-:-:S03]  /*43850*/  PRMT R23, R138, 0x5410, R136 ;  /* 0x000054108a177816 */ /* 0x000fc60000000088 */
[----:B------:R-:W3:Y:S04]  /*43860*/  LDL.LU R136, [R1+0x4dc] ;  /* 0x0004dc0001887983 */ /* 0x000ee80000300800 */
[----:B------:R-:W3:Y:S04]  /*43870*/  LDL.LU R138, [R1+0x4f0] ;  /* 0x0004f000018a7983 */ /* 0x000ee80000300800 */
[----:B------:R-:W1:Y:S01]  /*43880*/  LDS.128 R160, [R251] ;  /* 0x00000000fba07984 */ /* 0x000e620000000c00 */
[----:B------:R-:W-:Y:S02]  /*43890*/  PRMT R21, R42, 0x5410, R45 ;  /* 0x000054102a157816 */ /* 0x000fe4000000002d */
[----:B------:R-:W-:Y:S01]  /*438a0*/  PRMT R22, R43, 0x5410, R44 ;  /* 0x000054102b167816 */ /* 0x000fe2000000002c */
[----:B------:R-:W-:Y:S06]  /*438b0*/  BAR.SYNC.DEFER_BLOCKING 0x0 ;  /* 0x0000000000007b1d */ /* 0x000fec0000010000 */
[----:B------:R-:W3:Y:S04]  /*438c0*/  LDL.LU R70, [R1+0x8b0] ;  /* 0x0008b00001467983 */ /* 0x000ee80000300800 */
[----:B------:R-:W3:Y:S04]  /*438d0*/  LDL.LU R67, [R1+0x8c4] ;  /* 0x0008c40001437983 */ /* 0x000ee80000300800 */
[----:B------:R-:W3:Y:S04]  /*438e0*/  LDL.LU R65, [R1+0x8a8] ;  /* 0x0008a80001417983 */ /* 0x000ee80000300800 */
[----:B------:R0:W-:Y:S01]  /*438f0*/  STSM.16.M88.4 [R46], R20 ;  /* 0x000000142e007844 */ /* 0x0001e20000000200 */
[----:B------:R-:W-:Y:S06]  /*43900*/  BAR.SYNC.DEFER_BLOCKING 0x0 ;  /* 0x0000000000007b1d */ /* 0x000fec0000010000 */
[----:B------:R-:W1:Y:S01]  /*43910*/  LDS.128 R156, [R251] ;  /* 0x00000000fb9c7984 */ /* 0x000e620000000c00 */
[----:B0-----:R-:W-:-:S02]  /*43920*/  PRMT R20, R59, 0x5410, R62 ;  /* 0x000054103b147816 */ /* 0x001fc4000000003e */
[----:B--2---:R-:W-:Y:S02]  /*43930*/  PRMT R21, R47, 0x5410, R54 ;  /* 0x000054102f157816 */ /* 0x004fe40000000036 */
[----:B------:R-:W2:Y:S04]  /*43940*/  LDL.LU R54, [R1+0x8bc] ;  /* 0x0008bc0001367983 */ /* 0x000ea80000300800 */
[----:B------:R-:W2:Y:S04]  /*43950*/  LDL.LU R64, [R1+0x4f4] ;  /* 0x0004f40001407983 */ /* 0x000ea80000300800 */
[----:B------:R-:W2:Y:S04]  /*43960*/  LDL.LU R66, [R1+0x508] ;  /* 0x0005080001427983 */ /* 0x000ea80000300800 */
[----:B------:R-:W2:Y:S01]  /*43970*/  LDL.LU R63, [R1+0x4ec] ;  /* 0x0004ec00013f7983 */ /* 0x000ea20000300800 */
[----:B----4-:R-:W-:-:S03]  /*43980*/  PRMT R23, R143, 0x5410, R50 ;  /* 0x000054108f177816 */ /* 0x010fc60000000032 */
[----:B------:R-:W4:Y:S01]  /*43990*/  LDL.LU R143, [R1+0x500] ;  /* 0x00050000018f7983 */ /* 0x000f220000300800 */
[----:B------:R-:W-:Y:S01]  /*439a0*/  PRMT R22, R48, 0x5410, R49 ;  /* 0x0000541030167816 */ /* 0x000fe20000000031 */
[----:B------:R-:W-:Y:S06]  /*439b0*/  BAR.SYNC.DEFER_BLOCKING 0x0 ;  /* 0x0000000000007b1d */ /* 0x000fec0000010000 */
[----:B------:R-:W4:Y:S04]  /*439c0*/  LDL.LU R61, [R1+0x8c0] ;  /* 0x0008c000013d7983 */ /* 0x000f280000300800 */
[----:B------:R-:W4:Y:S04]  /*439d0*/  LDL.LU R60, [R1+0x8d4] ;  /* 0x0008d400013c7983 */ /* 0x000f280000300800 */
[----:B------:R-:W4:Y:S04]  /*439e0*/  LDL.LU R62, [R1+0x8b8] ;  /* 0x0008b800013e7983 */ /* 0x000f280000300800 */
[----:B------:R-:W4:Y:S04]  /*439f0*/  LDL.LU R59, [R1+0x8cc] ;  /* 0x0008cc00013b7983 */ /* 0x000f280000300800 */
[----:B------:R0:W-:Y:S01]  /*43a00*/  STSM.16.M88.4 [R46], R20 ;  /* 0x000000142e007844 */ /* 0x0001e20000000200 */
[----:B------:R-:W-:Y:S01]  /*43a10*/  BAR.SYNC.DEFER_BLOCKING 0x0 ;  /* 0x0000000000007b1d */ /* 0x000fe20000010000 */
[----:B0-----:R-:W-:-:S05]  /*43a20*/  PRMT R20, R58, 0x5410, R57 ;  /* 0x000054103a147816 */ /* 0x001fca0000000039 */
[----:B------:R-:W4:Y:S04]  /*43a30*/  LDL.LU R57, [R1+0x504] ;  /* 0x0005040001397983 */ /* 0x000f280000300800 */
[----:B------:R-:W4:Y:S04]  /*43a40*/  LDL.LU R58, [R1+0x518] ;  /* 0x00051800013a7983 */ /* 0x000f280000300800 */
[----:B------:R-:W0:Y:S01]  /*43a50*/  LDS.128 R152, [R251] ;  /* 0x00000000fb987984 */ /* 0x000e220000000c00 */
[----:B---3--:R-:W-:-:S03]  /*43a60*/  PRMT R23, R138, 0x5410, R136 ;  /* 0x000054108a177816 */ /* 0x008fc60000000088 */
[----:B------:R-:W3:Y:S04]  /*43a70*/  LDL.LU R136, [R1+0x4fc] ;  /* 0x0004fc0001887983 */ /* 0x000ee80000300800 */
[----:B------:R-:W3:Y:S01]  /*43a80*/  LDL.LU R138, [R1+0x510] ;  /* 0x00051000018a7983 */ /* 0x000ee20000300800 */
[----:B------:R-:W-:Y:S02]  /*43a90*/  PRMT R21, R51, 0x5410, R55 ;  /* 0x0000541033157816 */ /* 0x000fe40000000037 */
[----:B------:R-:W-:Y:S01]  /*43aa0*/  PRMT R22, R52, 0x5410, R53 ;  /* 0x0000541034167816 */ /* 0x000fe20000000035 */
[----:B------:R-:W-:Y:S06]  /*43ab0*/  BAR.SYNC.DEFER_BLOCKING 0x0 ;  /* 0x0000000000007b1d */ /* 0x000fec0000010000 */
[----:B------:R-:W3:Y:S04]  /*43ac0*/  LDL.LU R68, [R1+0x8d0] ;  /* 0x0008d00001447983 */ /* 0x000ee80000300800 */
[----:B------:R1:W-:Y:S01]  /*43ad0*/  STSM.16.M88.4 [R46], R20 ;  /* 0x000000142e007844 */ /* 0x0003e20000000200 */
[----:B------:R-:W-:Y:S01]  /*43ae0*/  BAR.SYNC.DEFER_BLOCKING 0x0 ;  /* 0x0000000000007b1d */ /* 0x000fe20000010000 */
[----:B-1----:R-:W-:-:S05]  /*43af0*/  PRMT R20, R67, 0x5410, R70 ;  /* 0x0000541043147816 */ /* 0x002fca0000000046 */
[----:B------:R-:W3:Y:S04]  /*43b00*/  LDL.LU R70, [R1+0x8e4] ;  /* 0x0008e40001467983 */ /* 0x000ee80000300800 */
[----:B------:R-:W3:Y:S04]  /*43b10*/  LDL.LU R67, [R1+0x8c8] ;  /* 0x0008c80001437983 */ /* 0x000ee80000300800 */
[----:B------:R-:W1:Y:S01]  /*43b20*/  LDS.128 R148, [R251] ;  /* 0x00000000fb947984 */ /* 0x000e620000000c00 */
[----:B--2---:R-:W-:-:S03]  /*43b30*/  PRMT R21, R54, 0x5410, R65 ;  /* 0x0000541036157816 */ /* 0x004fc60000000041 */
[----:B------:R-:W2:Y:S01]  /*43b40*/  LDL.LU R65, [R1+0x8dc] ;  /* 0x0008dc0001417983 */ /* 0x000ea20000300800 */
[----:B------:R-:W-:-:S03]  /*43b50*/  PRMT R22, R66, 0x5410, R64 ;  /* 0x0000541042167816 */ /* 0x000fc60000000040 */
[----:B------:R-:W2:Y:S04]  /*43b60*/  LDL.LU R64, [R1+0x514] ;  /* 0x0005140001407983 */ /* 0x000ea80000300800 */
[----:B------:R-:W2:Y:S01]  /*43b70*/  LDL.LU R66, [R1+0x528] ;  /* 0x0005280001427983 */ /* 0x000ea20000300800 */
[----:B----4-:R-:W-:-:S03]  /*43b80*/  PRMT R23, R143, 0x5410, R63 ;  /* 0x000054108f177816 */ /* 0x010fc6000000003f */
[----:B------:R-:W4:Y:S04]  /*43b90*/  LDL.LU R63, [R1+0x50c] ;  /* 0x00050c00013f7983 */ /* 0x000f280000300800 */
[----:B------:R-:W4:Y:S01]  /*43ba0*/  LDL.LU R143, [R1+0x520] ;  /* 0x00052000018f7983 */ /* 0x000f220000300800 */
[----:B------:R-:W-:Y:S06]  /*43bb0*/  BAR.SYNC.DEFER_BLOCKING 0x0 ;  /* 0x0000000000007b1d */ /* 0x000fec0000010000 */
[----:B------:R0:W-:Y:S02]  /*43bc0*/  STSM.16.M88.4 [R46], R20 ;  /* 0x000000142e007844 */ /* 0x0001e40000000200 */
[----:B------:R-:W-:Y:S01]  /*43bd0*/  BAR.SYNC.DEFER_BLOCKING 0x0 ;  /* 0x0000000000007b1d */ /* 0x000fe20000010000 */
[----:B0-----:R-:W-:-:S05]  /*43be0*/  PRMT R20, R60, 0x5410, R61 ;  /* 0x000054103c147816 */ /* 0x001fca000000003d */
[----:B------:R-:W4:Y:S01]  /*43bf0*/  LDL.LU R61, [R1+0x8e0] ;  /* 0x0008e000013d7983 */ /* 0x000f220000300800 */
[----:B------:R-:W-:-:S03]  /*43c00*/  PRMT R21, R59, 0x5410, R62 ;  /* 0x000054103b157816 */ /* 0x000fc6000000003e */
[----:B------:R-:W4:Y:S01]  /*43c10*/  LDL.LU R60, [R1+0x8f4] ;  /* 0x0008f400013c7983 */ /* 0x000f220000300800 */
[----:B------:R-:W-:-:S03]  /*43c20*/  PRMT R22, R58, 0x5410, R57 ;  /* 0x000054103a167816 */ /* 0x000fc60000000039 */
[----:B------:R-:W4:Y:S04]  /*43c30*/  LDL.LU R62, [R1+0x8d8] ;  /* 0x0008d800013e7983 */ /* 0x000f280000300800 */
[----:B------:R-:W4:Y:S04]  /*43c40*/  LDL.LU R59, [R1+0x8ec] ;  /* 0x0008ec00013b7983 */ /* 0x000f280000300800 */
[----:B------:R-:W4:Y:S04]  /*43c50*/  LDL.LU R57, [R1+0x524] ;  /* 0x0005240001397983 */ /* 0x000f280000300800 */
[----:B------:R-:W4:Y:S01]  /*43c60*/  LDL.LU R58, [R1+0x538] ;  /* 0x00053800013a7983 */ /* 0x000f220000300800 */
[----:B---3--:R-:W-:-:S03]  /*43c70*/  PRMT R23, R138, 0x5410, R136 ;  /* 0x000054108a177816 */ /* 0x008fc60000000088 */
[----:B------:R-:W3:Y:S04]  /*43c80*/  LDL.LU R136, [R1+0x51c] ;  /* 0x00051c0001887983 */ /* 0x000ee80000300800 */
[----:B------:R-:W3:Y:S04]  /*43c90*/  LDL.LU R138, [R1+0x530] ;  /* 0x00053000018a7983 */ /* 0x000ee80000300800 */
[----:B------:R-:W0:Y:S01]  /*43ca0*/  LDS.128 R144, [R251] ;  /* 0x00000000fb907984 */ /* 0x000e220000000c00 */
[----:B------:R-:W-:Y:S06]  /*43cb0*/  BAR.SYNC.DEFER_BLOCKING 0x0 ;  /* 0x0000000000007b1d */ /* 0x000fec0000010000 */
[----:B------:R-:W3:Y:S04]  /*43cc0*/  LDL.LU R74, [R1+0x8f0] ;  /* 0x0008f000014a7983 */ /* 0x000ee80000300800 */
[----:B------:R-:W3:Y:S04]  /*43cd0*/  LDL.LU R71, [R1+0x904] ;  /* 0x0009040001477983 */ /* 0x000ee80000300800 */
[----:B------:R-:W3:Y:S04]  /*43ce0*/  LDL.LU R69, [R1+0x8e8] ;  /* 0x0008e80001457983 */ /* 0x000ee80000300800 */
[----:B------:R1:W-:Y:S02]  /*43cf0*/  STSM.16.M88.4 [R46], R20 ;  /* 0x000000142e007844 */ /* 0x0003e40000000200 */
[----:B-1----:R-:W-:-:S02]  /*43d00*/  PRMT R20, R70, 0x5410, R68 ;  /* 0x0000541046147816 */ /* 0x002fc40000000044 */
[----:B------:R-:W3:Y:S04]  /*43d10*/  LDL.LU R68, [R1+0x8fc] ;  /* 0x0008fc0001447983 */ /* 0x000ee80000300800 */
[----:B------:R-:W3:Y:S01]  /*43d20*/  LDL.LU R70, [R1+0x534] ;  /* 0x0005340001467983 */ /* 0x000ee20000300800 */
[----:B--2---:R-:W-:-:S03]  /*43d30*/  PRMT R21, R65, 0x5410, R67 ;  /* 0x0000541041157816 */ /* 0x004fc60000000043 */
[----:B------:R-:W2:Y:S04]  /*43d40*/  LDL.LU R67, [R1+0x548] ;  /* 0x0005480001437983 */ /* 0x000ea80000300800 */
[----:B------:R-:W2:Y:S01]  /*43d50*/  LDL.LU R65, [R1+0x52c] ;  /* 0x00052c0001417983 */ /* 0x000ea20000300800 */
[----:B------:R-:W-:-:S03]  /*43d60*/  PRMT R22, R66, 0x5410, R64 ;  /* 0x0000541042167816 */ /* 0x000fc60000000040 */
[----:B------:R-:W2:Y:S04]  /*43d70*/  LDL.LU R64, [R1+0x540] ;  /* 0x0005400001407983 */ /* 0x000ea80000300800 */
[----:B------:R-:W2:Y:S01]  /*43d80*/  LDL.LU R66, [R1+0x900] ;  /* 0x0009000001427983 */ /* 0x000ea20000300800 */
[----:B----4-:R-:W-:Y:S01]  /*43d90*/  PRMT R23, R143, 0x5410, R63 ;  /* 0x000054108f177816 */ /* 0x010fe2000000003f */
[----:B------:R-:W-:Y:S06]  /*43da0*/  BAR.SYNC.DEFER_BLOCKING 0x0 ;  /* 0x0000000000007b1d */ /* 0x000fec0000010000 */
[----:B------:R-:W4:Y:S04]  /*43db0*/  LDL.LU R63, [R1+0x914] ;  /* 0x00091400013f7983 */ /* 0x000f280000300800 */
[----:B------:R-:W1:Y:S01]  /*43dc0*/  LDS.128 R140, [R251] ;  /* 0x00000000fb8c7984 */ /* 0x000e620000000c00 */
[----:B------:R-:W-:Y:S06]  /*43dd0*/  BAR.SYNC.DEFER_BLOCKING 0x0 ;  /* 0x0000000000007b1d */ /* 0x000fec0000010000 */
[----:B------:R0:W-:Y:S02]  /*43de0*/  STSM.16.M88.4 [R46], R20 ;  /* 0x000000142e007844 */ /* 0x0001e40000000200 */
[----:B0-----:R-:W-:-:S02]  /*43df0*/  PRMT R20, R60, 0x5410, R61 ;  /* 0x000054103c147816 */ /* 0x001fc4000000003d */
        /* <DEDUP_REMOVED lines=8> */
[----:B---3--:R-:W-:Y:S01]  /*43e80*/  PRMT R23, R138, 0x5410, R136 ;  /* 0x000054108a177816 */ /* 0x008fe20000000088 */
[----:B------:R-:W-:Y:S06]  /*43e90*/  BAR.SYNC.DEFER_BLOCKING 0x0 ;  /* 0x0000000000007b1d */ /* 0x000fec0000010000 */
[----:B------:R-:W0:Y:S02]  /*43ea0*/  LDS.128 R136, [R251] ;  /* 0x00000000fb887984 */ /* 0x000e240000000c00 */
[----:B------:R-:W-:Y:S06]  /*43eb0*/  BAR.SYNC.DEFER_BLOCKING 0x0 ;  /* 0x0000000000007b1d */ /* 0x000fec0000010000 */
[----:B------:R3:W-:Y:S02]  /*43ec0*/  STSM.16.M88.4 [R46], R20 ;  /* 0x000000142e007844 */ /* 0x0007e40000000200 */
[----:B------:R-:W-:Y:S01]  /*43ed0*/  BAR.SYNC.DEFER_BLOCKING 0x0 ;  /* 0x0000000000007b1d */ /* 0x000fe20000010000 */
[----:B---3--:R-:W-:-:S05]  /*43ee0*/  PRMT R20, R71, 0x5410, R74 ;  /* 0x0000541047147816 */ /* 0x008fca000000004a */
[----:B------:R-:W3:Y:S01]  /*43ef0*/  LDL.LU R74, [R1+0x910] ;  /* 0x00091000014a7983 */ /* 0x000ee20000300800 */
[----:B------:R-:W-:-:S03]  /*43f00*/  PRMT R21, R68, 0x5410, R69 ;  /* 0x0000541044157816 */ /* 0x000fc60000000045 */
[----:B------:R-:W3:Y:S04]  /*43f10*/  LDL.LU R71, [R1+0x924] ;  /* 0x0009240001477983 */ /* 0x000ee80000300800 */
[----:B------:R-:W3:Y:S04]  /*43f20*/  LDL.LU R69, [R1+0x908] ;  /* 0x0009080001457983 */ /* 0x000ee80000300800 */
[----:B------:R-:W3:Y:S04]  /*43f30*/  LDL.LU R68, [R1+0x91c] ;  /* 0x00091c0001447983 */ /* 0x000ee80000300800 */
[----:B------:R-:W0:Y:S01]  /*43f40*/  LDS.128 R132, [R251] ;  /* 0x00000000fb847984 */ /* 0x000e220000000c00 */
[----:B--2---:R-:W-:-:S03]  /*43f50*/  PRMT R22, R67, 0x5410, R70 ;  /* 0x0000541043167816 */ /* 0x004fc60000000046 */
[----:B------:R-:W2:Y:S04]  /*43f60*/  LDL.LU R70, [R1+0x554] ;  /* 0x0005540001467983 */ /* 0x000ea80000300800 */
[----:B------:R-:W2:Y:S01]  /*43f70*/  LDL.LU R67, [R1+0x568] ;  /* 0x0005680001437983 */ /* 0x000ea20000300800 */
[----:B------:R-:W-:Y:S01]  /*43f80*/  PRMT R23, R64, 0x5410, R65 ;  /* 0x0000541040177816 */ /* 0x000fe20000000041 */
[----:B------:R-:W-:Y:S06]  /*43f90*/  BAR.SYNC.DEFER_BLOCKING 0x0 ;  /* 0x0000000000007b1d */ /* 0x000fec0000010000 */
[----:B------:R-:W2:Y:S04]  /*43fa0*/  LDL.LU R65, [R1+0x54c] ;  /* 0x00054c0001417983 */ /* 0x000ea80000300800 */
[----:B------:R-:W2:Y:S04]  /*43fb0*/  LDL.LU R64, [R1+0x560] ;  /* 0x0005600001407983 */ /* 0x000ea80000300800 */
[----:B------:R4:W-:Y:S01]  /*43fc0*/  STSM.16.M88.4 [R46], R20 ;  /* 0x000000142e007844 */ /* 0x0009e20000000200 */
[----:B------:R-:W-:Y:S01]  /*43fd0*/  BAR.SYNC.DEFER_BLOCKING 0x0 ;  /* 0x0000000000007b1d */ /* 0x000fe20000010000 */
[----:B----4-:R-:W-:-:S05]  /*43fe0*/  PRMT R20, R63, 0x5410, R66 ;  /* 0x000054103f147816 */ /* 0x010fca0000000042 */
[----:B------:R-:W4:Y:S04]  /*43ff0*/  LDL.LU R66, [R1+0x920] ;  /* 0x0009200001427983 */ /* 0x000f280000300800 */
[----:B------:R-:W4:Y:S04]  /*44000*/  LDL.LU R63, [R1+0x934] ;  /* 0x00093400013f7983 */ /* 0x000f280000300800 */
[----:B------:R-:W0:Y:S01]  /*44010*/  LDS.128 R128, [R251] ;  /* 0x00000000fb807984 */ /* 0x000e220000000c00 */
[----:B------:R-:W-:-:S03]  /*44020*/  PRMT R21, R60, 0x5410, R61 ;  /* 0x000054103c157816 */ /* 0x000fc6000000003d */
[----:B------:R-:W4:Y:S04]  /*44030*/  LDL.LU R61, [R1+0x918] ;  /* 0x00091800013d7983 */ /* 0x000f280000300800 */
[----:B------:R-:W4:Y:S01]  /*44040*/  LDL.LU R60, [R1+0x92c] ;  /* 0x00092c00013c7983 */ /* 0x000f220000300800 */
[----:B------:R-:W-:-:S03]  /*44050*/  PRMT R22, R59, 0x5410, R62 ;  /* 0x000054103b167816 */ /* 0x000fc6000000003e */
[----:B------:R-:W4:Y:S04]  /*44060*/  LDL.LU R62, [R1+0x564] ;  /* 0x00056400013e7983 */ /* 0x000f280000300800 */
[----:B------:R-:W4:Y:S01]  /*44070*/  LDL.LU R59, [R1+0x578] ;  /* 0x00057800013b7983 */ /* 0x000f220000300800 */
[----:B------:R-:W-:-:S03]  /*44080*/  PRMT R23, R58, 0x5410, R57 ;  /* 0x000054103a177816 */ /* 0x000fc60000000039 */
[----:B------:R-:W4:Y:S04]  /*44090*/  LDL.LU R57, [R1+0x55c] ;  /* 0x00055c0001397983 */ /* 0x000f280000300800 */
[----:B------:R-:W4:Y:S01]  /*440a0*/  LDL.LU R58, [R1+0x570] ;  /* 0x00057000013a7983 */ /* 0x000f220000300800 */
[----:B------:R-:W-:Y:S06]  /*440b0*/  BAR.SYNC.DEFER_BLOCKING 0x0 ;  /* 0x0000000000007b1d */ /* 0x000fec0000010000 */
[----:B------:R3:W-:Y:S02]  /*440c0*/  STSM.16.M88.4 [R46], R20 ;  /* 0x000000142e007844 */ /* 0x0007e40000000200 */
[----:B------:R-:W-:Y:S06]  /*440d0*/  BAR.SYNC.DEFER_BLOCKING 0x0 ;  /* 0x0000000000007b1d */ /* 0x000fec0000010000 */
[----:B------:R-:W0:Y:S01]  /*440e0*/  LDS.128 R124, [R251] ;  /* 0x00000000fb7c7984 */ /* 0x000e220000000c00 */
[----:B---3--:R-:W-:-:S03]  /*440f0*/  PRMT R20, R71, 0x5410, R74 ;  /* 0x0000541047147816 */ /* 0x008fc6000000004a */
[----:B------:R-:W3:Y:S04]  /*44100*/  LDL.LU R74, [R1+0x930] ;  /* 0x00093000014a7983 */ /* 0x000ee80000300800 */
[----:B------:R-:W3:Y:S01]  /*44110*/  LDL.LU R71, [R1+0x944] ;  /* 0x0009440001477983 */ /* 0x000ee20000300800 */
[----:B------:R-:W-:-:S03]  /*44120*/  PRMT R21, R68, 0x5410, R69 ;  /* 0x0000541044157816 */ /* 0x000fc60000000045 */
[----:B------:R-:W3:Y:S04]  /*44130*/  LDL.LU R69, [R1+0x928] ;  /* 0x0009280001457983 */ /* 0x000ee80000300800 */
[----:B------:R-:W3:Y:S01]  /*44140*/  LDL.LU R68, [R1+0x93c] ;  /* 0x00093c0001447983 */ /* 0x000ee20000300800 */
[----:B------:R-:W-:Y:S01]  /*44150*/  VIADD R18, R11, UR5 ;  /* 0x000000050b127c36 */ /* 0x000fe20008000000 */
[----:B------:R-:W-:-:S03]  /*44160*/  ULDC UR5, c[0x0][0x248] ;  /* 0x0000920000057ab9 */ /* 0x000fc60000000800 */
[----:B------:R-:W-:Y:S01]  /*44170*/  VIADD R19, R18, UR5 ;  /* 0x0000000512137c36 */ /* 0x000fe20008000000 */
[----:B------:R-:W-:Y:S01]  /*44180*/  ULDC UR5, c[0x0][0x248] ;  /* 0x0000920000057ab9 */ /* 0x000fe20000000800 */
[----:B--2---:R-:W-:Y:S02]  /*44190*/  PRMT R22, R67, 0x5410, R70 ;  /* 0x0000541043167816 */ /* 0x004fe40000000046 */
[----:B------:R-:W2:Y:S04]  /*441a0*/  LDL.LU R70, [R1+0x574] ;  /* 0x0005740001467983 */ /* 0x000ea80000300800 */
[----:B------:R-:W2:Y:S01]  /*441b0*/  LDL.LU R67, [R1+0x588] ;  /* 0x0005880001437983 */ /* 0x000ea20000300800 */
[----:B------:R-:W-:Y:S01]  /*441c0*/  PRMT R23, R64, 0x5410, R65 ;  /* 0x0000541040177816 */ /* 0x000fe20000000041 */
[----:B------:R-:W-:Y:S06]  /*441d0*/  BAR.SYNC.DEFER_BLOCKING 0x0 ;  /* 0x0000000000007b1d */ /* 0x000fec0000010000 */
[----:B------:R-:W2:Y:S04]  /*441e0*/  LDL.LU R65, [R1+0x56c] ;  /* 0x00056c0001417983 */ /* 0x000ea80000300800 */
[----:B------:R-:W2:Y:S04]  /*441f0*/  LDL.LU R64, [R1+0x580] ;  /* 0x0005800001407983 */ /* 0x000ea80000300800 */
[----:B------:R4:W-:Y:S01]  /*44200*/  STSM.16.M88.4 [R46], R20 ;  /* 0x000000142e007844 */ /* 0x0009e20000000200 */
[----:B------:R-:W-:Y:S01]  /*44210*/  VIADD R24, R19, UR5 ;  /* 0x0000000513187c36 */ /* 0x000fe20008000000 */
[----:B------:R-:W-:Y:S01]  /*44220*/  ULDC UR5, c[0x0][0x248] ;  /* 0x0000920000057ab9 */ /* 0x000fe20000000800 */
[----:B------:R-:W-:Y:S01]  /*44230*/  BAR.SYNC.DEFER_BLOCKING 0x0 ;  /* 0x0000000000007b1d */ /* 0x000fe20000010000 */
[----:B----4-:R-:W-:-:S05]  /*44240*/  PRMT R20, R63, 0x5410, R66 ;  /* 0x000054103f147816 */ /* 0x010fca0000000042 */
[----:B------:R-:W4:Y:S04]  /*44250*/  LDL.LU R66, [R1+0x940] ;  /* 0x0009400001427983 */ /* 0x000f280000300800 */
[----:B------:R-:W4:Y:S01]  /*44260*/  LDL.LU R63, [R1+0x9bc] ;  /* 0x0009bc00013f7983 */ /* 0x000f220000300800 */
[----:B------:R-:W-:Y:S02]  /*44270*/  PRMT R21, R60, 0x5410, R61 ;  /* 0x000054103c157816 */ /* 0x000fe4000000003d */
[----:B------:R-:W-:Y:S01]  /*44280*/  PRMT R22, R59, 0x5410, R62 ;  /* 0x000054103b167816 */ /* 0x000fe2000000003e */
[----:B------:R-:W4:Y:S04]  /*44290*/  LDL.LU R61, [R1+0x938] ;  /* 0x00093800013d7983 */ /* 0x000f280000300800 */
[----:B------:R-:W4:Y:S01]  /*442a0*/  LDL.LU R60, [R1+0x9b8] ;  /* 0x0009b800013c7983 */ /* 0x000f220000300800 */
[----:B------:R-:W-:-:S03]  /*442b0*/  PRMT R23, R58, 0x5410, R57 ;  /* 0x000054103a177816 */ /* 0x000fc60000000039 */
[----:B------:R-:W4:Y:S04]  /*442c0*/  LDL.LU R62, [R1+0x584] ;  /* 0x00058400013e7983 */ /* 0x000f280000300800 */
[----:B------:R-:W4:Y:S04]  /*442d0*/  LDL.LU R59, [R1+0x7b0] ;  /* 0x0007b000013b7983 */ /* 0x000f280000300800 */
[----:B------:R-:W4:Y:S04]  /*442e0*/  LDL.LU R57, [R1+0x57c] ;  /* 0x00057c0001397983 */ /* 0x000f280000300800 */
[----:B------:R-:W4:Y:S01]  /*442f0*/  LDL.LU R58, [R1+0x5fc] ;  /* 0x0005fc00013a7983 */ /* 0x000f220000300800 */
[----:B------:R-:W-:Y:S01]  /*44300*/  VIADD R25, R24, UR5 ;  /* 0x0000000518197c36 */ /* 0x000fe20008000000 */
[----:B------:R-:W-:-:S02]  /*44310*/  ULDC UR5, c[0x0][0x248] ;  /* 0x0000920000057ab9 */ /* 0x000fc40000000800 */
[----:B------:R-:W0:Y:S01]  /*44320*/  LDS.128 R120, [R251] ;  /* 0x00000000fb787984 */ /* 0x000e220000000c00 */
[----:B------:R-:W-:Y:S01]  /*44330*/  VIADD R26, R25, UR5 ;  /* 0x00000005191a7c36 */ /* 0x000fe20008000000 */
[----:B------:R-:W-:Y:S01]  /*44340*/  ULDC UR5, c[0x0][0x248] ;  /* 0x0000920000057ab9 */ /* 0x000fe20000000800 */
[----:B------:R-:W-:Y:S02]  /*44350*/  BAR.SYNC.DEFER_BLOCKING 0x0 ;  /* 0x0000000000007b1d */ /* 0x000fe40000010000 */
[----:B------:R-:W-:-:S04]  /*44360*/  VIADD R27, R26, UR5 ;  /* 0x000000051a1b7c36 */ /* 0x000fc80008000000 */
[----:B------:R-:W-:Y:S01]  /*44370*/  VIADD R28, R27, UR4 ;  /* 0x000000041b1c7c36 */ /* 0x000fe20008000000 */
[----:B------:R-:W-:Y:S01]  /*44380*/  ULDC UR5, c[0x0][0x248] ;  /* 0x0000920000057ab9 */ /* 0x000fe20000000800 */
[----:B------:R-:W-:Y:S02]  /*44390*/  ULDC UR4, c[0x0][0x248] ;  /* 0x0000920000047ab9 */ /* 0x000fe40000000800 */
[----:B------:R-:W-:Y:S01]  /*443a0*/  VIADD R29, R28, UR5 ;  /* 0x000000051c1d7c36 */ /* 0x000fe20008000000 */
[----:B------:R-:W-:-:S03]  /*443b0*/  ULDC UR5, c[0x0][0x248] ;  /* 0x0000920000057ab9 */ /* 0x000fc60000000800 */
        /* <DEDUP_REMOVED lines=63> */
[----:B------:R3:W-:Y:S01]  /*447b0*/  STSM.16.M88.4 [R46], R20 ;  /* 0x000000142e007844 */ /* 0x0007e20000000200 */
[----:B------:R-:W-:Y:S02]  /*447c0*/  ULDC UR5, c[0x0][0x248] ;  /* 0x0000920000057ab9 */ /* 0x000fe40000000800 */
[----:B------:R-:W-:Y:S01]  /*447d0*/  VIADD R186, R184, UR4 ;  /* 0x00000004b8ba7c36 */ /* 0x000fe20008000000 */
[----:B------:R-:W-:Y:S01]  /*447e0*/  ULDC UR4, c[0x0][0x248] ;  /* 0x0000920000047ab9 */ /* 0x000fe20000000800 */
[----:B------:R-:W-:Y:S02]  /*447f0*/  BAR.SYNC.DEFER_BLOCKING 0x0 ;  /* 0x0000000000007b1d */ /* 0x000fe40000010000 */
[----:B------:R-:W-:-:S04]  /*44800*/  VIADD R188, R186, UR4 ;  /* 0x00000004babc7c36 */ /* 0x000fc80008000000 */
        /* <DEDUP_REMOVED lines=10> */
[----:B------:R-:W-:Y:S01]  /*448b0*/  ULDC UR4, c[0x0][0x248] ;  /* 0x0000920000047ab9 */ /* 0x000fe20000000800 */
[----:B------:R-:W0:Y:S02]  /*448c0*/  LDS.128 R116, [R251] ;  /* 0x00000000fb747984 */ /* 0x000e240000000c00 */
        /* <DEDUP_REMOVED lines=9> */
[----:B---3--:R-:W-:Y:S01]  /*44960*/  PRMT R20, R71, 0x5410, R74 ;  /* 0x0000541047147816 */ /* 0x008fe2000000004a */
[----:B------:R-:W-:Y:S02]  /*44970*/  ULDC UR5, c[0x0][0x248] ;  /* 0x0000920000057ab9 */ /* 0x000fe40000000800 */
[----:B------:R-:W-:Y:S01]  /*44980*/  VIADD R207, R205, UR4 ;  /* 0x00000004cdcf7c36 */ /* 0x000fe20008000000 */
[----:B------:R-:W-:Y:S01]  /*44990*/  ULDC UR4, c[0x0][0x248] ;  /* 0x0000920000047ab9 */ /* 0x000fe20000000800 */
[----:B------:R-:W-:Y:S02]  /*449a0*/  PRMT R21, R68, 0x5410, R69 ;  /* 0x0000541044157816 */ /* 0x000fe40000000045 */
[----:B------:R-:W-:Y:S01]  /*449b0*/  VIADD R209, R207, UR4 ;  /* 0x00000004cfd17c36 */ /* 0x000fe20008000000 */
[----:B------:R-:W-:Y:S01]  /*449c0*/  ULDC UR4, c[0x0][0x248] ;  /* 0x0000920000047ab9 */ /* 0x000fe20000000800 */
[----:B--2---:R-:W-:-:S02]  /*449d0*/  PRMT R22, R67, 0x5410, R70 ;  /* 0x0000541043167816 */ /* 0x004fc40000000046 */
[----:B------:R-:W-:Y:S01]  /*449e0*/  VIADD R211, R209, UR4 ;  /* 0x00000004d1d37c36 */ /* 0x000fe20008000000 */
[----:B------:R-:W-:Y:S01]  /*449f0*/  ULDC UR4, c[0x0][0x248] ;  /* 0x0000920000047ab9 */ /* 0x000fe20000000800 */
[----:B------:R-:W-:Y:S01]  /*44a00*/  PRMT R23, R64, 0x5410, R65 ;  /* 0x0000541040177816 */ /* 0x000fe20000000041 */
[----:B------:R-:W-:Y:S01]  /*44a10*/  BAR.SYNC.DEFER_BLOCKING 0x0 ;  /* 0x0000000000007b1d */ /* 0x000fe20000010000 */
[----:B------:R-:W-:-:S04]  /*44a20*/  VIADD R213, R211, UR5 ;  /* 0x00000005d3d57c36 */ /* 0x000fc80008000000 */
[----:B------:R-:W-:Y:S01]  /*44a30*/  VIADD R215, R213, UR4 ;  /* 0x00000004d5d77c36 */ /* 0x000fe20008000000 */
[----:B------:R-:W-:Y:S01]  /*44a40*/  ULDC UR4, c[0x0][0x248] ;  /* 0x0000920000047ab9 */ /* 0x000fe20000000800 */
[----:B------:R-:W-:Y:S02]  /*44a50*/  ULDC UR5, c[0x0][0x248] ;  /* 0x0000920000057ab9 */ /* 0x000fe40000000800 */
[----:B------:R-:W-:Y:S01]  /*44a60*/  VIADD R217, R215, UR4 ;  /* 0x00000004d7d97c36 */ /* 0x000fe20008000000 */
[----:B------:R-:W-:Y:S01]  /*44a70*/  ULDC UR4, c[0x0][0x248] ;  /* 0x0000920000047ab9 */ /* 0x000fe20000000800 */
[----:B------:R4:W-:Y:S01]  /*44a80*/  STSM.16.M88.4 [R46], R20 ;  /* 0x000000142e007844 */ /* 0x0009e20000000200 */
[----:B------:R-:W-:Y:S01]  /*44a90*/  BAR.SYNC.DEFER_BLOCKING 0x0 ;  /* 0x0000000000007b1d */ /* 0x000fe20000010000 */
        /* <DEDUP_REMOVED lines=9> */
[----:B------:R-:W-:Y:S01]  /*44b30*/  ULDC UR4, c[0x0][0x248] ;  /* 0x0000920000047ab9 */ /* 0x000fe20000000800 */
[----:B------:R-:W2:Y:S02]  /*44b40*/  LDS.128 R112, [R251] ;  /* 0x00000000fb707984 */ /* 0x000ea40000000c00 */
        /* <DEDUP_REMOVED lines=8> */
[----:B------:R-:W-:-:S04]  /*44bd0*/  VIADD R237, R235, UR5 ;  /* 0x00000005ebed7c36 */ /* 0x000fc80008000000 */
[----:B------:R-:W-:Y:S01]  /*44be0*/  VIADD R239, R237, UR4 ;  /* 0x00000004edef7c36 */ /* 0x000fe20008000000 */
[----:B------:R-:W-:-:S03]  /*44bf0*/  ULDC UR4, c[0x0][0x248] ;  /* 0x0000920000047ab9 */ /* 0x000fc60000000800 */
[----:B------:R-:W-:Y:S01]  /*44c00*/  VIADD R241, R239, UR4 ;  /* 0x00000004eff17c36 */ /* 0x000fe20008000000 */
[----:B------:R-:W-:Y:S01]  /*44c10*/  ULDC UR4, c[0x0][0x248] ;  /* 0x0000920000047ab9 */ /* 0x000fe20000000800 */
[----:B----4-:R-:W-:Y:S02]  /*44c20*/  PRMT R20, R63, 0x5410, R66 ;  /* 0x000054103f147816 */ /* 0x010fe40000000042 */
[----:B------:R-:W-:Y:S01]  /*44c30*/  PRMT R21, R60, 0x5410, R61 ;  /* 0x000054103c157816 */ /* 0x000fe2000000003d */
[----:B------:R-:W-:Y:S01]  /*44c40*/  VIADD R252, R241, UR4 ;  /* 0x00000004f1fc7c36 */ /* 0x000fe20008000000 */
[----:B------:R-:W-:Y:S02]  /*44c50*/  PRMT R22, R59, 0x5410, R62 ;  /* 0x000054103b167816 */ /* 0x000fe4000000003e */
[----:B------:R-:W-:Y:S01]  /*44c60*/  PRMT R23, R58, 0x5410, R57 ;  /* 0x000054103a177816 */ /* 0x000fe20000000039 */
[----:B------:R-:W3:Y:S04]  /*44c70*/  LDL.LU R61, [R1+0x9b4] ;  /* 0x0009b400013d7983 */ /* 0x000ee80000300800 */
        /* <DEDUP_REMOVED lines=15> */
[----:B------:R-:W-:-:S03]  /*44d70*/  LOP3.LUT R3, R3, 0xbfffffff, RZ, 0xc0, !PT ;  /* 0xbfffffff03037812 */ /* 0x000fc600078ec0ff */
[----:B------:R-:W-:Y:S01]  /*44d80*/  STL.64 [R1+0x1278], R174 ;  /* 0x001278ae01007387 */ /* 0x000fe20000100a00 */
[----:B------:R-:W-:Y:S01]  /*44d90*/  @P3 LOP3.LUT R3, R3, 0x40000000, RZ, 0xfc, !PT ;  /* 0x4000000003033812 */ /* 0x000fe200078efcff */
[----:B------:R-:W-:Y:S03]  /*44da0*/  BAR.SYNC.DEFER_BLOCKING 0x0 ;  /* 0x0000000000007b1d */ /* 0x000fe60000010000 */
[----:B------:R-:W-:Y:S02]  /*44db0*/  LOP3.LUT R3, R3, 0xdfffffff, RZ, 0xc0, !PT ;  /* 0xdfffffff03037812 */ /* 0x000fe400078ec0ff */
[C---:B------:R-:W-:Y:S02]  /*44dc0*/  LOP3.LUT P3, RZ, R4.reuse, 0x8, RZ, 0xc0, !PT ;  /* 0x0000000804ff7812 */ /* 0x040fe4000786c0ff */
[----:B------:R-:W-:Y:S02]  /*44dd0*/  @P2 LOP3.LUT R3, R3, 0x20000000, RZ, 0xfc, !PT ;  /* 0x2000000003032812 */ /* 0x000fe400078efcff */
[----:B------:R-:W-:Y:S01]  /*44de0*/  LOP3.LUT P2, RZ, R4, 0x4, RZ, 0xc0, !PT ;  /* 0x0000000404ff7812 */ /* 0x000fe2000784c0ff */
[----:B------:R-:W-:Y:S01]  /*44df0*/  STL.64 [R1+0x1258], R168 ;  /* 0x001258a801007387 */ /* 0x000fe20000100a00 */
[----:B------:R-:W-:-:S03]  /*44e00*/  LOP3.LUT R3, R3, 0xefffffff, RZ, 0xc0, !PT ;  /* 0xefffffff03037812 */ /* 0x000fc600078ec0ff */
[----:B------:R-:W-:Y:S01]  /*44e10*/  STL.64 [R1+0x1250], R170 ;  /* 0x001250aa01007387 */ /* 0x000fe20000100a00 */
        /* <DEDUP_REMOVED lines=10> */
[----:B------:R-:W-:-:S03]  /*44ec0*/  @P6 LOP3.LUT R3, R3, 0x4000000, RZ, 0xfc, !PT ;  /* 0x0400000003036812 */ /* 0x000fc600078efcff */
[----:B------:R-:W-:Y:S01]  /*44ed0*/  STL.64 [R1+0x11f0], R156 ;  /* 0x0011f09c01007387 */ /* 0x000fe20000100a00 */
[----:B------:R-:W-:-:S03]  /*44ee0*/  LOP3.LUT R3, R3, 0xfdffffff, RZ, 0xc0, !PT ;  /* 0xfdffffff03037812 */ /* 0x000fc600078ec0ff */
[----:B------:R-:W-:Y:S01]  /*44ef0*/  STL.64 [R1+0x11e8], R158 ;  /* 0x0011e89e01007387 */ /* 0x000fe20000100a00 */
[----:B------:R-:W-:-:S03]  /*44f00*/  @P5 LOP3.LUT R3, R3, 0x2000000, RZ, 0xfc, !PT ;  /* 0x0200000003035812 */ /* 0x000fc600078efcff */
[----:B------:R-:W-:Y:S04]  /*44f10*/  STL.64 [R1+0x11e0], R8 ;  /* 0x0011e00801007387 */ /* 0x000fe80000100a00 */
[----:B------:R-:W-:Y:S04]  /*44f20*/  STL.64 [R1+0x11d8], R152 ;  /* 0x0011d89801007387 */ /* 0x000fe80000100a00 */
[----:B------:R-:W-:Y:S04]  /*44f30*/  STL.64 [R1+0x11d0], R154 ;  /* 0x0011d09a01007387 */ /* 0x000fe80000100a00 */
[----:B------:R-:W-:Y:S04]  /*44f40*/  STL.64 [R1+0x11c8], R148 ;  /* 0x0011c89401007387 */ /* 0x000fe80000100a00 */
[----:B------:R-:W-:Y:S04]  /*44f50*/  STL.64 [R1+0x11c0], R150 ;  /* 0x0011c09601007387 */ /* 0x000fe80000100a00 */
[----:B------:R-:W-:Y:S04]  /*44f60*/  STL.64 [R1+0x11b8], R144 ;  /* 0x0011b89001007387 */ /* 0x000fe80000100a00 */
[----:B------:R-:W-:Y:S04]  /*44f70*/  STL.64 [R1+0x11b0], R146 ;  /* 0x0011b09201007387 */ /* 0x000fe80000100a00 */
[----:B-1----:R-:W-:Y:S04]  /*44f80*/  STL.64 [R1+0x11a8], R140 ;  /* 0x0011a88c01007387 */ /* 0x002fe80000100a00 */
[----:B------:R-:W-:Y:S04]  /*44f90*/  STL.64 [R1+0x11a0], R142 ;  /* 0x0011a08e01007387 */ /* 0x000fe80000100a00 */
[----:B0-----:R-:W-:Y:S04]  /*44fa0*/  STL.64 [R1+0x1198], R136 ;  /* 0x0011988801007387 */ /* 0x001fe80000100a00 */
        /* <DEDUP_REMOVED lines=12> */
[----:B--2---:R-:W-:Y:S04]  /*45070*/  STL.64 [R1+0x1130], R112 ;  /* 0x0011307001007387 */ /* 0x004fe80000100a00 */
[----:B------:R-:W-:Y:S04]  /*45080*/  STL.64 [R1+0x1128], R114 ;  /* 0x0011287201007387 */ /* 0x000fe80000100a00 */
[----:B------:R-:W-:Y:S04]  /*45090*/  STL.64 [R1+0x1110], R244 ;  /* 0x001110f401007387 */ /* 0x000fe80000100a00 */
[----:B------:R-:W-:Y:S04]  /*450a0*/  STL.64 [R1+0x10d0], R246 ;  /* 0x0010d0f601007387 */ /* 0x000fe80000100a00 */
[----:B------:R-:W-:Y:S04]  /*450b0*/  STL.64 [R1+0x1080], R248 ;  /* 0x001080f801007387 */ /* 0x000fe80000100a00 */
[----:B------:R3:W-:Y:S04]  /*450c0*/  STSM.16.M88.4 [R46], R20 ;  /* 0x000000142e007844 */ /* 0x0007e80000000200 */
[----:B------:R-:W2:Y:S04]  /*450d0*/  LDL.LU R70, [R1+0x9ac] ;  /* 0x0009ac0001467983 */ /* 0x000ea80000300800 */
[----:B------:R-:W2:Y:S01]  /*450e0*/  LDL.LU R64, [R1+0xa24] ;  /* 0x000a240001407983 */ /* 0x000ea20000300800 */
[----:B------:R-:W-:Y:S06]  /*450f0*/  BAR.SYNC.DEFER_BLOCKING 0x0 ;  /* 0x0000000000007b1d */ /* 0x000fec0000010000 */
[----:B------:R-:W0:Y:S01]  /*45100*/  LDS.128 R108, [R251] ;  /* 0x00000000fb6c7984 */ /* 0x000e220000000c00 */
[----:B---3--:R-:W-:-:S03]  /*45110*/  PRMT R20, R60, 0x5410, R61 ;  /* 0x000054103c147816 */ /* 0x008fc6000000003d */
[----:B------:R-:W3:Y:S04]  /*45120*/  LDL.LU R61, [R1+0x974] ;  /* 0x00097400013d7983 */ /* 0x000ee80000300800 */
[----:B------:R-:W3:Y:S01]  /*45130*/  LDL.LU R60, [R1+0x9ec] ;  /* 0x0009ec00013c7983 */ /* 0x000ee20000300800 */
[----:B----4-:R-:W-:-:S03]  /*45140*/  PRMT R21, R59, 0x5410, R62 ;  /* 0x000054103b157816 */ /* 0x010fc6000000003e */
[----:B------:R-:W4:Y:S04]  /*45150*/  LDL.LU R62, [R1+0x5f0] ;  /* 0x0005f000013e7983 */ /* 0x000f280000300800 */
[----:B------:R-:W4:Y:S01]  /*45160*/  LDL.LU R59, [R1+0x81c] ;  /* 0x00081c00013b7983 */ /* 0x000f220000300800 */
[----:B------:R-:W-:-:S03]  /*45170*/  PRMT R23, R58, 0x5410, R57 ;  /* 0x000054103a177816 */ /* 0x000fc60000000039 */
[----:B------:R-:W2:Y:S04]  /*45180*/  LDL.LU R57, [R1+0x5b8] ;  /* 0x0005b80001397983 */ /* 0x000ea80000300800 */
[----:B------:R-:W2:Y:S01]  /*45190*/  LDL.LU R58, [R1+0x7e4] ;  /* 0x0007e400013a7983 */ /* 0x000ea20000300800 */
[----:B------:R-:W-:Y:S01]  /*451a0*/  PRMT R22, R72, 0x5410, R73 ;  /* 0x0000541048167816 */ /* 0x000fe20000000049 */
[----:B------:R-:W-:Y:S06]  /*451b0*/  BAR.SYNC.DEFER_BLOCKING 0x0 ;  /* 0x0000000000007b1d */ /* 0x000fec0000010000 */
[----:B0-----:R-:W-:Y:S04]  /*451c0*/  STL.64 [R1+0x1120], R108 ;  /* 0x0011206c01007387 */ /* 0x001fe80000100a00 */
[----:B------:R-:W-:Y:S04]  /*451d0*/  STL.64 [R1+0x1118], R110 ;  /* 0x0011186e01007387 */ /* 0x000fe80000100a00 */
[----:B------:R0:W-:Y:S01]  /*451e0*/  STSM.16.M88.4 [R46], R20 ;  /* 0x000000142e007844 */ /* 0x0001e20000000200 */
[----:B------:R-:W-:Y:S01]  /*451f0*/  BAR.SYNC.DEFER_BLOCKING 0x0 ;  /* 0x0000000000007b1d */ /* 0x000fe20000010000 */
[----:B0-----:R-:W-:-:S05]  /*45200*/  PRMT R23, R63, 0x5410, R66 ;  /* 0x000054103f177816 */ /* 0x001fca0000000042 */
[----:B------:R-:W2:Y:S04]  /*45210*/  LDL.LU R66, [R1+0x9a8] ;  /* 0x0009a80001427983 */ /* 0x000ea80000300800 */
[----:B------:R-:W2:Y:S01]  /*45220*/  LDL.LU R63, [R1+0xa20] ;  /* 0x000a2000013f7983 */ /* 0x000ea20000300800 */
[----:B------:R-:W-:-:S03]  /*45230*/  PRMT R20, R71, 0x5410, R74 ;  /* 0x0000541047147816 */ /* 0x000fc6000000004a */
[----:B------:R-:W2:Y:S04]  /*45240*/  LDL.LU R77, [R1+0x970] ;  /* 0x00097000014d7983 */ /* 0x000ea80000300800 */
[----:B------:R-:W0:Y:S01]  /*45250*/  LDS.128 R104, [R251] ;  /* 0x00000000fb687984 */ /* 0x000e220000000c00 */
[----:B------:R-:W-:-:S03]  /*45260*/  PRMT R21, R68, 0x5410, R69 ;  /* 0x0000541044157816 */ /* 0x000fc60000000045 */
[----:B------:R-:W2:Y:S01]  /*45270*/  LDL.LU R76, [R1+0x9e8] ;  /* 0x0009e800014c7983 */ /* 0x000ea20000300800 */
[----:B------:R-:W-:Y:S01]  /*45280*/  PRMT R22, R65, 0x5410, R67 ;  /* 0x0000541041167816 */ /* 0x000fe20000000043 */
[----:B------:R-:W-:Y:S06]  /*45290*/  BAR.SYNC.DEFER_BLOCKING 0x0 ;  /* 0x0000000000007b1d */ /* 0x000fec0000010000 */
[----:B------:R-:W2:Y:S04]  /*452a0*/  LDL.LU R79, [R1+0x5ec] ;  /* 0x0005ec00014f7983 */ /* 0x000ea80000300800 */
[----:B------:R-:W2:Y:S04]  /*452b0*/  LDL.LU R75, [R1+0x818] ;  /* 0x00081800014b7983 */ /* 0x000ea80000300800 */
[----:B------:R-:W2:Y:S04]  /*452c0*/  LDL.LU R67, [R1+0x5b4] ;  /* 0x0005b40001437983 */ /* 0x000ea80000300800 */
[----:B------:R-:W2:Y:S04]  /*452d0*/  LDL.LU R65, [R1+0x7e0] ;  /* 0x0007e00001417983 */ /* 0x000ea80000300800 */
[----:B------:R3:W-:Y:S01]  /*452e0*/  STSM.16.M88.4 [R46], R20 ;  /* 0x000000142e007844 */ /* 0x0007e20000000200 */
[----:B------:R-:W-:Y:S06]  /*452f0*/  BAR.SYNC.DEFER_BLOCKING 0x0 ;  /* 0x0000000000007b1d */ /* 0x000fec0000010000 */
[----:B0-----:R-:W-:Y:S04]  /*45300*/  STL.64 [R1+0x1108], R104 ;  /* 0x0011086801007387 */ /* 0x001fe80000100a00 */
[----:B------:R-:W-:Y:S04]  /*45310*/  STL.64 [R1+0x1100], R106 ;  /* 0x0011006a01007387 */ /* 0x000fe80000100a00 */
[----:B------:R-:W0:Y:S01]  /*45320*/  LDS.128 R100, [R251] ;  /* 0x00000000fb647984 */ /* 0x000e220000000c00 */
[----:B---3--:R-:W-:-:S03]  /*45330*/  PRMT R21, R60, 0x5410, R61 ;  /* 0x000054103c157816 */ /* 0x008fc6000000003d */
[----:B------:R-:W3:Y:S04]  /*45340*/  LDL.LU R61, [R1+0x9a4] ;  /* 0x0009a400013d7983 */ /* 0x000ee80000300800 */
[----:B------:R-:W3:Y:S01]  /*45350*/  LDL.LU R60, [R1+0xa1c] ;  /* 0x000a1c00013c7983 */ /* 0x000ee20000300800 */
[----:B----4-:R-:W-:-:S03]  /*45360*/  PRMT R22, R59, 0x5410, R62 ;  /* 0x000054103b167816 */ /* 0x010fc6000000003e */
[----:B------:R-:W4:Y:S04]  /*45370*/  LDL.LU R62, [R1+0x96c] ;  /* 0x00096c00013e7983 */ /* 0x000f280000300800 */
[----:B------:R-:W4:Y:S04]  /*45380*/  LDL.LU R59, [R1+0x9e4] ;  /* 0x0009e400013b7983 */ /* 0x000f280000300800 */
[----:B------:R-:W4:Y:S04]  /*45390*/  LDL.LU R73, [R1+0x5e8] ;  /* 0x0005e80001497983 */ /* 0x000f280000300800 */
[----:B------:R-:W4:Y:S01]  /*453a0*/  LDL.LU R72, [R1+0x814] ;  /* 0x0008140001487983 */ /* 0x000f220000300800 */
[----:B--2---:R-:W-:-:S03]  /*453b0*/  PRMT R23, R58, 0x5410, R57 ;  /* 0x000054103a177816 */ /* 0x004fc60000000039 */
[----:B------:R-:W2:Y:S04]  /*453c0*/  LDL.LU R57, [R1+0x5b0] ;  /* 0x0005b00001397983 */ /* 0x000ea80000300800 */
[----:B------:R-:W2:Y:S01]  /*453d0*/  LDL.LU R58, [R1+0x7dc] ;  /* 0x0007dc00013a7983 */ /* 0x000ea20000300800 */
[----:B------:R-:W-:Y:S01]  /*453e0*/  PRMT R20, R64, 0x5410, R70 ;  /* 0x0000541040147816 */ /* 0x000fe20000000046 */
[----:B------:R-:W-:Y:S06]  /*453f0*/  BAR.SYNC.DEFER_BLOCKING 0x0 ;  /* 0x0000000000007b1d */ /* 0x000fec0000010000 */
[----:B0-----:R-:W-:Y:S04]  /*45400*/  STL.64 [R1+0x10f8], R100 ;  /* 0x0010f86401007387 */ /* 0x001fe80000100a00 */
[----:B------:R-:W-:Y:S04]  /*45410*/  STL.64 [R1+0x10f0], R102 ;  /* 0x0010f06601007387 */ /* 0x000fe80000100a00 */
[----:B------:R-:W2:Y:S04]  /*45420*/  LDL.LU R74, [R1+0x9a0] ;  /* 0x0009a000014a7983 */ /* 0x000ea80000300800 */
[----:B------:R-:W2:Y:S04]  /*45430*/  LDL.LU R71, [R1+0xa18] ;  /* 0x000a180001477983 */ /* 0x000ea80000300800 */
[----:B------:R-:W2:Y:S04]  /*45440*/  LDL.LU R69, [R1+0x968] ;  /* 0x0009680001457983 */ /* 0x000ea80000300800 */
[----:B------:R-:W2:Y:S04]  /*45450*/  LDL.LU R68, [R1+0x9e0] ;  /* 0x0009e00001447983 */ /* 0x000ea80000300800 */
[----:B------:R0:W-:Y:S04]  /*45460*/  STSM.16.M88.4 [R46], R20 ;  /* 0x000000142e007844 */ /* 0x0001e80000000200 */
[----:B------:R-:W2:Y:S04]  /*45470*/  LDL.LU R70, [R1+0x5e4] ;  /* 0x0005e40001467983 */ /* 0x000ea80000300800 */
[----:B------:R-:W2:Y:S01]  /*45480*/  LDL.LU R64, [R1+0x810] ;  /* 0x0008100001407983 */ /* 0x000ea20000300800 */
[----:B------:R-:W-:Y:S01]  /*45490*/  BAR.SYNC.DEFER_BLOCKING 0x0 ;  /* 0x0000000000007b1d */ /* 0x000fe20000010000 */
[----:B0-----:R-:W-:-:S05]  /*454a0*/  PRMT R20, R63, 0x5410, R66 ;  /* 0x000054103f147816 */ /* 0x001fca0000000042 */
[----:B------:R-:W2:Y:S04]  /*454b0*/  LDL.LU R66, [R1+0x5ac] ;  /* 0x0005ac0001427983 */ /* 0x000ea80000300800 */
[----:B------:R-:W2:Y:S04]  /*454c0*/  LDL.LU R63, [R1+0x7d8] ;  /* 0x0007d800013f7983 */ /* 0x000ea80000300800 */
[----:B------:R-:W0:Y:S01]  /*454d0*/  LDS.128 R96, [R251] ;  /* 0x00000000fb607984 */ /* 0x000e220000000c00 */
[----:B------:R-:W-:Y:S02]  /*454e0*/  PRMT R21, R76, 0x5410, R77 ;  /* 0x000054104c157816 */ /* 0x000fe4000000004d */
[----:B------:R-:W-:-:S02]  /*454f0*/  PRMT R22, R75, 0x5410, R79 ;  /* 0x000054104b167816 */ /* 0x000fc4000000004f */
[----:B------:R-:W-:Y:S01]  /*45500*/  PRMT R23, R65, 0x5410, R67 ;  /* 0x0000541041177816 */ /* 0x000fe20000000043 */
[----:B------:R-:W-:Y:S06]  /*45510*/  BAR.SYNC.DEFER_BLOCKING 0x0 ;  /* 0x0000000000007b1d */ /* 0x000fec0000010000 */
[----:B------:R3:W-:Y:S02]  /*45520*/  STSM.16.M88.4 [R46], R20 ;  /* 0x000000142e007844 */ /* 0x0007e40000000200 */
[----:B------:R-:W-:Y:S06]  /*45530*/  BAR.SYNC.DEFER_BLOCKING 0x0 ;  /* 0x0000000000007b1d */ /* 0x000fec0000010000 */
[----:B0-----:R-:W-:Y:S04]  /*45540*/  STL.64 [R1+0x10e8], R96 ;  /* 0x0010e86001007387 */ /* 0x001fe80000100a00 */
[----:B------:R-:W-:Y:S04]  /*45550*/  STL.64 [R1+0x10e0], R98 ;  /* 0x0010e06201007387 */ /* 0x000fe80000100a00 */
[----:B------:R-:W2:Y:S04]  /*45560*/  LDL.LU R67, [R1+0x99c] ;  /* 0x00099c0001437983 */ /* 0x000ea80000300800 */
[----:B------:R-:W2:Y:S04]  /*45570*/  LDL.LU R65, [R1+0xa14] ;  /* 0x000a140001417983 */ /* 0x000ea80000300800 */
[----:B------:R-:W0:Y:S01]  /*45580*/  LDS.128 R92, [R251] ;  /* 0x00000000fb5c7984 */ /* 0x000e220000000c00 */
[----:B---3--:R-:W-:-:S03]  /*45590*/  PRMT R20, R60, 0x5410, R61 ;  /* 0x000054103c147816 */ /* 0x008fc6000000003d */
[----:B------:R-:W3:Y:S04]  /*455a0*/  LDL.LU R61, [R1+0x964] ;  /* 0x00096400013d7983 */ /* 0x000ee80000300800 */
[----:B------:R-:W3:Y:S01]  /*455b0*/  LDL.LU R60, [R1+0x9dc] ;  /* 0x0009dc00013c7983 */ /* 0x000ee20000300800 */
[----:B----4-:R-:W-:-:S03]  /*455c0*/  PRMT R21, R59, 0x5410, R62 ;  /* 0x000054103b157816 */ /* 0x010fc6000000003e */
        /* <DEDUP_REMOVED lines=24> */
[----:B------:R-:W2:Y:S04]  /*45750*/  LDL.LU R63, [R1+0x7d0] ;  /* 0x0007d000013f7983 */ /* 0x000ea80000300800 */
[----:B------:R3:W-:Y:S04]  /*45760*/  STSM.16.M88.4 [R46], R20 ;  /* 0x000000142e007844 */ /* 0x0007e80000000200 */
[----:B0-----:R-:W-:Y:S04]  /*45770*/  STL.64 [R1+0x10c0], R88 ;  /* 0x0010c05801007387 */ /* 0x001fe80000100a00 */
[----:B------:R-:W-:Y:S01]  /*45780*/  STL.64 [R1+0x10b8], R90 ;  /* 0x0010b85a01007387 */ /* 0x000fe20000100a00 */
[----:B------:R-:W-:Y:S06]  /*45790*/  BAR.SYNC.DEFER_BLOCKING 0x0 ;  /* 0x0000000000007b1d */ /* 0x000fec0000010000 */
        /* <DEDUP_REMOVED lines=29> */
[----:B------:R-:W-:Y:S01]  /*45970*/  PRMT R22, R75, 0x5410, R79 ;  /* 0x000054104b167816 */ /* 0x000fe2000000004f */
[----:B------:R-:W-:Y:S01]  /*45980*/  BAR.SYNC.DEFER_BLOCKING 0x0 ;  /* 0x0000000000007b1d */ /* 0x000fe20000010000 */
[----:B------:R-:W-:-:S05]  /*45990*/  PRMT R23, R63, 0x5410, R70 ;  /* 0x000054103f177816 */ /* 0x000fca0000000046 */
        /* <DEDUP_REMOVED lines=19> */
[----:B------:R0:W-:Y:S04]  /*45ad0*/  STSM.16.M88.4 [R46], R20 ;  /* 0x000000142e007844 */ /* 0x0001e80000000200 */
[----:B------:R-:W-:Y:S04]  /*45ae0*/  STL.64 [R1+0x1088], R78 ;  /* 0x0010884e01007387 */ /* 0x000fe80000100a00 */
[----:B------:R-:W2:Y:S04]  /*45af0*/  LDL.LU R216, [R1+0x988] ;  /* 0x0009880001d87983 */ /* 0x000ea80000300800 */
[----:B------:R-:W2:Y:S04]  /*45b00*/  LDL.LU R214, [R1+0xa00] ;  /* 0x000a000001d67983 */ /* 0x000ea80000300800 */
[----:B------:R-:W2:Y:S04]  /*45b10*/  LDL.LU R202, [R1+0x950] ;  /* 0x0009500001ca7983 */ /* 0x000ea80000300800 */
[----:B------:R-:W2:Y:S01]  /*45b20*/  LDL.LU R200, [R1+0x9c8] ;  /* 0x0009c80001c87983 */ /* 0x000ea20000300800 */
[----:B0-----:R-:W-:Y:S01]  /*45b30*/  PRMT R20, R71, 0x5410, R74 ;  /* 0x0000541047147816 */ /* 0x001fe2000000004a */
[----:B------:R-:W-:Y:S01]  /*45b40*/  BAR.SYNC.DEFER_BLOCKING 0x0 ;  /* 0x0000000000007b1d */ /* 0x000fe20000010000 */
[----:B------:R-:W-:-:S02]  /*45b50*/  PRMT R22, R65, 0x5410, R67 ;  /* 0x0000541041167816 */ /* 0x000fc40000000043 */
[----:B------:R-:W-:-:S03]  /*45b60*/  PRMT R23, R66, 0x5410, R64 ;  /* 0x0000541042177816 */ /* 0x000fc60000000040 */
[----:B------:R-:W2:Y:S04]  /*45b70*/  LDL.LU R67, [R1+0x5cc] ;  /* 0x0005cc0001437983 */ /* 0x000ea80000300800 */
[----:B------:R-:W2:Y:S04]  /*45b80*/  LDL.LU R65, [R1+0x7f8] ;  /* 0x0007f80001417983 */ /* 0x000ea80000300800 */
[----:B------:R-:W2:Y:S04]  /*45b90*/  LDL.LU R64, [R1+0x594] ;  /* 0x0005940001407983 */ /* 0x000ea80000300800 */
[----:B------:R-:W2:Y:S04]  /*45ba0*/  LDL.LU R66, [R1+0x7c0] ;  /* 0x0007c00001427983 */ /* 0x000ea80000300800 */
[----:B------:R-:W0:Y:S04]  /*45bb0*/  LDS.128 R72, [R251] ;  /* 0x00000000fb487984 */ /* 0x000e280000000c00 */
[----:B0-----:R-:W-:Y:S04]  /*45bc0*/  STL.64 [R1+0x1078], R72 ;  /* 0x0010784801007387 */ /* 0x001fe80000100a00 */
[----:B------:R-:W-:Y:S04]  /*45bd0*/  STL.64 [R1+0x1070], R74 ;  /* 0x0010704a01007387 */ /* 0x000fe80000100a00 */
[----:B------:R-:W2:Y:S04]  /*45be0*/  LDL.LU R212, [R1+0x984] ;  /* 0x0009840001d47983 */ /* 0x000ea80000300800 */
[----:B------:R-:W2:Y:S04]  /*45bf0*/  LDL.LU R210, [R1+0x9fc] ;  /* 0x0009fc0001d27983 */ /* 0x000ea80000300800 */
[----:B------:R-:W2:Y:S04]  /*45c00*/  LDL.LU R198, [R1+0x94c] ;  /* 0x00094c0001c67983 */ /* 0x000ea80000300800 */
[----:B------:R-:W2:Y:S01]  /*45c10*/  LDL.LU R196, [R1+0x9c4] ;  /* 0x0009c40001c47983 */ /* 0x000ea20000300800 */
[----:B------:R-:W-:Y:S01]  /*45c20*/  PRMT R21, R68, 0x5410, R69 ;  /* 0x0000541044157816 */ /* 0x000fe20000000045 */
[----:B------:R-:W-:Y:S06]  /*45c30*/  BAR.SYNC.DEFER_BLOCKING 0x0 ;  /* 0x0000000000007b1d */ /* 0x000fec0000010000 */
[----:B------:R0:W-:Y:S02]  /*45c40*/  STSM.16.M88.4 [R46], R20 ;  /* 0x000000142e007844 */ /* 0x0001e40000000200 */
[----:B0-----:R-:W-:Y:S01]  /*45c50*/  PRMT R20, R63, 0x5410, R70 ;  /* 0x000054103f147816 */ /* 0x001fe20000000046 */
[----:B------:R-:W-:Y:S06]  /*45c60*/  BAR.SYNC.DEFER_BLOCKING 0x0 ;  /* 0x0000000000007b1d */ /* 0x000fec0000010000 */
[----:B------:R-:W2:Y:S04]  /*45c70*/  LDL.LU R63, [R1+0x5c8] ;  /* 0x0005c800013f7983 */ /* 0x000ea80000300800 */
        /* <DEDUP_REMOVED lines=11> */
[----:B------:R-:W2:Y:S04]  /*45d30*/  LDL.LU R192, [R1+0x5c4] ;  /* 0x0005c40001c07983 */ /* 0x000ea80000300800 */
[----:B------:R-:W2:Y:S04]  /*45d40*/  LDL.LU R59, [R1+0x7f0] ;  /* 0x0007f000013b7983 */ /* 0x000ea80000300800 */
[----:B------:R-:W2:Y:S04]  /*45d50*/  LDL.LU R57, [R1+0x58c] ;  /* 0x00058c0001397983 */ /* 0x000ea80000300800 */
[----:B------:R-:W2:Y:S01]  /*45d60*/  LDL.LU R58, [R1+0x7b8] ;  /* 0x0007b800013a7983 */ /* 0x000ea20000300800 */
[----:B------:R-:W-:Y:S06]  /*45d70*/  BAR.SYNC.DEFER_BLOCKING 0x0 ;  /* 0x0000000000007b1d */ /* 0x000fec0000010000 */
[----:B0-----:R-:W-:Y:S04]  /*45d80*/  STL.64 [R1+0x1068], R68 ;  /* 0x0010684401007387 */ /* 0x001fe80000100a00 */
[----:B------:R0:W-:Y:S04]  /*45d90*/  STSM.16.M88.4 [R46], R20 ;  /* 0x000000142e007844 */ /* 0x0001e80000000200 */
[----:B------:R-:W-:Y:S01]  /*45da0*/  STL.64 [R1+0x1060], R70 ;  /* 0x0010604601007387 */ /* 0x000fe20000100a00 */
[----:B0-----:R-:W-:-:S03]  /*45db0*/  PRMT R21, R200, 0x5410, R202 ;  /* 0x00005410c8157816 */ /* 0x001fc600000000ca */
[----:B------:R-:W2:Y:S01]  /*45dc0*/  LDL.LU R202, [R1+0x600] ;  /* 0x0006000001ca7983 */ /* 0x000ea20000300800 */
[----:B------:R-:W-:-:S03]  /*45dd0*/  PRMT R22, R65, 0x5410, R67 ;  /* 0x0000541041167816 */ /* 0x000fc60000000043 */
[----:B------:R-:W2:Y:S01]  /*45de0*/  LDL.LU R200, [R1+0x604] ;  /* 0x0006040001c87983 */ /* 0x000ea20000300800 */
[----:B------:R-:W-:Y:S01]  /*45df0*/  PRMT R23, R66, 0x5410, R64 ;  /* 0x0000541042177816 */ /* 0x000fe20000000040 */
[----:B------:R-:W-:Y:S06]  /*45e00*/  BAR.SYNC.DEFER_BLOCKING 0x0 ;  /* 0x0000000000007b1d */ /* 0x000fec0000010000 */
[----:B------:R-:W0:Y:S01]  /*45e10*/  LDS.128 R64, [R251] ;  /* 0x00000000fb407984 */ /* 0x000e220000000c00 */
[----:B------:R-:W-:Y:S01]  /*45e20*/  PRMT R20, R214, 0x5410, R216 ;  /* 0x00005410d6147816 */ /* 0x000fe200000000d8 */
[----:B------:R-:W-:Y:S06]  /*45e30*/  BAR.SYNC.DEFER_BLOCKING 0x0 ;  /* 0x0000000000007b1d */ /* 0x000fec0000010000 */
[----:B------:R1:W-:Y:S04]  /*45e40*/  STSM.16.M88.4 [R46], R20 ;  /* 0x000000142e007844 */ /* 0x0003e80000000200 */
[----:B0-----:R-:W-:Y:S04]  /*45e50*/  STL.64 [R1+0x1058], R64 ;  /* 0x0010584001007387 */ /* 0x001fe80000100a00 */
[----:B------:R-:W-:Y:S01]  /*45e60*/  STL.64 [R1+0x1050], R66 ;  /* 0x0010504201007387 */ /* 0x000fe20000100a00 */
[----:B-1----:R-:W-:-:S03]  /*45e70*/  PRMT R21, R196, 0x5410, R198 ;  /* 0x00005410c4157816 */ /* 0x002fc600000000c6 */
[----:B------:R-:W2:Y:S04]  /*45e80*/  LDL.LU R198, [R1+0x608] ;  /* 0x0006080001c67983 */ /* 0x000ea80000300800 */
[----:B------:R-:W2:Y:S01]  /*45e90*/  LDL.LU R196, [R1+0x60c] ;  /* 0x00060c0001c47983 */ /* 0x000ea20000300800 */
[----:B------:R-:W-:Y:S02]  /*45ea0*/  PRMT R20, R210, 0x5410, R212 ;  /* 0x00005410d2147816 */ /* 0x000fe400000000d4 */
[----:B---3--:R-:W-:Y:S02]  /*45eb0*/  PRMT R22, R61, 0x5410, R63 ;  /* 0x000054103d167816 */ /* 0x008fe4000000003f */
[----:B----4-:R-:W-:Y:S01]  /*45ec0*/  PRMT R23, R62, 0x5410, R60 ;  /* 0x000054103e177816 */ /* 0x010fe2000000003c */
[----:B------:R-:W-:Y:S06]  /*45ed0*/  BAR.SYNC.DEFER_BLOCKING 0x0 ;  /* 0x0000000000007b1d */ /* 0x000fec0000010000 */
[----:B------:R-:W0:Y:S02]  /*45ee0*/  LDS.128 R60, [R251] ;  /* 0x00000000fb3c7984 */ /* 0x000e240000000c00 */
[----:B------:R-:W-:Y:S06]  /*45ef0*/  BAR.SYNC.DEFER_BLOCKING 0x0 ;  /* 0x0000000000007b1d */ /* 0x000fec0000010000 */
[----:B------:R2:W-:Y:S02]  /*45f00*/  STSM.16.M88.4 [R46], R20 ;  /* 0x000000142e007844 */ /* 0x0005e40000000200 */
[----:B--2---:R-:W-:-:S02]  /*45f10*/  PRMT R21, R56, 0x5410, R204 ;  /* 0x0000541038157816 */ /* 0x004fc400000000cc */
[----:B------:R-:W-:Y:S02]  /*45f20*/  PRMT R22, R59, 0x5410, R192 ;  /* 0x000054103b167816 */ /* 0x000fe400000000c0 */
[----:B------:R-:W-:Y:S01]  /*45f30*/  PRMT R23, R58, 0x5410, R57 ;  /* 0x000054103a177816 */ /* 0x000fe20000000039 */
[----:B------:R-:W-:Y:S06]  /*45f40*/  BAR.SYNC.DEFER_BLOCKING 0x0 ;  /* 0x0000000000007b1d */ /* 0x000fec0000010000 */
[----:B------:R-:W1:Y:S04]  /*45f50*/  LDS.128 R56, [R251] ;  /* 0x00000000fb387984 */ /* 0x000e680000000c00 */
[----:B0-----:R-:W-:Y:S04]  /*45f60*/  STL.64 [R1+0x1038], R60 ;  /* 0x0010383c01007387 */ /* 0x001fe80000100a00 */
[----:B------:R-:W-:Y:S01]  /*45f70*/  STL.64 [R1+0x1030], R62 ;  /* 0x0010303e01007387 */ /* 0x000fe20000100a00 */
[----:B------:R-:W-:Y:S01]  /*45f80*/  PRMT R20, R206, 0x5410, R208 ;  /* 0x00005410ce147816 */ /* 0x000fe200000000d0 */
[----:B------:R-:W-:Y:S06]  /*45f90*/  BAR.SYNC.DEFER_BLOCKING 0x0 ;  /* 0x0000000000007b1d */ /* 0x000fec0000010000 */
[----:B-1----:R-:W-:Y:S04]  /*45fa0*/  STL.64 [R1+0x1048], R56 ;  /* 0x0010483801007387 */ /* 0x002fe80000100a00 */
[----:B------:R-:W-:Y:S04]  /*45fb0*/  STL.64 [R1+0x1040], R58 ;  /* 0x0010403a01007387 */ /* 0x000fe80000100a00 */
[----:B------:R-:W2:Y:S04]  /*45fc0*/  LDL.LU R210, [R1+0x610] ;  /* 0x0006100001d27983 */ /* 0x000ea80000300800 */
[----:B------:R-:W3:Y:S04]  /*45fd0*/  LDL.LU R216, [R1+0x614] ;  /* 0x0006140001d87983 */ /* 0x000ee80000300800 */
[----:B------:R-:W4:Y:S04]  /*45fe0*/  LDL.LU R208, [R1+0x618] ;  /* 0x0006180001d07983 */ /* 0x000f280000300800 */
[----:B------:R0:W-:Y:S04]  /*45ff0*/  STSM.16.M88.4 [R46], R20 ;  /* 0x000000142e007844 */ /* 0x0001e80000000200 */
[----:B------:R-:W4:Y:S04]  /*46000*/  LDL.LU R206, [R1+0x61c] ;  /* 0x00061c0001ce7983 */ /* 0x000f280000300800 */
[----:B------:R-:W4:Y:S01]  /*46010*/  LDL.LU R204, [R1+0x620] ;  /* 0x0006200001cc7983 */ /* 0x000f220000300800 */
[C---:B------:R-:W-:Y:S01]  /*46020*/  PRMT R192, R176.reuse, 0x7770, RZ ;  /* 0x00007770b0c07816 */ /* 0x040fe200000000ff */
[----:B------:R-:W-:Y:S01]  /*46030*/  BAR.SYNC.DEFER_BLOCKING 0x0 ;  /* 0x0000000000007b1d */ /* 0x000fe20000010000 */
[----:B0-----:R-:W-:-:S05]  /*46040*/  PRMT R20, R176, 0x7771, RZ ;  /* 0x00007771b0147816 */ /* 0x001fca00000000ff */
[----:B------:R0:W-:Y:S02]  /*46050*/  @P4 STG.E.U8 desc[UR32][R12.64], R192 ;  /* 0x000000c00c004986 */ /* 0x0001e4000c101120 */
[----:B0-----:R-:W-:-:S04]  /*46060*/  IADD3 R12, P4, R202, R10, RZ ;  /* 0x0000000aca0c7210 */ /* 0x001fc80007f9e0ff */
[----:B------:R-:W-:Y:S02]  /*46070*/  LEA.HI.X.SX32 R13, R202, R2, 0x1, P4 ;  /* 0x00000002ca0d7211 */ /* 0x000fe400020f0eff */
[----:B------:R-:W4:Y:S04]  /*46080*/  LDL.LU R202, [R1+0x624] ;  /* 0x0006240001ca7983 */ /* 0x000f280000300800 */
[----:B------:R-:W4:Y:S04]  /*46090*/  LDL.LU R214, [R1+0x628] ;  /* 0x0006280001d67983 */ /* 0x000f280000300800 */
[----:B------:R0:W-:Y:S02]  /*460a0*/  @P0 STG.E.U8 desc[UR32][R14.64], R20 ;  /* 0x000000140e000986 */ /* 0x0001e4000c101120 */
[----:B0-----:R-:W-:-:S04]  /*460b0*/  IADD3 R14, P4, R200, R10, RZ ;  /* 0x0000000ac80e7210 */ /* 0x001fc80007f9e0ff */
[----:B------:R-:W-:Y:S02]  /*460c0*/  LEA.HI.X.SX32 R15, R200, R2, 0x1, P4 ;  /* 0x00000002c80f7211 */ /* 0x000fe400020f0eff */
[----:B------:R-:W4:Y:S04]  /*460d0*/  LDL.LU R200, [R1+0x62c] ;  /* 0x00062c0001c87983 */ /* 0x000f280000300800 */
[----:B------:R-:W4:Y:S01]  /*460e0*/  LDL.LU R212, [R1+0x630] ;  /* 0x0006300001d47983 */ /* 0x000f220000300800 */
[C---:B------:R-:W-:Y:S02]  /*460f0*/  IADD3 R22, P4, R198.reuse, R10, RZ ;  /* 0x0000000ac6167210 */ /* 0x040fe40007f9e0ff */
[----:B------:R-:W-:Y:S02]  /*46100*/  PRMT R20, R177, 0x7770, RZ ;  /* 0x00007770b1147816 */ /* 0x000fe400000000ff */
[----:B------:R-:W-:-:S02]  /*46110*/  LEA.HI.X.SX32 R23, R198, R2, 0x1, P4 ;  /* 0x00000002c6177211 */ /* 0x000fc400020f0eff */
[----:B------:R-:W4:Y:S04]  /*46120*/  LDL.LU R198, [R1+0x634] ;  /* 0x0006340001c67983 */ /* 0x000f280000300800 */
[----:B------:R0:W-:Y:S02]  /*46130*/  @P1 STG.E.U8 desc[UR32][R16.64], R20 ;  /* 0x0000001410001986 */ /* 0x0001e4000c101120 */
[----:B0-----:R-:W-:-:S04]  /*46140*/  IADD3 R20, P4, R196, R10, RZ ;  /* 0x0000000ac4147210 */ /* 0x001fc80007f9e0ff */
[----:B------:R-:W-:Y:S02]  /*46150*/  LEA.HI.X.SX32 R21, R196, R2, 0x1, P4 ;  /* 0x00000002c4157211 */ /* 0x000fe400020f0eff */
[----:B------:R-:W4:Y:S01]  /*46160*/  LDL.LU R196, [R1+0x638] ;  /* 0x0006380001c47983 */ /* 0x000f220000300800 */
[----:B------:R-:W-:-:S05]  /*46170*/  PRMT R16, R177, 0x7771, RZ ;  /* 0x00007771b1107816 */ /* 0x000fca00000000ff */
[----:B------:R0:W-:Y:S02]  /*46180*/  @P2 STG.E.U8 desc[UR32][R12.64], R16 ;  /* 0x000000100c002986 */ /* 0x0001e4000c101120 */
[----:B0-----:R-:W-:-:S05]  /*46190*/  PRMT R12, R178, 0x7770, RZ ;  /* 0x00007770b20c7816 */ /* 0x001fca00000000ff */
[----:B------:R3:W-:Y:S01]  /*461a0*/  @P3 STG.E.U8 desc[UR32][R14.64], R12 ;  /* 0x0000000c0e003986 */ /* 0x0007e2000c101120 */
[----:B--2---:R-:W-:-:S04]  /*461b0*/  IADD3 R16, P4, R210, R10, RZ ;  /* 0x0000000ad2107210 */ /* 0x004fc80007f9e0ff */
[----:B------:R-:W-:Y:S02]  /*461c0*/  LEA.HI.X.SX32 R17, R210, R2, 0x1, P4 ;  /* 0x00000002d2117211 */ /* 0x000fe400020f0eff */
[----:B------:R-:W2:Y:S01]  /*461d0*/  LDL.LU R210, [R1+0x63c] ;  /* 0x00063c0001d27983 */ /* 0x000ea20000300800 */
[----:B---3--:R-:W-:-:S03]  /*461e0*/  IADD3 R12, P4, R216, R10, RZ ;  /* 0x0000000ad80c7210 */ /* 0x008fc60007f9e0ff */
[----:B------:R-:W3:Y:S01]  /*461f0*/  LDL.LU R218, [R1+0x640] ;  /* 0x0006400001da7983 */ /* 0x000ee20000300800 */
[----:B------:R-:W-:Y:S02]  /*46200*/  LEA.HI.X.SX32 R13, R216, R2, 0x1, P4 ;  /* 0x00000002d80d7211 */ /* 0x000fe400020f0eff */
[----:B----4-:R-:W-:-:S04]  /*46210*/  IADD3 R14, P4, R208, R10, RZ ;  /* 0x0000000ad00e7210 */ /* 0x010fc80007f9e0ff */
[----:B------:R-:W-:Y:S02]  /*46220*/  LEA.HI.X.SX32 R15, R208, R2, 0x1, P4 ;  /* 0x00000002d00f7211 */ /* 0x000fe400020f0eff */
[----:B------:R-:W4:Y:S01]  /*46230*/  LDL.LU R208, [R1+0x644] ;  /* 0x0006440001d07983 */ /* 0x000f220000300800 */
[----:B------:R-:W-:-:S04]  /*46240*/  IADD3 R56, P4, R206, R10, RZ ;  /* 0x0000000ace387210 */ /* 0x000fc80007f9e0ff */
[----:B------:R-:W-:Y:S02]  /*46250*/  LEA.HI.X.SX32 R57, R206, R2, 0x1, P4 ;  /* 0x00000002ce397211 */ /* 0x000fe400020f0eff */
[----:B------:R-:W4:Y:S01]  /*46260*/  LDL.LU R206, [R1+0x648] ;  /* 0x0006480001ce7983 */ /* 0x000f220000300800 */
[----:B------:R-:W-:-:S04]  /*46270*/  IADD3 R58, P4, R204, R10, RZ ;  /* 0x0000000acc3a7210 */ /* 0x000fc80007f9e0ff */
[----:B------:R-:W-:Y:S02]  /*46280*/  LEA.HI.X.SX32 R59, R204, R2, 0x1, P4 ;  /* 0x00000002cc3b7211 */ /* 0x000fe400020f0eff */
[----:B------:R-:W4:Y:S04]  /*46290*/  LDL.LU R204, [R1+0x64c] ;  /* 0x00064c0001cc7983 */ /* 0x000f280000300800 */
[----:B------:R-:W4:Y:S01]  /*462a0*/  LDL.LU R216, [R1+0x650] ;  /* 0x0006500001d87983 */ /* 0x000f220000300800 */
[----:B------:R-:W-:-:S04]  /*462b0*/  IADD3 R60, P4, R202, R10, RZ ;  /* 0x0000000aca3c7210 */ /* 0x000fc80007f9e0ff */
        /* <DEDUP_REMOVED lines=8> */
[----:B------:R0:W-:Y:S02]  /*46340*/  STL.64 [R1+0xab8], R8 ;  /* 0x000ab80801007387 */ /* 0x0001e40000100a00 */
[----:B0-----:R-:W-:-:S04]  /*46350*/  IADD3 R8, P4, R212, R10, RZ ;  /* 0x0000000ad4087210 */ /* 0x001fc80007f9e0ff */
        /* <DEDUP_REMOVED lines=11> */
[----:B--2---:R-:W-:-:S04]  /*46410*/  IADD3 R8, P4, R210, R10, RZ ;  /* 0x0000000ad2087210 */ /* 0x004fc80007f9e0ff */
[----:B------:R-:W-:Y:S02]  /*46420*/  LEA.HI.X.SX32 R9, R210, R2, 0x1, P4 ;  /* 0x00000002d2097211 */ /* 0x000fe400020f0eff */
[----:B------:R-:W2:Y:S01]  /*46430*/  LDL.LU R210, [R1+0x66c] ;  /* 0x00066c0001d27983 */ /* 0x000ea20000300800 */
[----:B---3--:R-:W-:-:S03]  /*46440*/  IADD3 R174, P4, R218, R10, RZ ;  /* 0x0000000adaae7210 */ /* 0x008fc60007f9e0ff */
[----:B------:R4:W-:Y:S01]  /*46450*/  STL.64 [R1+0xa98], R8 ;  /* 0x000a980801007387 */ /* 0x0009e20000100a00 */
[----:B------:R-:W-:Y:S02]  /*46460*/  LEA.HI.X.SX32 R175, R218, R2, 0x1, P4 ;  /* 0x00000002daaf7211 */ /* 0x000fe400020f0eff */
[----:B----4-:R-:W-:-:S04]  /*46470*/  IADD3 R8, P4, R208, R10, RZ ;  /* 0x0000000ad0087210 */ /* 0x010fc80007f9e0ff */
[----:B------:R-:W-:Y:S02]  /*46480*/  LEA.HI.X.SX32 R9, R208, R2, 0x1, P4 ;  /* 0x00000002d0097211 */ /* 0x000fe400020f0eff */
[----:B------:R-:W3:Y:S04]  /*46490*/  LDL.LU R208, [R1+0x670] ;  /* 0x0006700001d07983 */ /* 0x000ee80000300800 */
        /* <DEDUP_REMOVED lines=10> */
[----:B------:R-:W-:-:S05]  /*46540*/  LEA.HI.X.SX32 R9, R216, R2, 0x1, P4 ;  /* 0x00000002d8097211 */ /* 0x000fca00020f0eff */
        /* <DEDUP_REMOVED lines=24> */
[----:B------:R2:W-:Y:S04]  /*466d0*/  STL.64 [R1+0xa40], R8 ;  /* 0x000a400801007387 */ /* 0x0005e80000100a00 */
[----:B------:R-:W4:Y:S01]  /*466e0*/  LDL.LU R216, [R1+0x694] ;  /* 0x0006940001d87983 */ /* 0x000f220000300800 */
[----:B--2---:R-:W-:-:S04]  /*466f0*/  IADD3 R8, P4, R210, R10, RZ ;  /* 0x0000000ad2087210 */ /* 0x004fc80007f9e0ff */
[----:B------:R-:W-:Y:S02]  /*46700*/  LEA.HI.X.SX32 R9, R210, R2, 0x1, P4 ;  /* 0x00000002d2097211 */ /* 0x000fe400020f0eff */
[----:B------:R-:W2:Y:S04]  /*46710*/  LDL.LU R210, [R1+0x698] ;  /* 0x0006980001d27983 */ /* 0x000ea80000300800 */
[----:B------:R4:W-:Y:S01]  /*46720*/  STL.64 [R1+0xa38], R8 ;  /* 0x000a380801007387 */ /* 0x0009e20000100a00 */
[----:B---3--:R-:W-:-:S04]  /*46730*/  IADD3 R168, P4, R208, R10, RZ ;  /* 0x0000000ad0a87210 */ /* 0x008fc80007f9e0ff */
[----:B------:R-:W-:Y:S02]  /*46740*/  LEA.HI.X.SX32 R169, R208, R2, 0x1, P4 ;  /* 0x00000002d0a97211 */ /* 0x000fe400020f0eff */
[----:B------:R-:W3:Y:S04]  /*46750*/  LDL.LU R208, [R1+0x69c] ;  /* 0x00069c0001d07983 */ /* 0x000ee80000300800 */
[----:B------:R-:W-:Y:S01]  /*46760*/  STL.64 [R1+0x1260], R168 ;  /* 0x001260a801007387 */ /* 0x000fe20000100a00 */
[----:B----4-:R-:W-:-:S04]  /*46770*/  IADD3 R8, P4, R206, R10, RZ ;  /* 0x0000000ace087210 */ /* 0x010fc80007f9e0ff */
[----:B------:R-:W-:Y:S02]  /*46780*/  LEA.HI.X.SX32 R9, R206, R2, 0x1, P4 ;  /* 0x00000002ce097211 */ /* 0x000fe400020f0eff */
[----:B------:R-:W4:Y:S04]  /*46790*/  LDL.LU R206, [R1+0x6a0] ;  /* 0x0006a00001ce7983 */ /* 0x000f280000300800 */
[----:B------:R0:W-:Y:S01]  /*467a0*/  STL.64 [R1+0xa28], R8 ;  /* 0x000a280801007387 */ /* 0x0001e20000100a00 */
[----:B------:R-:W-:-:S04]  /*467b0*/  IADD3 R170, P4, R204, R10, RZ ;  /* 0x0000000accaa7210 */ /* 0x000fc80007f9e0ff */
[----:B------:R-:W-:Y:S02]  /*467c0*/  LEA.HI.X.SX32 R171, R204, R2, 0x1, P4 ;  /* 0x00000002ccab7211 */ /* 0x000fe400020f0eff */
[----:B------:R-:W4:Y:S04]  /*467d0*/  LDL.LU R204, [R1+0x6a4] ;  /* 0x0006a40001cc7983 */ /* 0x000f280000300800 */
[----:B------:R-:W-:Y:S01]  /*467e0*/  STL.64 [R1+0x1268], R170 ;  /* 0x001268aa01007387 */ /* 0x000fe20000100a00 */
        /* <DEDUP_REMOVED lines=27> */
[----:B--2---:R-:W-:-:S04]  /*469a0*/  IADD3 R8, P4, R210, R10, RZ ;  /* 0x0000000ad2087210 */ /* 0x004fc80007f9e0ff */
[----:B------:R-:W-:Y:S02]  /*469b0*/  LEA.HI.X.SX32 R9, R210, R2, 0x1, P4 ;  /* 0x00000002d2097211 */ /* 0x000fe400020f0eff */
[----:B------:R-:W2:Y:S04]  /*469c0*/  LDL.LU R210, [R1+0x6c0] ;  /* 0x0006c00001d27983 */ /* 0x000ea80000300800 */
[----:B------:R4:W-:Y:S04]  /*469d0*/  STL.64 [R1+0x9e0], R8 ;  /* 0x0009e00801007387 */ /* 0x0009e80000100a00 */
[----:B------:R-:W2:Y:S01]  /*469e0*/  LDL.LU R216, [R1+0x6c4] ;  /* 0x0006c40001d87983 */ /* 0x000ea20000300800 */
[----:B---3--:R-:W-:-:S04]  /*469f0*/  IADD3 R164, P4, R208, R10, RZ ;  /* 0x0000000ad0a47210 */ /* 0x008fc80007f9e0ff */
[----:B------:R-:W-:Y:S02]  /*46a00*/  LEA.HI.X.SX32 R165, R208, R2, 0x1, P4 ;  /* 0x00000002d0a57211 */ /* 0x000fe400020f0eff */
[----:B------:R-:W3:Y:S04]  /*46a10*/  LDL.LU R208, [R1+0x6c8] ;  /* 0x0006c80001d07983 */ /* 0x000ee80000300800 */
[----:B------:R-:W-:Y:S01]  /*46a20*/  STL.64 [R1+0x1230], R164 ;  /* 0x001230a401007387 */ /* 0x000fe20000100a00 */
[----:B----4-:R-:W-:-:S04]  /*46a30*/  IADD3 R8, P4, R206, R10, RZ ;  /* 0x0000000ace087210 */ /* 0x010fc80007f9e0ff */
        /* <DEDUP_REMOVED lines=26> */
[----:B------:R2:W-:Y:S01]  /*46be0*/  STL.64 [R1+0x9a0], R8 ;  /* 0x0009a00801007387 */ /* 0x0005e20000100a00 */
[----:B------:R-:W-:-:S04]  /*46bf0*/  IADD3 R166, P4, R196, R10, RZ ;  /* 0x0000000ac4a67210 */ /* 0x000fc80007f9e0ff */
[----:B------:R-:W-:Y:S02]  /*46c00*/  LEA.HI.X.SX32 R167, R196, R2, 0x1, P4 ;  /* 0x00000002c4a77211 */ /* 0x000fe400020f0eff */
[----:B------:R-:W4:Y:S04]  /*46c10*/  LDL.LU R196, [R1+0x6e8] ;  /* 0x0006e80001c47983 */ /* 0x000f280000300800 */
[----:B------:R-:W-:Y:S01]  /*46c20*/  STL.64 [R1+0x1238], R166 ;  /* 0x001238a601007387 */ /* 0x000fe20000100a00 */
[----:B--2---:R-:W-:-:S04]  /*46c30*/  IADD3 R8, P4, R210, R10, RZ ;  /* 0x0000000ad2087210 */ /* 0x004fc80007f9e0ff */
[----:B------:R-:W-:Y:S02]  /*46c40*/  LEA.HI.X.SX32 R9, R210, R2, 0x1, P4 ;  /* 0x00000002d2097211 */ /* 0x000fe400020f0eff */
[----:B------:R-:W2:Y:S04]  /*46c50*/  LDL.LU R210, [R1+0x6ec] ;  /* 0x0006ec0001d27983 */ /* 0x000ea80000300800 */
[----:B------:R0:W-:Y:S02]  /*46c60*/  STL.64 [R1+0x990], R8 ;  /* 0x0009900801007387 */ /* 0x0001e40000100a00 */
[----:B0-----:R-:W-:-:S04]  /*46c70*/  IADD3 R8, P4, R216, R10, RZ ;  /* 0x0000000ad8087210 */ /* 0x001fc80007f9e0ff */
[----:B------:R-:W-:-:S05]  /*46c80*/  LEA.HI.X.SX32 R9, R216, R2, 0x1, P4 ;  /* 0x00000002d8097211 */ /* 0x000fca00020f0eff */
[----:B------:R3:W-:Y:S02]  /*46c90*/  STL.64 [R1+0x988], R8 ;  /* 0x0009880801007387 */ /* 0x0007e40000100a00 */
[----:B---3--:R-:W-:-:S04]  /*46ca0*/  IADD3 R8, P4, R208, R10, RZ ;  /* 0x0000000ad0087210 */ /* 0x008fc80007f9e0ff */
[----:B------:R-:W-:Y:S02]  /*46cb0*/  LEA.HI.X.SX32 R9, R208, R2, 0x1, P4 ;  /* 0x00000002d0097211 */ /* 0x000fe400020f0eff */
[----:B------:R-:W3:Y:S04]  /*46cc0*/  LDL.LU R208, [R1+0x6f0] ;  /* 0x0006f00001d07983 */ /* 0x000ee80000300800 */
[----:B------:R4:W-:Y:S02]  /*46cd0*/  STL.64 [R1+0x980], R8 ;  /* 0x0009800801007387 */ /* 0x0009e40000100a00 */
        /* <DEDUP_REMOVED lines=13> */
[----:B0-----:R-:W-:-:S04]  /*46db0*/  IADD3 R8, P4, R214, R10, RZ ;  /* 0x0000000ad6087210 */ /* 0x001fc80007f9e0ff */
[----:B------:R-:W-:-:S05]  /*46dc0*/  LEA.HI.X.SX32 R9, R214, R2, 0x1, P4 ;  /* 0x00000002d6097211 */ /* 0x000fca00020f0eff */
[----:B------:R0:W-:Y:S02]  /*46dd0*/  STL.64 [R1+0x960], R8 ;  /* 0x0009600801007387 */ /* 0x0001e40000100a00 */
[----:B0-----:R-:W-:-:S04]  /*46de0*/  IADD3 R8, P4, R200, R10, RZ ;  /* 0x0000000ac8087210 */ /* 0x001fc80007f9e0ff */
[----:B------:R-:W-:Y:S02]  /*46df0*/  LEA.HI.X.SX32 R9, R200, R2, 0x1, P4 ;  /* 0x00000002c8097211 */ /* 0x000fe400020f0eff */
[----:B------:R-:W4:Y:S04]  /*46e00*/  LDL.LU R200, [R1+0x704] ;  /* 0x0007040001c87983 */ /* 0x000f280000300800 */
[----:B------:R0:W-:Y:S04]  /*46e10*/  STL.64 [R1+0x958], R8 ;  /* 0x0009580801007387 */ /* 0x0001e80000100a00 */
[----:B------:R-:W4:Y:S04]  /*46e20*/  LDL.LU R216, [R1+0x708] ;  /* 0x0007080001d87983 */ /* 0x000f280000300800 */
[----:B------:R-:W4:Y:S01]  /*46e30*/  LDL.LU R214, [R1+0x70c] ;  /* 0x00070c0001d67983 */ /* 0x000f220000300800 */
[----:B0-----:R-:W-:-:S04]  /*46e40*/  IADD3 R8, P4, R212, R10, RZ ;  /* 0x0000000ad4087210 */ /* 0x001fc80007f9e0ff */
[----:B------:R-:W-:-:S05]  /*46e50*/  LEA.HI.X.SX32 R9, R212, R2, 0x1, P4 ;  /* 0x00000002d4097211 */ /* 0x000fca00020f0eff */
        /* <DEDUP_REMOVED lines=13> */
[----:B------:R-:W-:Y:S01]  /*46f30*/  STL.64 [R1+0x1210], R162 ;  /* 0x001210a201007387 */ /* 0x000fe20000100a00 */
        /* <DEDUP_REMOVED lines=44> */
[----:B------:R-:W2:Y:S04]  /*47200*/  LDL.LU R210, [R1+0x744] ;  /* 0x0007440001d27983 */ /* 0x000ea80000300800 */
[----:B------:R3:W-:Y:S02]  /*47210*/  STL.64 [R1+0x8d8], R8 ;  /* 0x0008d80801007387 */ /* 0x0007e40000100a00 */
[----:B---3--:R-:W-:-:S04]  /*47220*/  IADD3 R8, P4, R208, R10, RZ ;  /* 0x0000000ad0087210 */ /* 0x008fc80007f9e0ff */
[----:B------:R-:W-:Y:S02]  /*47230*/  LEA.HI.X.SX32 R9, R208, R2, 0x1, P4 ;  /* 0x00000002d0097211 */ /* 0x000fe400020f0eff */
[----:B------:R-:W3:Y:S04]  /*47240*/  LDL.LU R208, [R1+0x748] ;  /* 0x0007480001d07983 */ /* 0x000ee80000300800 */
[----:B------:R4:W-:Y:S04]  /*47250*/  STL.64 [R1+0x8d0], R8 ;  /* 0x0008d00801007387 */ /* 0x0009e80000100a00 */
[----:B------:R-:W3:Y:S01]  /*47260*/  LDL.LU R216, [R1+0x74c] ;  /* 0x00074c0001d87983 */ /* 0x000ee20000300800 */
[----:B----4-:R-:W-:-:S04]  /*47270*/  IADD3 R8, P4, R206, R10, RZ ;  /* 0x0000000ace087210 */ /* 0x010fc80007f9e0ff */
[----:B------:R-:W-:-:S05]  /*47280*/  LEA.HI.X.SX32 R9, R206, R2, 0x1, P4 ;  /* 0x00000002ce097211 */ /* 0x000fca00020f0eff */
[----:B------:R0:W-:Y:S04]  /*47290*/  STL.64 [R1+0x8c8], R8 ;  /* 0x0008c80801007387 */ /* 0x0001e80000100a00 */
[----:B------:R-:W4:Y:S01]  /*472a0*/  LDL.LU R206, [R1+0x750] ;  /* 0x0007500001ce7983 */ /* 0x000f220000300800 */
[----:B0-----:R-:W-:-:S04]  /*472b0*/  IADD3 R8, P4, R204, R10, RZ ;  /* 0x0000000acc087210 */ /* 0x001fc80007f9e0ff */
[----:B------:R-:W-:-:S05]  /*472c0*/  LEA.HI.X.SX32 R9, R204, R2, 0x1, P4 ;  /* 0x00000002cc097211 */ /* 0x000fca00020f0eff */
[----:B------:R0:W-:Y:S04]  /*472d0*/  STL.64 [R1+0x8c0], R8 ;  /* 0x0008c00801007387 */ /* 0x0001e80000100a00 */
[----:B------:R-:W4:Y:S01]  /*472e0*/  LDL.LU R204, [R1+0x754] ;  /* 0x0007540001cc7983 */ /* 0x000f220000300800 */
[----:B------:R-:W-:-:S04]  /*472f0*/  IADD3 R156, P4, R202, R10, RZ ;  /* 0x0000000aca9c7210 */ /* 0x000fc80007f9e0ff */
[----:B------:R-:W-:-:S05]  /*47300*/  LEA.HI.X.SX32 R157, R202, R2, 0x1, P4 ;  /* 0x00000002ca9d7211 */ /* 0x000fca00020f0eff */
[----:B------:R-:W-:Y:S04]  /*47310*/  STL.64 [R1+0x1218], R156 ;  /* 0x0012189c01007387 */ /* 0x000fe80000100a00 */
[----:B------:R-:W4:Y:S01]  /*47320*/  LDL.LU R202, [R1+0x758] ;  /* 0x0007580001ca7983 */ /* 0x000f220000300800 */
        /* <DEDUP_REMOVED lines=24> */
[----:B---3--:R-:W-:-:S04]  /*474b0*/  IADD3 R8, P4, R208, R10, RZ ;  /* 0x0000000ad0087210 */ /* 0x008fc80007f9e0ff */
[----:B------:R-:W-:Y:S02]  /*474c0*/  LEA.HI.X.SX32 R9, R208, R2, 0x1, P4 ;  /* 0x00000002d0097211 */ /* 0x000fe400020f0eff */
[----:B------:R-:W3:Y:S04]  /*474d0*/  LDL.LU R208, [R1+0x774] ;  /* 0x0007740001d07983 */ /* 0x000ee80000300800 */
[----:B------:R0:W-:Y:S02]  /*474e0*/  STL.64 [R1+0x880], R8 ;  /* 0x0008800801007387 */ /* 0x0001e40000100a00 */
[----:B0-----:R-:W-:-:S04]  /*474f0*/  IADD3 R8, P4, R216, R10, RZ ;  /* 0x0000000ad8087210 */ /* 0x001fc80007f9e0ff */
        /* <DEDUP_REMOVED lines=35> */
[----:B--2---:R-:W-:-:S04]  /*47730*/  IADD3 R8, P4, R210, R10, RZ ;  /* 0x0000000ad2087210 */ /* 0x004fc80007f9e0ff */
[----:B------:R-:W-:Y:S02]  /*47740*/  LEA.HI.X.SX32 R9, R210, R2, 0x1, P4 ;  /* 0x00000002d2097211 */ /* 0x000fe400020f0eff */
[----:B------:R-:W2:Y:S04]  /*47750*/  LDL.LU R210, [R1+0x79c] ;  /* 0x00079c0001d27983 */ /* 0x000ea80000300800 */
[----:B------:R0:W-:Y:S01]  /*47760*/  STL.64 [R1+0x830], R8 ;  /* 0x0008300801007387 */ /* 0x0001e20000100a00 */
[----:B---3--:R-:W-:-:S04]  /*47770*/  IADD3 R154, P4, R208, R10, RZ ;  /* 0x0000000ad09a7210 */ /* 0x008fc80007f9e0ff */
[----:B------:R-:W-:Y:S02]  /*47780*/  LEA.HI.X.SX32 R155, R208, R2, 0x1, P4 ;  /* 0x00000002d09b7211 */ /* 0x000fe400020f0eff */
[----:B------:R-:W3:Y:S01]  /*47790*/  LDL.LU R208, [R1+0x7a0] ;  /* 0x0007a00001d07983 */ /* 0x000ee20000300800 */
        /* <DEDUP_REMOVED lines=47> */
[----:B------:R0:W-:Y:S01]  /*47a90*/  STL.64 [R1+0x7c8], R8 ;  /* 0x0007c80801007387 */ /* 0x0001e20000100a00 */
[----:B----4-:R-:W-:-:S04]  /*47aa0*/  IADD3 R148, P4, R206, R10, RZ ;  /* 0x0000000ace947210 */ /* 0x010fc80007f9e0ff */
[----:B------:R-:W-:Y:S02]  /*47ab0*/  LEA.HI.X.SX32 R149, R206, R2, 0x1, P4 ;  /* 0x00000002ce957211 */ /* 0x000fe400020f0eff */
[----:B------:R-:W4:Y:S01]  /*47ac0*/  LDL.LU R206, [R1+0xb28] ;  /* 0x000b280001ce7983 */ /* 0x000f220000300800 */
        /* <DEDUP_REMOVED lines=241> */
[----:B--2---:R-:W-:-:S04]  /*489e0*/  IADD3 R132, P4, R210, R10, RZ ;  /* 0x0000000ad2847210 */ /* 0x004fc80007f9e0ff */
[----:B------:R-:W-:Y:S02]  /*489f0*/  LEA.HI.X.SX32 R133, R210, R2, 0x1, P4 ;  /* 0x00000002d2857211 */ /* 0x000fe400020f0eff */
[----:B------:R-:W2:Y:S01]  /*48a00*/  LDL.LU R210, [R1+0xc44] ;  /* 0x000c440001d27983 */ /* 0x000ea20000300800 */
        /* <DEDUP_REMOVED lines=301> */
[----:B------:R4:W-:Y:S01]  /*49ce0*/  STL.64 [R1+0x358], R8 ;  /* 0x0003580801007387 */ /* 0x0009e20000100a00 */
[----:B------:R-:W-:-:S04]  /*49cf0*/  IADD3 R112, P4, R216, R10, RZ ;  /* 0x0000000ad8707210 */ /* 0x000fc80007f9e0ff */
[----:B------:R-:W-:Y:S02]  /*49d00*/  LEA.HI.X.SX32 R113, R216, R2, 0x1, P4 ;  /* 0x00000002d8717211 */ /* 0x000fe400020f0eff */
[----:B------:R-:W3:Y:S01]  /*49d10*/  LDL.LU R216, [R1+0x1008] ;  /* 0x0010080001d87983 */ /* 0x000ee20000300800 */
        /* <DEDUP_REMOVED lines=321> */
[----:B------:R-:W-:-:S04]  /*4b130*/  IADD3 R246, P4, R196, R10, RZ ;  /* 0x0000000ac4f67210 */ /* 0x000fc80007f9e0ff */
[----:B------:R-:W-:Y:S02]  /*4b140*/  LEA.HI.X.SX32 R247, R196, R2, 0x1, P4 ;  /* 0x00000002c4f77211 */ /* 0x000fe400020f0eff */
[----:B------:R-:W4:Y:S01]  /*4b150*/  LDL.LU R196, [R1+0xc68] ;  /* 0x000c680001c47983 */ /* 0x000f220000300800 */
        /* <DEDUP_REMOVED lines=226> */
[----:B0-----:R-:W-:-:S04]  /*4bf80*/  IADD3 R8, P4, R216, R10, RZ ;  /* 0x0000000ad8087210 */ /* 0x001fc80007f9e0ff */
[----:B------:R-:W-:-:S05]  /*4bf90*/  LEA.HI.X.SX32 R9, R216, R2, 0x1, P4 ;  /* 0x00000002d8097211 */ /* 0x000fca00020f0eff */
        /* <DEDUP_REMOVED lines=71> */
[----:B------:R-:W4:Y:S01]  /*4c410*/  LDL.LU R226, [R1+0xe74] ;  /* 0x000e740001e27983 */ /* 0x000f220000300800 */
[----:B0-----:R-:W-:-:S04]  /*4c420*/  IADD3 R8, P4, R212, R10, RZ ;  /* 0x0000000ad4087210 */ /* 0x001fc80007f9e0ff */
[----:B------:R-:W-:-:S05]  /*4c430*/  LEA.HI.X.SX32 R9, R212, R2, 0x1, P4 ;  /* 0x00000002d4097211 */ /* 0x000fca00020f0eff */
[----:B------:R2:W-:Y:S04]  /*4c440*/  STL.64 [R1+0xb10], R8 ;  /* 0x000b100801007387 */ /* 0x0005e80000100a00 */
[----:B------:R-:W4:Y:S04]  /*4c450*/  LDL.LU R224, [R1+0xe78] ;  /* 0x000e780001e07983 */ /* 0x000f280000300800 */
[----:B------:R-:W4:Y:S01]  /*4c460*/  LDL.LU R222, [R1+0xe7c] ;  /* 0x000e7c0001de7983 */ /* 0x000f220000300800 */
[----:B--2---:R-:W-:-:S04]  /*4c470*/  IADD3 R8, P4, R210, R10, RZ ;  /* 0x0000000ad2087210 */ /* 0x004fc80007f9e0ff */
[----:B------:R-:W-:-:S05]  /*4c480*/  LEA.HI.X.SX32 R9, R210, R2, 0x1, P4 ;  /* 0x00000002d2097211 */ /* 0x000fca00020f0eff */
[----:B------:R4:W-:Y:S04]  /*4c490*/  STL.64 [R1+0x150], R8 ;  /* 0x0001500801007387 */ /* 0x0009e80000100a00 */
[----:B------:R-:W2:Y:S04]  /*4c4a0*/  LDL.LU R220, [R1+0xe80] ;  /* 0x000e800001dc7983 */ /* 0x000ea80000300800 */
[----:B------:R-:W2:Y:S04]  /*4c4b0*/  LDL.LU R218, [R1+0xe84] ;  /* 0x000e840001da7983 */ /* 0x000ea80000300800 */
[----:B------:R-:W2:Y:S04]  /*4c4c0*/  LDL.LU R216, [R1+0xe88] ;  /* 0x000e880001d87983 */ /* 0x000ea80000300800 */
[----:B------:R-:W2:Y:S01]  /*4c4d0*/  LDL.LU R214, [R1+0xe8c] ;  /* 0x000e8c0001d67983 */ /* 0x000ea20000300800 */
[----:B---3--:R-:W-:-:S04]  /*4c4e0*/  IADD3 R74, P4, R208, R10, RZ ;  /* 0x0000000ad04a7210 */ /* 0x008fc80007f9e0ff */
[----:B------:R-:W-:Y:S02]  /*4c4f0*/  LEA.HI.X.SX32 R75, R208, R2, 0x1, P4 ;  /* 0x00000002d04b7211 */ /* 0x000fe400020f0eff */
[----:B----4-:R-:W-:-:S04]  /*4c500*/  IADD3 R8, P4, R206, R10, RZ ;  /* 0x0000000ace087210 */ /* 0x010fc80007f9e0ff */
[----:B------:R-:W-:-:S05]  /*4c510*/  LEA.HI.X.SX32 R9, R206, R2, 0x1, P4 ;  /* 0x00000002ce097211 */ /* 0x000fca00020f0eff */
[----:B------:R0:W-:Y:S04]  /*4c520*/  STL.64 [R1+0x140], R8 ;  /* 0x0001400801007387 */ /* 0x0001e80000100a00 */
[----:B------:R-:W3:Y:S04]  /*4c530*/  LDL.LU R212, [R1+0xe90] ;  /* 0x000e900001d47983 */ /* 0x000ee80000300800 */
[----:B------:R-:W4:Y:S01]  /*4c540*/  LDL.LU R210, [R1+0xe94] ;  /* 0x000e940001d27983 */ /* 0x000f220000300800 */
[----:B0-----:R-:W-:-:S04]  /*4c550*/  IADD3 R8, P4, R204, R10, RZ ;  /* 0x0000000acc087210 */ /* 0x001fc80007f9e0ff */
[----:B------:R-:W-:-:S05]  /*4c560*/  LEA.HI.X.SX32 R9, R204, R2, 0x1, P4 ;  /* 0x00000002cc097211 */ /* 0x000fca00020f0eff */
[----:B------:R0:W-:Y:S04]  /*4c570*/  STL.64 [R1+0x138], R8 ;  /* 0x0001380801007387 */ /* 0x0001e80000100a00 */
[----:B------:R-:W4:Y:S04]  /*4c580*/  LDL.LU R208, [R1+0xe98] ;  /* 0x000e980001d07983 */ /* 0x000f280000300800 */
        /* <DEDUP_REMOVED lines=22> */
[----:B------:R-:W-:-:S05]  /*4c6f0*/  LEA.HI.X.SX32 R9, R224, R2, 0x1, P4 ;  /* 0x00000002e0097211 */ /* 0x000fca00020f0eff */
[----:B------:R0:W-:Y:S02]  /*4c700*/  STL.64 [R1+0x108], R8 ;  /* 0x0001080801007387 */ /* 0x0001e40000100a00 */
[----:B0-----:R-:W-:-:S04]  /*4c710*/  IADD3 R8, P4, R222, R10, RZ ;  /* 0x0000000ade087210 */ /* 0x001fc80007f9e0ff */
[----:B------:R-:W-:-:S05]  /*4c720*/  LEA.HI.X.SX32 R9, R222, R2, 0x1, P4 ;  /* 0x00000002de097211 */ /* 0x000fca00020f0eff */
[----:B------:R2:W-:Y:S02]  /*4c730*/  STL.64 [R1+0x100], R8 ;  /* 0x0001000801007387 */ /* 0x0005e40000100a00 */
[----:B--2---:R-:W-:-:S04]  /*4c740*/  IADD3 R8, P4, R220, R10, RZ ;  /* 0x0000000adc087210 */ /* 0x004fc80007f9e0ff */
        /* <DEDUP_REMOVED lines=9> */
[----:B------:R-:W-:Y:S02]  /*4c7e0*/  LEA.HI.X.SX32 R9, R214, R2, 0x1, P4 ;  /* 0x00000002d6097211 */ /* 0x000fe400020f0eff */
[----:B---3--:R-:W-:-:S03]  /*4c7f0*/  IADD3 R68, P4, R212, R10, RZ ;  /* 0x0000000ad4447210 */ /* 0x008fc60007f9e0ff */
[----:B------:R4:W-:Y:S01]  /*4c800*/  STL.64 [R1+0xe0], R8 ;  /* 0x0000e00801007387 */ /* 0x0009e20000100a00 */
[----:B------:R-:W-:Y:S02]  /*4c810*/  LEA.HI.X.SX32 R69, R212, R2, 0x1, P4 ;  /* 0x00000002d4457211 */ /* 0x000fe400020f0eff */
[----:B----4-:R-:W-:-:S04]  /*4c820*/  IADD3 R8, P4, R210, R10, RZ ;  /* 0x0000000ad2087210 */ /* 0x010fc80007f9e0ff */
[----:B------:R-:W-:-:S05]  /*4c830*/  LEA.HI.X.SX32 R9, R210, R2, 0x1, P4 ;  /* 0x00000002d2097211 */ /* 0x000fca00020f0eff */
[----:B------:R0:W-:Y:S02]  /*4c840*/  STL.64 [R1+0xd0], R8 ;  /* 0x0000d00801007387 */ /* 0x0001e40000100a00 */
[----:B0-----:R-:W-:-:S04]  /*4c850*/  IADD3 R8, P4, R208, R10, RZ ;  /* 0x0000000ad0087210 */ /* 0x001fc80007f9e0ff */
[----:B------:R-:W-:Y:S02]  /*4c860*/  LEA.HI.X.SX32 R9, R208, R2, 0x1, P4 ;  /* 0x00000002d0097211 */ /* 0x000fe400020f0eff */
[----:B------:R-:W-:-:S03]  /*4c870*/  IADD3 R70, P4, R206, R10, RZ ;  /* 0x0000000ace467210 */ /* 0x000fc60007f9e0ff */
[----:B------:R0:W-:Y:S01]  /*4c880*/  STL.64 [R1+0xc8], R8 ;  /* 0x0000c80801007387 */ /* 0x0001e20000100a00 */
[----:B------:R-:W-:Y:S02]  /*4c890*/  LEA.HI.X.SX32 R71, R206, R2, 0x1, P4 ;  /* 0x00000002ce477211 */ /* 0x000fe400020f0eff */
        /* <DEDUP_REMOVED lines=54> */
[----:B------:R0:W-:Y:S01]  /*4cc00*/  STL.64 [R1+0x28], R8 ;  /* 0x0000280801007387 */ /* 0x0001e20000100a00 */
[----:B------:R-:W-:Y:S02]  /*4cc10*/  IMAD.MOV.U32 R166, RZ, RZ, R56 ;  /* 0x000000ffffa67224 */ /* 0x000fe400078e0038 */
[----:B------:R-:W-:Y:S01]  /*4cc20*/  IMAD.MOV.U32 R167, RZ, RZ, R57 ;  /* 0x000000ffffa77224 */ /* 0x000fe200078e0039 */
[----:B0-----:R-:W-:-:S04]  /*4cc30*/  IADD3 R8, P4, R34, R10, RZ ;  /* 0x0000000a22087210 */ /* 0x001fc80007f9e0ff */
[----:B------:R-:W-:Y:S02]  /*4cc40*/  LEA.HI.X.SX32 R9, R34, R2, 0x1, P4 ;  /* 0x0000000222097211 */ /* 0x000fe400020f0eff */
[----:B------:R-:W-:Y:S01]  /*4cc50*/  IADD3 R56, P4, R35, R10, RZ ;  /* 0x0000000a23387210 */ /* 0x000fe20007f9e0ff */
[----:B------:R-:W-:-:S03]  /*4cc60*/  IMAD.MOV.U32 R164, RZ, RZ, R58 ;  /* 0x000000ffffa47224 */ /* 0x000fc600078e003a */
[----:B------:R-:W-:Y:S02]  /*4cc70*/  LEA.HI.X.SX32 R57, R35, R2, 0x1, P4 ;  /* 0x0000000223397211 */ /* 0x000fe400020f0eff */
[C---:B------:R-:W-:Y:S01]  /*4cc80*/  IADD3 R58, P4, R36.reuse, R10, RZ ;  /* 0x0000000a243a7210 */ /* 0x040fe20007f9e0ff */
[----:B------:R-:W-:Y:S02]  /*4cc90*/  IMAD.MOV.U32 R165, RZ, RZ, R59 ;  /* 0x000000ffffa57224 */ /* 0x000fe400078e003b */
[----:B------:R-:W-:Y:S01]  /*4cca0*/  IMAD.MOV.U32 R170, RZ, RZ, R60 ;  /* 0x000000ffffaa7224 */ /* 0x000fe200078e003c */
[----:B------:R-:W-:Y:S02]  /*4ccb0*/  LEA.HI.X.SX32 R59, R36, R2, 0x1, P4 ;  /* 0x00000002243b7211 */ /* 0x000fe400020f0eff */
[C---:B------:R-:W-:Y:S01]  /*4ccc0*/  IADD3 R60, P4, R37.reuse, R10, RZ ;  /* 0x0000000a253c7210 */ /* 0x040fe20007f9e0ff */
[----:B------:R-:W-:Y:S02]  /*4ccd0*/  IMAD.MOV.U32 R171, RZ, RZ, R61 ;  /* 0x000000ffffab7224 */ /* 0x000fe400078e003d */
[----:B------:R-:W-:Y:S01]  /*4cce0*/  IMAD.MOV.U32 R168, RZ, RZ, R62 ;  /* 0x000000ffffa87224 */ /* 0x000fe200078e003e */
[----:B------:R-:W-:-:S02]  /*4ccf0*/  LEA.HI.X.SX32 R61, R37, R2, 0x1, P4 ;  /* 0x00000002253d7211 */ /* 0x000fc400020f0eff */
        /* <DEDUP_REMOVED lines=12> */
[----:B------:R-:W-:Y:S01]  /*4cdc0*/  IADD3 R16, P4, R41, R10, RZ ;  /* 0x0000000a29107210 */ /* 0x000fe20007f9e0ff */
[----:B------:R-:W-:-:S03]  /*4cdd0*/  IMAD.MOV.U32 R157, RZ, RZ, R17 ;  /* 0x000000ffff9d7224 */ /* 0x000fc600078e0011 */
[----:B------:R-:W-:Y:S02]  /*4cde0*/  LEA.HI.X.SX32 R17, R41, R2, 0x1, P4 ;  /* 0x0000000229117211 */ /* 0x000fe400020f0eff */
[----:B------:R-:W-:Y:S01]  /*4cdf0*/  IADD3 R18, P4, R42, R10, RZ ;  /* 0x0000000a2a127210 */ /* 0x000fe20007f9e0ff */
[----:B------:R-:W-:-:S03]  /*4ce00*/  IMAD.MOV.U32 R158, RZ, RZ, R20 ;  /* 0x000000ffff9e7224 */ /* 0x000fc600078e0014 */
[----:B------:R-:W-:Y:S02]  /*4ce10*/  LEA.HI.X.SX32 R19, R42, R2, 0x1, P4 ;  /* 0x000000022a137211 */ /* 0x000fe400020f0eff */
[C---:B------:R-:W-:Y:S01]  /*4ce20*/  IADD3 R20, P4, R43.reuse, R10, RZ ;  /* 0x0000000a2b147210 */ /* 0x040fe20007f9e0ff */
[----:B------:R0:W-:Y:S01]  /*4ce30*/  STL.64 [R1+0x20], R8 ;  /* 0x0000200801007387 */ /* 0x0001e20000100a00 */
[----:B------:R-:W-:Y:S02]  /*4ce40*/  IMAD.MOV.U32 R159, RZ, RZ, R21 ;  /* 0x000000ffff9f7224 */ /* 0x000fe400078e0015 */
[----:B------:R-:W-:Y:S01]  /*4ce50*/  LEA.HI.X.SX32 R21, R43, R2, 0x1, P4 ;  /* 0x000000022b157211 */ /* 0x000fe200020f0eff */
[----:B0-----:R-:W-:Y:S01]  /*4ce60*/  IMAD.MOV.U32 R8, RZ, RZ, R22 ;  /* 0x000000ffff087224 */ /* 0x001fe200078e0016 */
[----:B------:R-:W-:Y:S01]  /*4ce70*/  IADD3 R22, P4, R44, R10, RZ ;  /* 0x0000000a2c167210 */ /* 0x000fe20007f9e0ff */
[----:B------:R-:W-:-:S03]  /*4ce80*/  IMAD.MOV.U32 R9, RZ, RZ, R23 ;  /* 0x000000ffff097224 */ /* 0x000fc600078e0017 */
[----:B------:R-:W-:Y:S02]  /*4ce90*/  LEA.HI.X.SX32 R23, R44, R2, 0x1, P4 ;  /* 0x000000022c177211 */ /* 0x000fe400020f0eff */
[----:B------:R-:W-:-:S04]  /*4cea0*/  IADD3 R24, P4, R45, R10, RZ ;  /* 0x0000000a2d187210 */ /* 0x000fc80007f9e0ff */
        /* <DEDUP_REMOVED lines=85> */
[----:B------:R-:W-:Y:S02]  /*4d400*/  IADD3 R234, P4, R235, R10, RZ ;  /* 0x0000000aebea7210 */ /* 0x000fe40007f9e0ff */
[----:B------:R-:W-:Y:S02]  /*4d410*/  LOP3.LUT P5, RZ, R5, 0x4000, RZ, 0xc0, !PT ;  /* 0x0000400005ff7812 */ /* 0x000fe400078ac0ff */
[----:B------:R-:W-:Y:S02]  /*4d420*/  LEA.HI.X.SX32 R235, R235, R2, 0x1, P4 ;  /* 0x00000002ebeb7211 */ /* 0x000fe400020f0eff */
[----:B------:R-:W-:-:S04]  /*4d430*/  IADD3 R236, P4, R237, R10, RZ ;  /* 0x0000000aedec7210 */ /* 0x000fc80007f9e0ff */
[----:B------:R-:W-:Y:S02]  /*4d440*/  LEA.HI.X.SX32 R237, R237, R2, 0x1, P4 ;  /* 0x00000002eded7211 */ /* 0x000fe400020f0eff */
[C---:B------:R-:W-:Y:S02]  /*4d450*/  IADD3 R238, P4, R239.reuse, R10, RZ ;  /* 0x0000000aefee7210 */ /* 0x040fe40007f9e0ff */
[----:B------:R-:W-:Y:S02]  /*4d460*/  LOP3.LUT R250, R250, 0xffffffef, RZ, 0xc0, !PT ;  /* 0xffffffeffafa7812 */ /* 0x000fe400078ec0ff */
[----:B------:R-:W-:Y:S02]  /*4d470*/  LEA.HI.X.SX32 R239, R239, R2, 0x1, P4 ;  /* 0x00000002efef7211 */ /* 0x000fe400020f0eff */
[----:B------:R-:W-:Y:S02]  /*4d480*/  IADD3 R240, P4, R241, R10, RZ ;  /* 0x0000000af1f07210 */ /* 0x000fe40007f9e0ff */
[----:B------:R-:W-:-:S02]  /*4d490*/  @P5 LOP3.LUT R250, R250, 0x10, RZ, 0xfc, !PT ;  /* 0x00000010fafa5812 */ /* 0x000fc400078efcff */
[----:B------:R-:W-:Y:S02]  /*4d4a0*/  LOP3.LUT P5, RZ, R5, 0x1000, RZ, 0xc0, !PT ;  /* 0x0000100005ff7812 */ /* 0x000fe400078ac0ff */
[----:B------:R-:W-:Y:S02]  /*4d4b0*/  LEA.HI.X.SX32 R241, R241, R2, 0x1, P4 ;  /* 0x00000002f1f17211 */ /* 0x000fe400020f0eff */
[----:B------:R-:W-:-:S04]  /*4d4c0*/  IADD3 R10, P4, R252, R10, RZ ;  /* 0x0000000afc0a7210 */ /* 0x000fc80007f9e0ff */
[----:B------:R-:W-:Y:S02]  /*4d4d0*/  LEA.HI.X.SX32 R11, R252, R2, 0x1, P4 ;  /* 0x00000002fc0b7211 */ /* 0x000fe400020f0eff */
[----:B------:R-:W-:Y:S02]  /*4d4e0*/  LOP3.LUT P4, RZ, R5, 0x2000, RZ, 0xc0, !PT ;  /* 0x0000200005ff7812 */ /* 0x000fe4000788c0ff */
[----:B------:R-:W-:-:S05]  /*4d4f0*/  PRMT R252, R178, 0x7771, RZ ;  /* 0x00007771b2fc7816 */ /* 0x000fca00000000ff */
[----:B------:R0:W-:Y:S01]  /*4d500*/  @P5 STG.E.U8 desc[UR32][R8.64], R252 ;  /* 0x000000fc08005986 */ /* 0x0001e2000c101120 */
[----:B------:R-:W-:Y:S02]  /*4d510*/  LOP3.LUT P5, RZ, R250, 0x10, RZ, 0xc0, !PT ;  /* 0x00000010faff7812 */ /* 0x000fe400078ac0ff */
[C---:B------:R-:W-:Y:S02]  /*4d520*/  LOP3.LUT P6, RZ, R5.reuse, 0x8000, RZ, 0xc0, !PT ;  /* 0x0000800005ff7812 */ /* 0x040fe400078cc0ff */
[----:B------:R-:W-:Y:S02]  /*4d530*/  LOP3.LUT P0, RZ, R5, 0x10000, RZ, 0xc0, !PT ;  /* 0x0001000005ff7812 */ /* 0x000fe4000780c0ff */
[----:B0-----:R-:W-:-:S05]  /*4d540*/  PRMT R252, R179, 0x7770, RZ ;  /* 0x00007770b3fc7816 */ /* 0x001fca00000000ff */
[----:B------:R0:W-:Y:S01]  /*4d550*/  @P4 STG.E.U8 desc[UR32][R158.64], R252 ;  /* 0x000000fc9e004986 */ /* 0x0001e2000c101120 */
[----:B------:R-:W-:Y:S02]  /*4d560*/  LOP3.LUT P1, RZ, R5, 0x20000, RZ, 0xc0, !PT ;  /* 0x0002000005ff7812 */ /* 0x000fe4000782c0ff */
[----:B0-----:R-:W-:-:S05]  /*4d570*/  PRMT R252, R179, 0x7771, RZ ;  /* 0x00007771b3fc7816 */ /* 0x001fca00000000ff */
[----:B------:R0:W-:Y:S01]  /*4d580*/  @P5 STG.E.U8 desc[UR32][R156.64], R252 ;  /* 0x000000fc9c005986 */ /* 0x0001e2000c101120 */
[C---:B------:R-:W-:Y:S02]  /*4d590*/  LOP3.LUT P2, RZ, R5.reuse, 0x40000, RZ, 0xc0, !PT ;  /* 0x0004000005ff7812 */ /* 0x040fe4000784c0ff */
[----:B------:R-:W-:Y:S02]  /*4d5a0*/  LOP3.LUT P3, RZ, R5, 0x80000, RZ, 0xc0, !PT ;  /* 0x0008000005ff7812 */ /* 0x000fe4000786c0ff */
[C---:B0-----:R-:W-:Y:S02]  /*4d5b0*/  PRMT R252, R176.reuse, 0x7772, RZ ;  /* 0x00007772b0fc7816 */ /* 0x041fe400000000ff */
[----:B------:R-:W-:-:S03]  /*4d5c0*/  PRMT R176, R176, 0x7773, RZ ;  /* 0x00007773b0b07816 */ /* 0x000fc600000000ff */
[----:B------:R-:W-:Y:S04]  /*4d5d0*/  @P6 STG.E.U8 desc[UR32][R162.64], R252 ;  /* 0x000000fca2006986 */ /* 0x000fe8000c101120 */
[----:B------:R0:W-:Y:S02]  /*4d5e0*/  @P0 STG.E.U8 desc[UR32][R160.64], R176 ;  /* 0x000000b0a0000986 */ /* 0x0001e4000c101120 */
[C---:B0-----:R-:W-:Y:S02]  /*4d5f0*/  PRMT R176, R177.reuse, 0x7772, RZ ;  /* 0x00007772b1b07816 */ /* 0x041fe400000000ff */
[----:B------:R-:W-:-:S03]  /*4d600*/  PRMT R177, R177, 0x7773, RZ ;  /* 0x00007773b1b17816 */ /* 0x000fc600000000ff */
[----:B------:R0:W-:Y:S04]  /*4d610*/  @P1 STG.E.U8 desc[UR32][R166.64], R176 ;  /* 0x000000b0a6001986 */ /* 0x0001e8000c101120 */
[----:B------:R-:W-:Y:S01]  /*4d620*/  @P2 STG.E.U8 desc[UR32][R164.64], R177 ;  /* 0x000000b1a4002986 */ /* 0x000fe2000c101120 */
[----:B0-----:R-:W-:-:S05]  /*4d630*/  PRMT R176, R178, 0x7772, RZ ;  /* 0x00007772b2b07816 */ /* 0x001fca00000000ff */
[----:B------:R0:W-:Y:S02]  /*4d640*/  @P3 STG.E.U8 desc[UR32][R170.64], R176 ;  /* 0x000000b0aa003986 */ /* 0x0001e4000c101120 */
[----:B0-----:R-:W-:Y:S02]  /*4d650*/  IMAD.MOV.U32 R170, RZ, RZ, R168 ;  /* 0x000000ffffaa7224 */ /* 0x001fe400078e00a8 */
[----:B------:R-:W-:Y:S02]  /*4d660*/  IMAD.MOV.U32 R171, RZ, RZ, R169 ;  /* 0x000000ffffab7224 */ /* 0x000fe400078e00a9 */
[----:B------:R-:W2:Y:S04]  /*4d670*/  LDL.LU.64 R168, [R1+0xab8] ;  /* 0x000ab80001a87983 */ /* 0x000ea80000300a00 */
[----:B------:R-:W3:Y:S04]  /*4d680*/  LDL.LU.64 R162, [R1+0xab0] ;  /* 0x000ab00001a27983 */ /* 0x000ee80000300a00 */
[----:B------:R-:W4:Y:S04]  /*4d690*/  LDL.LU.64 R160, [R1+0xaa8] ;  /* 0x000aa80001a07983 */ /* 0x000f280000300a00 */
[----:B------:R-:W4:Y:S04]  /*4d6a0*/  LDL.LU.64 R166, [R1+0xaa0] ;  /* 0x000aa00001a67983 */ /* 0x000f280000300a00 */
[----:B------:R-:W4:Y:S01]  /*4d6b0*/  LDL.LU.64 R164, [R1+0xa98] ;  /* 0x000a980001a47983 */ /* 0x000f220000300a00 */
[----:B------:R-:W-:-:S02]  /*4d6c0*/  LOP3.LUT P4, RZ, R6, 0x1, RZ, 0xc0, !PT ;  /* 0x0000000106ff7812 */ /* 0x000fc4000788c0ff */
[----:B------:R-:W-:Y:S01]  /*4d6d0*/  LOP3.LUT R2, R2, 0xefffffff, RZ, 0xc0, !PT ;  /* 0xefffffff02027812 */ /* 0x000fe200078ec0ff */
[----:B------:R-:W4:Y:S10]  /*4d6e0*/  LDL.LU.64 R152, [R1+0xa88] ;  /* 0x000a880001987983 */ /* 0x000f340000300a00 */
[----:B------:R-:W-:-:S02]  /*4d6f0*/  @P4 LOP3.LUT R2, R2, 0x10000000, RZ, 0xfc, !PT ;  /* 0x1000000002024812 */ /* 0x000fc400078efcff */
[----:B------:R-:W-:Y:S02]  /*4d700*/  LOP3.LUT P4, RZ, R5, 0x80000000, RZ, 0xc0, !PT ;  /* 0x8000000005ff7812 */ /* 0x000fe4000788c0ff */
[----:B------:R-:W-:-:S11]  /*4d710*/  LOP3.LUT R2, R2, 0xdfffffff, RZ, 0xc0, !PT ;  /* 0xdfffffff02027812 */ /* 0x000fd600078ec0ff */
[----:B------:R-:W-:Y:S02]  /*4d720*/  @P4 LOP3.LUT R2, R2, 0x20000000, RZ, 0xfc, !PT ;  /* 0x2000000002024812 */ /* 0x000fe400078efcff */
        /* <DEDUP_REMOVED lines=12> */
[C---:B------:R-:W-:Y:S02]  /*4d7f0*/  LOP3.LUT P4, RZ, R5.reuse, 0x4000000, RZ, 0xc0, !PT ;  /* 0x0400000005ff7812 */ /* 0x040fe4000788c0ff */
[----:B------:R-:W-:Y:S02]  /*4d800*/  LOP3.LUT R250, R250, 0xfffffffb, RZ, 0xc0, !PT ;  /* 0xfffffffbfafa7812 */ /* 0x000fe400078ec0ff */
[C---:B------:R-:W-:Y:S02]  /*4d810*/  LOP3.LUT P0, RZ, R5.reuse, 0x100000, RZ, 0xc0, !PT ;  /* 0x0010000005ff7812 */ /* 0x040fe4000780c0ff */
[----:B------:R-:W-:-:S07]  /*4d820*/  LOP3.LUT P1, RZ, R5, 0x200000, RZ, 0xc0, !PT ;  /* 0x0020000005ff7812 */ /* 0x000fce000782c0ff */
[----:B------:R-:W-:Y:S02]  /*4d830*/  @P4 LOP3.LUT R250, R250, 0x4, RZ, 0xfc, !PT ;  /* 0x00000004fafa4812 */ /* 0x000fe400078efcff */
[C---:B------:R-:W-:Y:S02]  /*4d840*/  LOP3.LUT P4, RZ, R5.reuse, 0x2000000, RZ, 0xc0, !PT ;  /* 0x0200000005ff7812 */ /* 0x040fe4000788c0ff */
[C---:B------:R-:W-:Y:S02]  /*4d850*/  LOP3.LUT P2, RZ, R5.reuse, 0x400000, RZ, 0xc0, !PT ;  /* 0x0040000005ff7812 */ /* 0x040fe4000784c0ff */
[----:B------:R-:W-:Y:S02]  /*4d860*/  LOP3.LUT P3, RZ, R5, 0x800000, RZ, 0xc0, !PT ;  /* 0x0080000005ff7812 */ /* 0x000fe4000786c0ff */
[----:B------:R-:W-:Y:S02]  /*4d870*/  LOP3.LUT R250, R250, 0xfffffff7, RZ, 0xc0, !PT ;  /* 0xfffffff7fafa7812 */ /* 0x000fe400078ec0ff */
[----:B------:R-:W-:-:S02]  /*4d880*/  PRMT R178, R178, 0x7773, RZ ;  /* 0x00007773b2b27816 */ /* 0x000fc400000000ff */
[----:B------:R-:W-:-:S03]  /*4d890*/  PRMT R176, R179, 0x7772, RZ ;  /* 0x00007772b3b07816 */ /* 0x000fc600000000ff */
[----:B------:R-:W-:Y:S01]  /*4d8a0*/  @P4 LOP3.LUT R250, R250, 0x8, RZ, 0xfc, !PT ;  /* 0x00000008fafa4812 */ /* 0x000fe200078efcff */
[----:B------:R0:W-:Y:S01]  /*4d8b0*/  @P0 STG.E.U8 desc[UR32][R170.64], R178 ;  /* 0x000000b2aa000986 */ /* 0x0001e2000c101120 */
[----:B------:R-:W-:Y:S02]  /*4d8c0*/  LOP3.LUT P4, RZ, R5, 0x1000000, RZ, 0xc0, !PT ;  /* 0x0100000005ff7812 */ /* 0x000fe4000788c0ff */
[----:B------:R-:W-:Y:S01]  /*4d8d0*/  PRMT R179, R179, 0x7773, RZ ;  /* 0x00007773b3b37816 */ /* 0x000fe200000000ff */
[----:B0-----:R-:W4:Y:S04]  /*4d8e0*/  LDL.LU.64 R170, [R1+0xa80] ;  /* 0x000a800001aa7983 */ /* 0x001f280000300a00 */
[----:B--2---:R0:W-:Y:S04]  /*4d8f0*/  @P1 STG.E.U8 desc[UR32][R168.64], R176 ;  /* 0x000000b0a8001986 */ /* 0x0041e8000c101120 */
[----:B---3--:R1:W-:Y:S01]  /*4d900*/  @P2 STG.E.U8 desc[UR32][R162.64], R179 ;  /* 0x000000b3a2002986 */ /* 0x0083e2000c101120 */
[----:B0-----:R-:W-:-:S03]  /*4d910*/  PRMT R176, R172, 0x7770, RZ ;  /* 0x00007770acb07816 */ /* 0x001fc600000000ff */
[----:B------:R-:W2:Y:S04]  /*4d920*/  LDL.LU.64 R168, [R1+0xa78] ;  /* 0x000a780001a87983 */ /* 0x000ea80000300a00 */
[----:B----4-:R0:W-:Y:S04]  /*4d930*/  @P3 STG.E.U8 desc[UR32][R160.64], R176 ;  /* 0x000000b0a0003986 */ /* 0x0101e8000c101120 */
[----:B-1----:R-:W3:Y:S04]  /*4d940*/  LDL.LU.64 R178, [R1+0xa70] ;  /* 0x000a700001b27983 */ /* 0x002ee80000300a00 */
[----:B------:R-:W4:Y:S01]  /*4d950*/  LDL.LU.64 R8, [R1+0xa68] ;  /* 0x000a680001087983 */ /* 0x000f220000300a00 */
[----:B0-----:R-:W-:-:S03]  /*4d960*/  PRMT R176, R172, 0x7771, RZ ;  /* 0x00007771acb07816 */ /* 0x001fc600000000ff */
[----:B------:R-:W4:Y:S04]  /*4d970*/  LDL.LU.64 R158, [R1+0xa60] ;  /* 0x000a6000019e7983 */ /* 0x000f280000300a00 */
[----:B------:R0:W-:Y:S01]  /*4d980*/  @P4 STG.E.U8 desc[UR32][R166.64], R176 ;  /* 0x000000b0a6004986 */ /* 0x0001e2000c101120 */
[----:B------:R-:W-:-:S03]  /*4d990*/  LOP3.LUT P4, RZ, R250, 0x8, RZ, 0xc0, !PT ;  /* 0x00000008faff7812 */ /* 0x000fc6000788c0ff */
[----:B------:R-:W4:Y:S04]  /*4d9a0*/  LDL.LU.64 R156, [R1+0xa58] ;  /* 0x000a5800019c7983 */ /* 0x000f280000300a00 */
[----:B------:R-:W4:Y:S01]  /*4d9b0*/  LDL.LU.64 R162, [R1+0xa50] ;  /* 0x000a500001a27983 */ /* 0x000f220000300a00 */
[----:B0-----:R-:W-:-:S03]  /*4d9c0*/  PRMT R176, R173, 0x7770, RZ ;  /* 0x00007770adb07816 */ /* 0x001fc600000000ff */
[----:B------:R-:W4:Y:S04]  /*4d9d0*/  LDL.LU.64 R160, [R1+0xa48] ;  /* 0x000a480001a07983 */ /* 0x000f280000300a00 */
[----:B------:R0:W-:Y:S01]  /*4d9e0*/  @P4 STG.E.U8 desc[UR32][R164.64], R176 ;  /* 0x000000b0a4004986 */ /* 0x0001e2000c101120 */
[----:B------:R-:W-:-:S03]  /*4d9f0*/  LOP3.LUT P4, RZ, R250, 0x4, RZ, 0xc0, !PT ;  /* 0x00000004faff7812 */ /* 0x000fc6000788c0ff */
[----:B------:R-:W4:Y:S01]  /*4da00*/  LDL.LU.64 R166, [R1+0xa40] ;  /* 0x000a400001a67983 */ /* 0x000f220000300a00 */
[----:B0-----:R-:W-:-:S03]  /*4da10*/  PRMT R176, R173, 0x7771, RZ ;  /* 0x00007771adb07816 */ /* 0x001fc600000000ff */
[----:B------:R-:W4:Y:S06]  /*4da20*/  LDL.LU.64 R164, [R1+0xa38] ;  /* 0x000a380001a47983 */ /* 0x000f2c0000300a00 */
[----:B------:R0:W-:Y:S04]  /*4da30*/  @P4 STG.E.U8 desc[UR32][R174.64], R176 ;  /* 0x000000b0ae004986 */ /* 0x0001e8000c101120 */
[----:B0-----:R-:W2:Y:S01]  /*4da40*/  LDL.LU.64 R174, [R1+0x1278] ;  /* 0x0012780001ae7983 */ /* 0x001ea20000300a00 */
[----:B------:R-:W-:-:S02]  /*4da50*/  LOP3.LUT P4, RZ, R250, 0x2, RZ, 0xc0, !PT ;  /* 0x00000002faff7812 */ /* 0x000fc4000788c0ff */
[----:B--2---:R-:W-:-:S11]  /*4da60*/  PRMT R176, R174, 0x7770, RZ ;  /* 0x00007770aeb07816 */ /* 0x004fd600000000ff */
[----:B------:R0:W-:Y:S01]  /*4da70*/  @P4 STG.E.U8 desc[UR32][R152.64], R176 ;  /* 0x000000b098004986 */ /* 0x0001e2000c101120 */
[----:B------:R-:W-:Y:S02]  /*4da80*/  LOP3.LUT P4, RZ, R250, 0x1, RZ, 0xc0, !PT ;  /* 0x00000001faff7812 */ /* 0x000fe4000788c0ff */
[----:B0-----:R-:W-:Y:S01]  /*4da90*/  PRMT R176, R174, 0x7771, RZ ;  /* 0x00007771aeb07816 */ /* 0x001fe200000000ff */
[----:B------:R-:W2:Y:S10]  /*4daa0*/  LDL.LU.64 R152, [R1+0x1270] ;  /* 0x0012700001987983 */ /* 0x000eb40000300a00 */
[----:B------:R0:W-:Y:S01]  /*4dab0*/  @P4 STG.E.U8 desc[UR32][R170.64], R176 ;  /* 0x000000b0aa004986 */ /* 0x0001e2000c101120 */
[----:B------:R-:W-:-:S02]  /*4dac0*/  LOP3.LUT P4, RZ, R2, 0x80000000, RZ, 0xc0, !PT ;  /* 0x8000000002ff7812 */ /* 0x000fc4000788c0ff */
[----:B0-----:R-:W-:Y:S01]  /*4dad0*/  PRMT R176, R175, 0x7770, RZ ;  /* 0x00007770afb07816 */ /* 0x001fe200000000ff */
[----:B------:R-:W2:Y:S10]  /*4dae0*/  LDL.LU.64 R170, [R1+0x1268] ;  /* 0x0012680001aa7983 */ /* 0x000eb40000300a00 */
[----:B------:R0:W-:Y:S04]  /*4daf0*/  @P4 STG.E.U8 desc[UR32][R168.64], R176 ;  /* 0x000000b0a8004986 */ /* 0x0001e8000c101120 */
[----:B0-----:R-:W2:Y:S01]  /*4db00*/  LDL.LU.64 R168, [R1+0x1260] ;  /* 0x0012600001a87983 */ /* 0x001ea20000300a00 */
[----:B------:R-:W-:-:S02]  /*4db10*/  LOP3.LUT P4, RZ, R2, 0x40000000, RZ, 0xc0, !PT ;  /* 0x4000000002ff7812 */ /* 0x000fc4000788c0ff */
[----:B------:R-:W-:-:S11]  /*4db20*/  PRMT R176, R175, 0x7771, RZ ;  /* 0x00007771afb07816 */ /* 0x000fd600000000ff */
[----:B---3--:R0:W-:Y:S01]  /*4db30*/  @P4 STG.E.U8 desc[UR32][R178.64], R176 ;  /* 0x000000b0b2004986 */ /* 0x0081e2000c101120 */
[----:B------:R-:W-:Y:S02]  /*4db40*/  LOP3.LUT P4, RZ, R2, 0x20000000, RZ, 0xc0, !PT ;  /* 0x2000000002ff7812 */ /* 0x000fe4000788c0ff */
[----:B0-----:R-:W-:-:S11]  /*4db50*/  PRMT R176, R172, 0x7772, RZ ;  /* 0x00007772acb07816 */ /* 0x001fd600000000ff */
[----:B----4-:R-:W-:Y:S01]  /*4db60*/  @P4 STG.E.U8 desc[UR32][R8.64], R176 ;  /* 0x000000b008004986 */ /* 0x010fe2000c101120 */
[----:B------:R-:W-:Y:S02]  /*4db70*/  LOP3.LUT P4, RZ, R2, 0x10000000, RZ, 0xc0, !PT ;  /* 0x1000000002ff7812 */ /* 0x000fe4000788c0ff */
[----:B------:R-:W-:Y:S02]  /*4db80*/  LOP3.LUT P5, RZ, R6, 0x2, RZ, 0xc0, !PT ;  /* 0x0000000206ff7812 */ /* 0x000fe400078ac0ff */
[----:B------:R-:W-:Y:S02]  /*4db90*/  PRMT R172, R172, 0x7773, RZ ;  /* 0x00007773acac7816 */ /* 0x000fe400000000ff */
[C---:B------:R-:W-:Y:S02]  /*4dba0*/  LOP3.LUT P6, RZ, R6.reuse, 0x4, RZ, 0xc0, !PT ;  /* 0x0000000406ff7812 */ /* 0x040fe400078cc0ff */
[----:B------:R-:W-:-:S05]  /*4dbb0*/  LOP3.LUT P0, RZ, R6, 0x8, RZ, 0xc0, !PT ;  /* 0x0000000806ff7812 */ /* 0x000fca000780c0ff */
[----:B------:R0:W-:Y:S01]  /*4dbc0*/  @P4 STG.E.U8 desc[UR32][R158.64], R172 ;  /* 0x000000ac9e004986 */ /* 0x0001e2000c101120 */
[C---:B------:R-:W-:Y:S02]  /*4dbd0*/  LOP3.LUT P1, RZ, R6.reuse, 0x10, RZ, 0xc0, !PT ;  /* 0x0000001006ff7812 */ /* 0x040fe4000782c0ff */
[C---:B------:R-:W-:Y:S02]  /*4dbe0*/  LOP3.LUT P2, RZ, R6.reuse, 0x20, RZ, 0xc0, !PT ;  /* 0x0000002006ff7812 */ /* 0x040fe4000784c0ff */
[----:B------:R-:W-:Y:S02]  /*4dbf0*/  LOP3.LUT P3, RZ, R6, 0x40, RZ, 0xc0, !PT ;  /* 0x0000004006ff7812 */ /* 0x000fe4000786c0ff */
[C---:B0-----:R-:W-:Y:S02]  /*4dc00*/  PRMT R172, R173.reuse, 0x7772, RZ ;  /* 0x00007772adac7816 */ /* 0x041fe400000000ff */
[----:B------:R-:W-:-:S03]  /*4dc10*/  PRMT R173, R173, 0x7773, RZ ;  /* 0x00007773adad7816 */ /* 0x000fc600000000ff */
[----:B------:R0:W-:Y:S04]  /*4dc20*/  @P5 STG.E.U8 desc[UR32][R156.64], R172 ;  /* 0x000000ac9c005986 */ /* 0x0001e8000c101120 */
[----:B------:R-:W-:Y:S01]  /*4dc30*/  @P6 STG.E.U8 desc[UR32][R162.64], R173 ;  /* 0x000000ada2006986 */ /* 0x000fe2000c101120 */
[C---:B0-----:R-:W-:Y:S02]  /*4dc40*/  PRMT R172, R174.reuse, 0x7772, RZ ;  /* 0x00007772aeac7816 */ /* 0x041fe400000000ff */
[----:B------:R-:W-:-:S03]  /*4dc50*/  PRMT R174, R174, 0x7773, RZ ;  /* 0x00007773aeae7816 */ /* 0x000fc600000000ff */
[----:B------:R0:W-:Y:S04]  /*4dc60*/  @P0 STG.E.U8 desc[UR32][R160.64], R172 ;  /* 0x000000aca0000986 */ /* 0x0001e8000c101120 */
[----:B------:R-:W-:Y:S01]  /*4dc70*/  @P1 STG.E.U8 desc[UR32][R166.64], R174 ;  /* 0x000000aea6001986 */ /* 0x000fe2000c101120 */
[C---:B0-----:R-:W-:Y:S02]  /*4dc80*/  PRMT R172, R175.reuse, 0x7772, RZ ;  /* 0x00007772afac7816 */ /* 0x041fe400000000ff */
[----:B------:R-:W-:-:S03]  /*4dc90*/  PRMT R175, R175, 0x7773, RZ ;  /* 0x00007773afaf7816 */ /* 0x000fc600000000ff */
[----:B------:R-:W-:Y:S04]  /*4dca0*/  @P2 STG.E.U8 desc[UR32][R164.64], R172 ;  /* 0x000000aca4002986 */ /* 0x000fe8000c101120 */
[----:B--2---:R0:W-:Y:S04]  /*4dcb0*/  @P3 STG.E.U8 desc[UR32][R168.64], R175 ;  /* 0x000000afa8003986 */ /* 0x0041e8000c101120 */
[----:B0-----:R-:W2:Y:S04]  /*4dcc0*/  LDL.LU.64 R168, [R1+0x1258] ;  /* 0x0012580001a87983 */ /* 0x001ea80000300a00 */
[----:B------:R-:W3:Y:S01]  /*4dcd0*/  LDL.LU.64 R164, [R1+0xa28] ;  /* 0x000a280001a47983 */ /* 0x000ee20000300a00 */
[----:B------:R-:W-:-:S02]  /*4dce0*/  LOP3.LUT P0, RZ, R6, 0x80, RZ, 0xc0, !PT ;  /* 0x0000008006ff7812 */ /* 0x000fc4000780c0ff */
[C---:B------:R-:W-:Y:S01]  /*4dcf0*/  LOP3.LUT P1, RZ, R6.reuse, 0x100, RZ, 0xc0, !PT ;  /* 0x0000010006ff7812 */ /* 0x040fe2000782c0ff */
[----:B------:R-:W4:Y:S04]  /*4dd00*/  LDL.LU.64 R178, [R1+0xa18] ;  /* 0x000a180001b27983 */ /* 0x000f280000300a00 */
[----:B------:R-:W4:Y:S04]  /*4dd10*/  LDL.LU.64 R156, [R1+0xa10] ;  /* 0x000a1000019c7983 */ /* 0x000f280000300a00 */
[----:B------:R-:W4:Y:S04]  /*4dd20*/  LDL.LU.64 R162, [R1+0xa08] ;  /* 0x000a080001a27983 */ /* 0x000f280000300a00 */
[----:B------:R-:W4:Y:S04]  /*4dd30*/  LDL.LU.64 R160, [R1+0xa00] ;  /* 0x000a000001a07983 */ /* 0x000f280000300a00 */
[----:B------:R-:W4:Y:S04]  /*4dd40*/  LDL.LU.64 R8, [R1+0x9f8] ;  /* 0x0009f80001087983 */ /* 0x000f280000300a00 */
[----:B------:R-:W4:Y:S04]  /*4dd50*/  LDL.LU.64 R158, [R1+0x9f0] ;  /* 0x0009f000019e7983 */ /* 0x000f280000300a00 */
[----:B------:R-:W4:Y:S01]  /*4dd60*/  LDL.LU.64 R166, [R1+0x9e8] ;  /* 0x0009e80001a67983 */ /* 0x000f220000300a00 */
[----:B------:R-:W-:-:S02]  /*4dd70*/  LOP3.LUT P4, RZ, R6, 0x80000, RZ, 0xc0, !PT ;  /* 0x0008000006ff7812 */ /* 0x000fc4000788c0ff */
[----:B------:R-:W-:-:S11]  /*4dd80*/  LOP3.LUT R2, R2, 0xffefffff, RZ, 0xc0, !PT ;  /* 0xffefffff02027812 */ /* 0x000fd600078ec0ff */
[----:B------:R-:W-:Y:S02]  /*4dd90*/  @P4 LOP3.LUT R2, R2, 0x100000, RZ, 0xfc, !PT ;  /* 0x0010000002024812 */ /* 0x000fe400078efcff */
[----:B------:R-:W-:Y:S02]  /*4dda0*/  LOP3.LUT P4, RZ, R6, 0x40000, RZ, 0xc0, !PT ;  /* 0x0004000006ff7812 */ /* 0x000fe4000788c0ff */
[----:B------:R-:W-:-:S11]  /*4ddb0*/  LOP3.LUT R2, R2, 0xffdfffff, RZ, 0xc0, !PT ;  /* 0xffdfffff02027812 */ /* 0x000fd600078ec0ff */
[----:B------:R-:W-:Y:S02]  /*4ddc0*/  @P4 LOP3.LUT R2, R2, 0x200000, RZ, 0xfc, !PT ;  /* 0x0020000002024812 */ /* 0x000fe400078efcff */
[----:B------:R-:W-:Y:S02]  /*4ddd0*/  LOP3.LUT P4, RZ, R6, 0x20000, RZ, 0xc0, !PT ;  /* 0x0002000006ff7812 */ /* 0x000fe4000788c0ff */
[----:B------:R-:W-:Y:S02]  /*4dde0*/  LOP3.LUT R2, R2, 0xffbfffff, RZ, 0xc0, !PT ;  /* 0xffbfffff02027812 */ /* 0x000fe400078ec0ff */
[----:B--2---:R-:W-:-:S05]  /*4ddf0*/  PRMT R172, R168, 0x7770, RZ ;  /* 0x00007770a8ac7816 */ /* 0x004fca00000000ff */
[----:B---3--:R0:W-:Y:S02]  /*4de00*/  @P0 STG.E.U8 desc[UR32][R164.64], R172 ;  /* 0x000000aca4000986 */ /* 0x0081e4000c101120 */
[----:B0-----:R-:W-:-:S05]  /*4de10*/  PRMT R172, R168, 0x7771, RZ ;  /* 0x00007771a8ac7816 */ /* 0x001fca00000000ff */
[----:B------:R0:W-:Y:S04]  /*4de20*/  @P1 STG.E.U8 desc[UR32][R170.64], R172 ;  /* 0x000000acaa001986 */ /* 0x0001e8000c101120 */
[----:B0-----:R-:W2:Y:S04]  /*4de30*/  LDL.LU.64 R170, [R1+0x1250] ;  /* 0x0012500001aa7983 */ /* 0x001ea80000300a00 */
[----:B------:R-:W3:Y:S01]  /*4de40*/  LDL.LU.64 R164, [R1+0x9e0] ;  /* 0x0009e00001a47983 */ /* 0x000ee20000300a00 */
[----:B------:R-:W-:Y:S02]  /*4de50*/  @P4 LOP3.LUT R2, R2, 0x400000, RZ, 0xfc, !PT ;  /* 0x0040000002024812 */ /* 0x000fe400078efcff */
[----:B------:R-:W-:Y:S01]  /*4de60*/  LOP3.LUT P4, RZ, R6, 0x10000, RZ, 0xc0, !PT ;  /* 0x0001000006ff7812 */ /* 0x000fe2000788c0ff */
[----:B------:R-:W3:Y:S01]  /*4de70*/  LDL.LU.64 R174, [R1+0x9c8] ;  /* 0x0009c80001ae7983 */ /* 0x000ee20000300a00 */
[----:B------:R-:W-:-:S02]  /*4de80*/  LOP3.LUT R2, R2, 0xff7fffff, RZ, 0xc0, !PT ;  /* 0xff7fffff02027812 */ /* 0x000fc400078ec0ff */
[----:B------:R-:W-:Y:S01]  /*4de90*/  LOP3.LUT P2, RZ, R6, 0x200, RZ, 0xc0, !PT ;  /* 0x0000020006ff7812 */ /* 0x000fe2000784c0ff */
[----:B------:R-:W3:Y:S08]  /*4dea0*/  LDL.LU.64 R176, [R1+0x9c0] ;  /* 0x0009c00001b07983 */ /* 0x000ef00000300a00 */
[----:B------:R-:W-:Y:S02]  /*4deb0*/  @P4 LOP3.LUT R2, R2, 0x800000, RZ, 0xfc, !PT ;  /* 0x0080000002024812 */ /* 0x000fe400078efcff */
        /* <DEDUP_REMOVED lines=8> */
[----:B------:R-:W-:-:S09]  /*4df40*/  LOP3.LUT P3, RZ, R6, 0x400, RZ, 0xc0, !PT ;  /* 0x0000040006ff7812 */ /* 0x000fd2000786c0ff */
[----:B------:R-:W-:Y:S02]  /*4df50*/  @P4 LOP3.LUT R2, R2, 0x4000000, RZ, 0xfc, !PT ;  /* 0x0400000002024812 */ /* 0x000fe400078efcff */
[----:B------:R-:W-:Y:S02]  /*4df60*/  LOP3.LUT P4, RZ, R6, 0x1000, RZ, 0xc0, !PT ;  /* 0x0000100006ff7812 */ /* 0x000fe4000788c0ff */
[----:B------:R-:W-:Y:S02]  /*4df70*/  LOP3.LUT R2, R2, 0xf7ffffff, RZ, 0xc0, !PT ;  /* 0xf7ffffff02027812 */ /* 0x000fe400078ec0ff */
[----:B------:R-:W-:-:S05]  /*4df80*/  PRMT R172, R169, 0x7770, RZ ;  /* 0x00007770a9ac7816 */ /* 0x000fca00000000ff */
[----:B----4-:R0:W-:Y:S04]  /*4df90*/  @P2 STG.E.U8 desc[UR32][R178.64], R172 ;  /* 0x000000acb2002986 */ /* 0x0101e8000c101120 */
[----:B------:R-:W-:Y:S02]  /*4dfa0*/  @P4 LOP3.LUT R2, R2, 0x8000000, RZ, 0xfc, !PT ;  /* 0x0800000002024812 */ /* 0x000fe400078efcff */
[----:B------:R-:W-:Y:S02]  /*4dfb0*/  LOP3.LUT P4, RZ, R6, 0x800, RZ, 0xc0, !PT ;  /* 0x0000080006ff7812 */ /* 0x000fe4000788c0ff */
[----:B0-----:R-:W-:Y:S01]  /*4dfc0*/  PRMT R172, R169, 0x7771, RZ ;  /* 0x00007771a9ac7816 */ /* 0x001fe200000000ff */
[----:B------:R-:W4:Y:S04]  /*4dfd0*/  LDL.LU.64 R178, [R1+0x9b8] ;  /* 0x0009b80001b27983 */ /* 0x000f280000300a00 */
[----:B------:R0:W-:Y:S04]  /*4dfe0*/  @P3 STG.E.U8 desc[UR32][R156.64], R172 ;  /* 0x000000ac9c003986 */ /* 0x0001e8000c101120 */
[----:B0-----:R-:W4:Y:S01]  /*4dff0*/  LDL.LU.64 R156, [R1+0x9b0] ;  /* 0x0009b000019c7983 */ /* 0x001f220000300a00 */
[----:B--2---:R-:W-:-:S05]  /*4e000*/  PRMT R172, R170, 0x7770, RZ ;  /* 0x00007770aaac7816 */ /* 0x004fca00000000ff */
        /* <DEDUP_REMOVED lines=18> */
[----:B------:R-:W-:Y:S01]  /*4e130*/  PRMT R168, R168, 0x7773, RZ ;  /* 0x00007773a8a87816 */ /* 0x000fe200000000ff */
[----:B0-----:R-:W2:Y:S04]  /*4e140*/  LDL.LU.64 R166, [R1+0x1238] ;  /* 0x0012380001a67983 */ /* 0x001ea80000300a00 */
[----:B------:R-:W4:Y:S06]  /*4e150*/  LDL.LU.64 R172, [R1+0x9d0] ;  /* 0x0009d00001ac7983 */ /* 0x000f2c0000300a00 */
[----:B---3--:R0:W-:Y:S04]  /*4e160*/  @P4 STG.E.U8 desc[UR32][R164.64], R168 ;  /* 0x000000a8a4004986 */ /* 0x0081e8000c101120 */
[----:B0-----:R-:W3:Y:S01]  /*4e170*/  LDL.LU.64 R164, [R1+0x1230] ;  /* 0x0012300001a47983 */ /* 0x001ee20000300a00 */
[----:B------:R-:W-:-:S02]  /*4e180*/  LOP3.LUT P4, RZ, R2, 0x400000, RZ, 0xc0, !PT ;  /* 0x0040000002ff7812 */ /* 0x000fc4000788c0ff */
[C---:B------:R-:W-:Y:S02]  /*4e190*/  PRMT R168, R169.reuse, 0x7772, RZ ;  /* 0x00007772a9a87816 */ /* 0x040fe400000000ff */
[----:B------:R-:W-:Y:S02]  /*4e1a0*/  PRMT R169, R169, 0x7773, RZ ;  /* 0x00007773a9a97816 */ /* 0x000fe400000000ff */
[C---:B------:R-:W-:Y:S02]  /*4e1b0*/  LOP3.LUT P5, RZ, R6.reuse, 0x100000, RZ, 0xc0, !PT ;  /* 0x0010000006ff7812 */ /* 0x040fe400078ac0ff */
[----:B------:R-:W-:-:S05]  /*4e1c0*/  LOP3.LUT P6, RZ, R6, 0x200000, RZ, 0xc0, !PT ;  /* 0x0020000006ff7812 */ /* 0x000fca00078cc0ff */
[----:B---3--:R0:W-:Y:S04]  /*4e1d0*/  @P4 STG.E.U8 desc[UR32][R164.64], R168 ;  /* 0x000000a8a4004986 */ /* 0x0081e8000c101120 */
[----:B0-----:R-:W3:Y:S01]  /*4e1e0*/  LDL.LU.64 R164, [R1+0x1228] ;  /* 0x0012280001a47983 */ /* 0x001ee20000300a00 */
[----:B------:R-:W-:Y:S02]  /*4e1f0*/  LOP3.LUT P4, RZ, R2, 0x200000, RZ, 0xc0, !PT ;  /* 0x0020000002ff7812 */ /* 0x000fe4000788c0ff */
[----:B------:R-:W-:-:S11]  /*4e200*/  PRMT R168, R170, 0x7772, RZ ;  /* 0x00007772aaa87816 */ /* 0x000fd600000000ff */
[----:B----4-:R-:W-:Y:S01]  /*4e210*/  @P4 STG.E.U8 desc[UR32][R172.64], R169 ;  /* 0x000000a9ac004986 */ /* 0x010fe2000c101120 */
[----:B------:R-:W-:Y:S02]  /*4e220*/  LOP3.LUT P4, RZ, R2, 0x100000, RZ, 0xc0, !PT ;  /* 0x0010000002ff7812 */ /* 0x000fe4000788c0ff */
[C---:B------:R-:W-:Y:S02]  /*4e230*/  LOP3.LUT P0, RZ, R6.reuse, 0x400000, RZ, 0xc0, !PT ;  /* 0x0040000006ff7812 */ /* 0x040fe4000780c0ff */
[----:B------:R-:W-:Y:S02]  /*4e240*/  LOP3.LUT P1, RZ, R6, 0x800000, RZ, 0xc0, !PT ;  /* 0x0080000006ff7812 */ /* 0x000fe4000782c0ff */
[----:B------:R-:W-:Y:S02]  /*4e250*/  PRMT R170, R170, 0x7773, RZ ;  /* 0x00007773aaaa7816 */ /* 0x000fe400000000ff */
[----:B------:R-:W-:-:S05]  /*4e260*/  LOP3.LUT P2, RZ, R6, 0x1000000, RZ, 0xc0, !PT ;  /* 0x0100000006ff7812 */ /* 0x000fca000784c0ff */
[----:B------:R0:W-:Y:S04]  /*4e270*/  @P4 STG.E.U8 desc[UR32][R174.64], R168 ;  /* 0x000000a8ae004986 */ /* 0x0001e8000c101120 */
[----:B------:R-:W-:Y:S01]  /*4e280*/  @P5 STG.E.U8 desc[UR32][R176.64], R170 ;  /* 0x000000aab0005986 */ /* 0x000fe2000c101120 */
[C---:B0-----:R-:W-:Y:S02]  /*4e290*/  PRMT R168, R171.reuse, 0x7772, RZ ;  /* 0x00007772aba87816 */ /* 0x041fe400000000ff */
[----:B------:R-:W-:-:S03]  /*4e2a0*/  PRMT R171, R171, 0x7773, RZ ;  /* 0x00007773abab7816 */ /* 0x000fc600000000ff */
[----:B------:R3:W-:Y:S01]  /*4e2b0*/  @P6 STG.E.U8 desc[UR32][R178.64], R168 ;  /* 0x000000a8b2006986 */ /* 0x0007e2000c101120 */
[----:B------:R-:W-:-:S03]  /*4e2c0*/  LOP3.LUT P3, RZ, R6, 0x2000000, RZ, 0xc0, !PT ;  /* 0x0200000006ff7812 */ /* 0x000fc6000786c0ff */
[----:B------:R-:W-:Y:S01]  /*4e2d0*/  @P0 STG.E.U8 desc[UR32][R156.64], R171 ;  /* 0x000000ab9c000986 */ /* 0x000fe2000c101120 */
[----:B---3--:R-:W-:-:S05]  /*4e2e0*/  PRMT R168, R164, 0x7770, RZ ;  /* 0x00007770a4a87816 */ /* 0x008fca00000000ff */
[----:B--2---:R0:W-:Y:S02]  /*4e2f0*/  @P1 STG.E.U8 desc[UR32][R162.64], R168 ;  /* 0x000000a8a2001986 */ /* 0x0041e4000c101120 */
[----:B0-----:R-:W-:-:S05]  /*4e300*/  PRMT R168, R164, 0x7771, RZ ;  /* 0x00007771a4a87816 */ /* 0x001fca00000000ff */
[----:B------:R0:W-:Y:S02]  /*4e310*/  @P2 STG.E.U8 desc[UR32][R160.64], R168 ;  /* 0x000000a8a0002986 */ /* 0x0001e4000c101120 */
[----:B0-----:R-:W-:-:S05]  /*4e320*/  PRMT R168, R165, 0x7770, RZ ;  /* 0x00007770a5a87816 */ /* 0x001fca00000000ff */
[----:B------:R0:W-:Y:S04]  /*4e330*/  @P3 STG.E.U8 desc[UR32][R166.64], R168 ;  /* 0x000000a8a6003986 */ /* 0x0001e8000c101120 */
[----:B0-----:R-:W2:Y:S04]  /*4e340*/  LDL.LU.64 R166, [R1+0x1220] ;  /* 0x0012200001a67983 */ /* 0x001ea80000300a00 */
[----:B------:R-:W3:Y:S04]  /*4e350*/  LDL.LU.64 R160, [R1+0x990] ;  /* 0x0009900001a07983 */ /* 0x000ee80000300a00 */
[----:B------:R-:W4:Y:S04]  /*4e360*/  LDL.LU.64 R156, [R1+0x988] ;  /* 0x00098800019c7983 */ /* 0x000f280000300a00 */
[----:B------:R-:W4:Y:S04]  /*4e370*/  LDL.LU.64 R170, [R1+0x980] ;  /* 0x0009800001aa7983 */ /* 0x000f280000300a00 */
[----:B------:R-:W4:Y:S04]  /*4e380*/  LDL.LU.64 R172, [R1+0x978] ;  /* 0x0009780001ac7983 */ /* 0x000f280000300a00 */
[----:B------:R-:W4:Y:S04]  /*4e390*/  LDL.LU.64 R174, [R1+0x970] ;  /* 0x0009700001ae7983 */ /* 0x000f280000300a00 */
[----:B------:R-:W4:Y:S04]  /*4e3a0*/  LDL.LU.64 R176, [R1+0x968] ;  /* 0x0009680001b07983 */ /* 0x000f280000300a00 */
[----:B------:R-:W4:Y:S01]  /*4e3b0*/  LDL.LU.64 R178, [R1+0x960] ;  /* 0x0009600001b27983 */ /* 0x000f220000300a00 */
[----:B------:R-:W-:-:S03]  /*4e3c0*/  LOP3.LUT P0, RZ, R6, 0x4000000, RZ, 0xc0, !PT ;  /* 0x0400000006ff7812 */ /* 0x000fc6000780c0ff */
[----:B------:R-:W4:Y:S01]  /*4e3d0*/  LDL.LU.64 R162, [R1+0x958] ;  /* 0x0009580001a27983 */ /* 0x000f220000300a00 */
[----:B------:R-:W-:Y:S02]  /*4e3e0*/  PRMT R168, R165, 0x7771, RZ ;  /* 0x00007771a5a87816 */ /* 0x000fe400000000ff */
        /* <DEDUP_REMOVED lines=15> */
[----:B------:R-:W-:Y:S01]  /*4e4e0*/  LOP3.LUT P4, RZ, R7, 0x2, RZ, 0xc0, !PT ;  /* 0x0000000207ff7812 */ /* 0x000fe2000788c0ff */
[----:B---3--:R0:W-:Y:S04]  /*4e4f0*/  @P0 STG.E.U8 desc[UR32][R160.64], R168 ;  /* 0x000000a8a0000986 */ /* 0x0081e8000c101120 */
[----:B0-----:R-:W3:Y:S01]  /*4e500*/  LDL.LU.64 R160, [R1+0x950] ;  /* 0x0009500001a07983 */ /* 0x001ee20000300a00 */
[----:B------:R-:W-:-:S07]  /*4e510*/  LOP3.LUT R2, R2, 0xfffdffff, RZ, 0xc0, !PT ;  /* 0xfffdffff02027812 */ /* 0x000fce00078ec0ff */
[----:B------:R-:W-:Y:S02]  /*4e520*/  @P4 LOP3.LUT R2, R2, 0x20000, RZ, 0xfc, !PT ;  /* 0x0002000002024812 */ /* 0x000fe400078efcff */
[----:B------:R-:W-:Y:S02]  /*4e530*/  LOP3.LUT P4, RZ, R7, 0x1, RZ, 0xc0, !PT ;  /* 0x0000000107ff7812 */ /* 0x000fe4000788c0ff */
[----:B------:R-:W-:Y:S02]  /*4e540*/  LOP3.LUT R2, R2, 0xfffbffff, RZ, 0xc0, !PT ;  /* 0xfffbffff02027812 */ /* 0x000fe400078ec0ff */
[C---:B------:R-:W-:Y:S02]  /*4e550*/  LOP3.LUT P1, RZ, R6.reuse, 0x8000000, RZ, 0xc0, !PT ;  /* 0x0800000006ff7812 */ /* 0x040fe4000782c0ff */
[----:B------:R-:W-:Y:S02]  /*4e560*/  LOP3.LUT P2, RZ, R6, 0x10000000, RZ, 0xc0, !PT ;  /* 0x1000000006ff7812 */ /* 0x000fe4000784c0ff */
[----:B--2---:R-:W-:-:S05]  /*4e570*/  PRMT R168, R166, 0x7770, RZ ;  /* 0x00007770a6a87816 */ /* 0x004fca00000000ff */
[----:B------:R-:W-:Y:S02]  /*4e580*/  @P4 LOP3.LUT R2, R2, 0x40000, RZ, 0xfc, !PT ;  /* 0x0004000002024812 */ /* 0x000fe400078efcff */
[C---:B------:R-:W-:Y:S02]  /*4e590*/  LOP3.LUT P4, RZ, R6.reuse, 0x80000000, RZ, 0xc0, !PT ;  /* 0x8000000006ff7812 */ /* 0x040fe4000788c0ff */
[----:B------:R-:W-:Y:S01]  /*4e5a0*/  LOP3.LUT P3, RZ, R6, 0x20000000, RZ, 0xc0, !PT ;  /* 0x2000000006ff7812 */ /* 0x000fe2000786c0ff */
[----:B----4-:R0:W-:Y:S01]  /*4e5b0*/  @P1 STG.E.U8 desc[UR32][R156.64], R168 ;  /* 0x000000a89c001986 */ /* 0x0101e2000c101120 */
[----:B------:R-:W-:Y:S02]  /*4e5c0*/  LOP3.LUT R2, R2, 0xfff7ffff, RZ, 0xc0, !PT ;  /* 0xfff7ffff02027812 */ /* 0x000fe400078ec0ff */
[----:B0-----:R-:W-:Y:S01]  /*4e5d0*/  PRMT R168, R166, 0x7771, RZ ;  /* 0x00007771a6a87816 */ /* 0x001fe200000000ff */
[----:B------:R-:W2:Y:S06]  /*4e5e0*/  LDL.LU.64 R156, [R1+0x1218] ;  /* 0x00121800019c7983 */ /* 0x000eac0000300a00 */
[----:B------:R-:W-:-:S02]  /*4e5f0*/  @P4 LOP3.LUT R2, R2, 0x80000, RZ, 0xfc, !PT ;  /* 0x0008000002024812 */ /* 0x000fc400078efcff */
[----:B------:R-:W-:Y:S01]  /*4e600*/  LOP3.LUT P4, RZ, R6, 0x40000000, RZ, 0xc0, !PT ;  /* 0x4000000006ff7812 */ /* 0x000fe2000788c0ff */
[----:B------:R0:W-:Y:S02]  /*4e610*/  @P2 STG.E.U8 desc[UR32][R170.64], R168 ;  /* 0x000000a8aa002986 */ /* 0x0001e4000c101120 */
[C---:B0-----:R-:W-:Y:S02]  /*4e620*/  PRMT R168, R167.reuse, 0x7770, RZ ;  /* 0x00007770a7a87816 */ /* 0x041fe400000000ff */
[----:B------:R-:W4:Y:S04]  /*4e630*/  LDL.LU.64 R170, [R1+0x920] ;  /* 0x0009200001aa7983 */ /* 0x000f280000300a00 */
[----:B------:R0:W-:Y:S02]  /*4e640*/  @P3 STG.E.U8 desc[UR32][R172.64], R168 ;  /* 0x000000a8ac003986 */ /* 0x0001e4000c101120 */
[----:B0-----:R-:W-:-:S02]  /*4e650*/  PRMT R168, R167, 0x7771, RZ ;  /* 0x00007771a7a87816 */ /* 0x001fc400000000ff */
[----:B------:R-:W2:Y:S04]  /*4e660*/  LDL.LU.64 R172, [R1+0x918] ;  /* 0x0009180001ac7983 */ /* 0x000ea80000300a00 */
[----:B------:R0:W-:Y:S01]  /*4e670*/  @P4 STG.E.U8 desc[UR32][R174.64], R168 ;  /* 0x000000a8ae004986 */ /* 0x0001e2000c101120 */
[----:B------:R-:W-:Y:S02]  /*4e680*/  LOP3.LUT P4, RZ, R2, 0x80000, RZ, 0xc0, !PT ;  /* 0x0008000002ff7812 */ /* 0x000fe4000788c0ff */
[----:B0-----:R-:W-:-:S11]  /*4e690*/  PRMT R168, R164, 0x7772, RZ ;  /* 0x00007772a4a87816 */ /* 0x001fd600000000ff */
[----:B------:R0:W-:Y:S01]  /*4e6a0*/  @P4 STG.E.U8 desc[UR32][R176.64], R168 ;  /* 0x000000a8b0004986 */ /* 0x0001e2000c101120 */
[----:B------:R-:W-:Y:S02]  /*4e6b0*/  LOP3.LUT P4, RZ, R2, 0x40000, RZ, 0xc0, !PT ;  /* 0x0004000002ff7812 */ /* 0x000fe4000788c0ff */
[----:B------:R-:W-:Y:S01]  /*4e6c0*/  PRMT R164, R164, 0x7773, RZ ;  /* 0x00007773a4a47816 */ /* 0x000fe200000000ff */
[----:B0-----:R-:W4:Y:S10]  /*4e6d0*/  LDL.LU.64 R168, [R1+0x928] ;  /* 0x0009280001a87983 */ /* 0x001f340000300a00 */
[----:B------:R0:W-:Y:S01]  /*4e6e0*/  @P4 STG.E.U8 desc[UR32][R178.64], R164 ;  /* 0x000000a4b2004986 */ /* 0x0001e2000c101120 */
[----:B------:R-:W-:-:S03]  /*4e6f0*/  LOP3.LUT P4, RZ, R2, 0x20000, RZ, 0xc0, !PT ;  /* 0x0002000002ff7812 */ /* 0x000fc6000788c0ff */
[----:B------:R-:W2:Y:S04]  /*4e700*/  LDL.LU.64 R174, [R1+0x910] ;  /* 0x0009100001ae7983 */ /* 0x000ea80000300a00 */
[----:B------:R-:W2:Y:S01]  /*4e710*/  LDL.LU.64 R176, [R1+0x908] ;  /* 0x0009080001b07983 */ /* 0x000ea20000300a00 */
[----:B0-----:R-:W-:-:S03]  /*4e720*/  PRMT R164, R165, 0x7772, RZ ;  /* 0x00007772a5a47816 */ /* 0x001fc600000000ff */
[----:B------:R-:W2:Y:S04]  /*4e730*/  LDL.LU.64 R178, [R1+0x900] ;  /* 0x0009000001b27983 */ /* 0x000ea80000300a00 */
[----:B------:R0:W-:Y:S01]  /*4e740*/  @P4 STG.E.U8 desc[UR32][R162.64], R164 ;  /* 0x000000a4a2004986 */ /* 0x0001e2000c101120 */
[C---:B------:R-:W-:Y:S02]  /*4e750*/  LOP3.LUT P4, RZ, R2.reuse, 0x10000, RZ, 0xc0, !PT ;  /* 0x0001000002ff7812 */ /* 0x040fe4000788c0ff */
[----:B------:R-:W-:Y:S01]  /*4e760*/  PRMT R165, R165, 0x7773, RZ ;  /* 0x00007773a5a57816 */ /* 0x000fe200000000ff */
[----:B0-----:R-:W4:Y:S10]  /*4e770*/  LDL.LU.64 R162, [R1+0x1210] ;  /* 0x0012100001a27983 */ /* 0x001f340000300a00 */
[----:B---3--:R0:W-:Y:S04]  /*4e780*/  @P4 STG.E.U8 desc[UR32][R160.64], R165 ;  /* 0x000000a5a0004986 */ /* 0x0081e8000c101120 */
[----:B0-----:R-:W3:Y:S01]  /*4e790*/  LDL.LU.64 R160, [R1+0x1208] ;  /* 0x0012080001a07983 */ /* 0x001ee20000300a00 */
[----:B------:R-:W-:-:S02]  /*4e7a0*/  LOP3.LUT P4, RZ, R2, 0x8000, RZ, 0xc0, !PT ;  /* 0x0000800002ff7812 */ /* 0x000fc4000788c0ff */
[----:B------:R-:W-:-:S11]  /*4e7b0*/  PRMT R164, R166, 0x7772, RZ ;  /* 0x00007772a6a47816 */ /* 0x000fd600000000ff */
[----:B---3--:R0:W-:Y:S04]  /*4e7c0*/  @P4 STG.E.U8 desc[UR32][R160.64], R164 ;  /* 0x000000a4a0004986 */ /* 0x0081e8000c101120 */
[----:B0-----:R-:W3:Y:S04]  /*4e7d0*/  LDL.LU.64 R160, [R1+0x1200] ;  /* 0x0012000001a07983 */ /* 0x001ee80000300a00 */
[----:B------:R-:W2:Y:S01]  /*4e7e0*/  LDL.LU.64 R164, [R1+0x940] ;  /* 0x0009400001a47983 */ /* 0x000ea20000300a00 */
[----:B------:R-:W-:Y:S02]  /*4e7f0*/  LOP3.LUT P4, RZ, R2, 0x4000, RZ, 0xc0, !PT ;  /* 0x0000400002ff7812 */ /* 0x000fe4000788c0ff */
[----:B------:R-:W-:-:S11]  /*4e800*/  PRMT R166, R166, 0x7773, RZ ;  /* 0x00007773a6a67816 */ /* 0x000fd600000000ff */
[----:B--2---:R0:W-:Y:S01]  /*4e810*/  @P4 STG.E.U8 desc[UR32][R164.64], R166 ;  /* 0x000000a6a4004986 */ /* 0x0041e2000c101120 */
[----:B------:R-:W-:Y:S02]  /*4e820*/  LOP3.LUT P4, RZ, R2, 0x2000, RZ, 0xc0, !PT ;  /* 0x0000200002ff7812 */ /* 0x000fe4000788c0ff */
[----:B0-----:R-:W-:-:S11]  /*4e830*/  PRMT R164, R167, 0x7772, RZ ;  /* 0x00007772a7a47816 */ /* 0x001fd600000000ff */
[----:B----4-:R0:W-:Y:S04]  /*4e840*/  @P4 STG.E.U8 desc[UR32][R162.64], R164 ;  /* 0x000000a4a2004986 */ /* 0x0101e8000c101120 */
[----:B0-----:R-:W2:Y:S04]  /*4e850*/  LDL.LU.64 R162, [R1+0x11f8] ;  /* 0x0011f80001a27983 */ /* 0x001ea80000300a00 */
[----:B------:R-:W4:Y:S01]  /*4e860*/  LDL.LU.64 R164, [R1+0x930] ;  /* 0x0009300001a47983 */ /* 0x000f220000300a00 */
[----:B------:R-:W-:Y:S02]  /*4e870*/  LOP3.LUT P4, RZ, R2, 0x1000, RZ, 0xc0, !PT ;  /* 0x0000100002ff7812 */ /* 0x000fe4000788c0ff */
[----:B------:R-:W-:-:S02]  /*4e880*/  LOP3.LUT P5, RZ, R7, 0x80, RZ, 0xc0, !PT ;  /* 0x0000008007ff7812 */ /* 0x000fc400078ac0ff */
[----:B------:R-:W-:Y:S02]  /*4e890*/  PRMT R167, R167, 0x7773, RZ ;  /* 0x00007773a7a77816 */ /* 0x000fe400000000ff */
[C---:B------:R-:W-:Y:S02]  /*4e8a0*/  LOP3.LUT P6, RZ, R7.reuse, 0x100, RZ, 0xc0, !PT ;  /* 0x0000010007ff7812 */ /* 0x040fe400078cc0ff */
[C---:B------:R-:W-:Y:S02]  /*4e8b0*/  LOP3.LUT P0, RZ, R7.reuse, 0x200, RZ, 0xc0, !PT ;  /* 0x0000020007ff7812 */ /* 0x040fe4000780c0ff */
[C---:B------:R-:W-:Y:S02]  /*4e8c0*/  LOP3.LUT P1, RZ, R7.reuse, 0x400, RZ, 0xc0, !PT ;  /* 0x0000040007ff7812 */ /* 0x040fe4000782c0ff */
[C---:B------:R-:W-:Y:S02]  /*4e8d0*/  LOP3.LUT P2, RZ, R7.reuse, 0x800, RZ, 0xc0, !PT ;  /* 0x0000080007ff7812 */ /* 0x040fe4000784c0ff */
[----:B------:R-:W-:-:S02]  /*4e8e0*/  LOP3.LUT P3, RZ, R7, 0x1000, RZ, 0xc0, !PT ;  /* 0x0000100007ff7812 */ /* 0x000fc4000786c0ff */
[----:B------:R-:W-:Y:S01]  /*4e8f0*/  LOP3.LUT R2, R2, 0xffffffef, RZ, 0xc0, !PT ;  /* 0xffffffef02027812 */ /* 0x000fe200078ec0ff */
[----:B----4-:R3:W-:Y:S02]  /*4e900*/  @P4 STG.E.U8 desc[UR32][R164.64], R167 ;  /* 0x000000a7a4004986 */ /* 0x0107e4000c101120 */
[C---:B---3--:R-:W-:Y:S02]  /*4e910*/  PRMT R164, R160.reuse, 0x7770, RZ ;  /* 0x00007770a0a47816 */ /* 0x048fe400000000ff */
[----:B------:R-:W3:Y:S04]  /*4e920*/  LDL.LU.64 R166, [R1+0x8f8] ;  /* 0x0008f80001a67983 */ /* 0x000ee80000300a00 */
[----:B------:R0:W-:Y:S02]  /*4e930*/  @P5 STG.E.U8 desc[UR32][R168.64], R164 ;  /* 0x000000a4a8005986 */ /* 0x0001e4000c101120 */
[----:B0-----:R-:W-:-:S02]  /*4e940*/  PRMT R164, R160, 0x7771, RZ ;  /* 0x00007771a0a47816 */ /* 0x001fc400000000ff */
[----:B------:R-:W4:Y:S04]  /*4e950*/  LDL.LU.64 R168, [R1+0x8f0] ;  /* 0x0008f00001a87983 */ /* 0x000f280000300a00 */
[----:B------:R0:W-:Y:S02]  /*4e960*/  @P6 STG.E.U8 desc[UR32][R170.64], R164 ;  /* 0x000000a4aa006986 */ /* 0x0001e4000c101120 */
[C---:B0-----:R-:W-:Y:S02]  /*4e970*/  PRMT R164, R161.reuse, 0x7770, RZ ;  /* 0x00007770a1a47816 */ /* 0x041fe400000000ff */
[----:B------:R-:W4:Y:S04]  /*4e980*/  LDL.LU.64 R170, [R1+0x8e8] ;  /* 0x0008e80001aa7983 */ /* 0x000f280000300a00 */
[----:B------:R0:W-:Y:S02]  /*4e990*/  @P0 STG.E.U8 desc[UR32][R172.64], R164 ;  /* 0x000000a4ac000986 */ /* 0x0001e4000c101120 */
[----:B0-----:R-:W-:-:S02]  /*4e9a0*/  PRMT R164, R161, 0x7771, RZ ;  /* 0x00007771a1a47816 */ /* 0x001fc400000000ff */
[----:B------:R-:W4:Y:S04]  /*4e9b0*/  LDL.LU.64 R172, [R1+0x8e0] ;  /* 0x0008e00001ac7983 */ /* 0x000f280000300a00 */
[----:B------:R0:W-:Y:S04]  /*4e9c0*/  @P1 STG.E.U8 desc[UR32][R174.64], R164 ;  /* 0x000000a4ae001986 */ /* 0x0001e8000c101120 */
[----:B0-----:R-:W4:Y:S01]  /*4e9d0*/  LDL.LU.64 R174, [R1+0x8d8] ;  /* 0x0008d80001ae7983 */ /* 0x001f220000300a00 */
[----:B--2---:R-:W-:-:S05]  /*4e9e0*/  PRMT R164, R162, 0x7770, RZ ;  /* 0x00007770a2a47816 */ /* 0x004fca00000000ff */
[----:B------:R0:W-:Y:S04]  /*4e9f0*/  @P2 STG.E.U8 desc[UR32][R176.64], R164 ;  /* 0x000000a4b0002986 */ /* 0x0001e8000c101120 */
[----:B0-----:R-:W2:Y:S01]  /*4ea00*/  LDL.LU.64 R176, [R1+0x8d0] ;  /* 0x0008d00001b07983 */ /* 0x001ea20000300a00 */
[----:B------:R-:W-:-:S05]  /*4ea10*/  PRMT R164, R162, 0x7771, RZ ;  /* 0x00007771a2a47816 */ /* 0x000fca00000000ff */
[----:B------:R0:W-:Y:S04]  /*4ea20*/  @P3 STG.E.U8 desc[UR32][R178.64], R164 ;  /* 0x000000a4b2003986 */ /* 0x0001e8000c101120 */
[----:B0-----:R-:W2:Y:S01]  /*4ea30*/  LDL.LU.64 R178, [R1+0x8c8] ;  /* 0x0008c80001b27983 */ /* 0x001ea20000300a00 */
[----:B------:R-:W-:-:S13]  /*4ea40*/  LOP3.LUT P4, RZ, R7, 0x2000000, RZ, 0xc0, !PT ;  /* 0x0200000007ff7812 */ /* 0x000fda000788c0ff */
        /* <DEDUP_REMOVED lines=17> */
[C---:B------:R-:W-:Y:S02]  /*4eb60*/  LOP3.LUT P0, RZ, R7.reuse, 0x2000, RZ, 0xc0, !PT ;  /* 0x0000200007ff7812 */ /* 0x040fe4000780c0ff */
[----:B------:R-:W-:Y:S02]  /*4eb70*/  LOP3.LUT R2, R2, 0xfffffbff, RZ, 0xc0, !PT ;  /* 0xfffffbff02027812 */ /* 0x000fe400078ec0ff */
[----:B------:R-:W-:Y:S02]  /*4eb80*/  LOP3.LUT P1, RZ, R7, 0x4000, RZ, 0xc0, !PT ;  /* 0x0000400007ff7812 */ /* 0x000fe4000782c0ff */
[----:B------:R-:W-:-:S05]  /*4eb90*/  PRMT R164, R163, 0x7770, RZ ;  /* 0x00007770a3a47816 */ /* 0x000fca00000000ff */
[----:B------:R-:W-:Y:S02]  /*4eba0*/  @P4 LOP3.LUT R2, R2, 0x400, RZ, 0xfc, !PT ;  /* 0x0000040002024812 */ /* 0x000fe400078efcff */
[C---:B------:R-:W-:Y:S02]  /*4ebb0*/  LOP3.LUT P4, RZ, R7.reuse, 0x40000, RZ, 0xc0, !PT ;  /* 0x0004000007ff7812 */ /* 0x040fe4000788c0ff */
[C---:B------:R-:W-:Y:S02]  /*4ebc0*/  LOP3.LUT P2, RZ, R7.reuse, 0x8000, RZ, 0xc0, !PT ;  /* 0x0000800007ff7812 */ /* 0x040fe4000784c0ff */
[----:B------:R-:W-:Y:S02]  /*4ebd0*/  LOP3.LUT P3, RZ, R7, 0x10000, RZ, 0xc0, !PT ;  /* 0x0001000007ff7812 */ /* 0x000fe4000786c0ff */
[----:B------:R-:W-:-:S07]  /*4ebe0*/  LOP3.LUT R2, R2, 0xfffff7ff, RZ, 0xc0, !PT ;  /* 0xfffff7ff02027812 */ /* 0x000fce00078ec0ff */
[----:B------:R-:W-:Y:S02]  /*4ebf0*/  @P4 LOP3.LUT R2, R2, 0x800, RZ, 0xfc, !PT ;  /* 0x0000080002024812 */ /* 0x000fe400078efcff */
[----:B------:R-:W-:Y:S01]  /*4ec00*/  LOP3.LUT P4, RZ, R7, 0x20000, RZ, 0xc0, !PT ;  /* 0x0002000007ff7812 */ /* 0x000fe2000788c0ff */
[----:B---3--:R0:W-:Y:S02]  /*4ec10*/  @P0 STG.E.U8 desc[UR32][R166.64], R164 ;  /* 0x000000a4a6000986 */ /* 0x0081e4000c101120 */
[----:B0-----:R-:W-:-:S05]  /*4ec20*/  PRMT R164, R163, 0x7771, RZ ;  /* 0x00007771a3a47816 */ /* 0x001fca00000000ff */
[----:B----4-:R0:W-:Y:S02]  /*4ec30*/  @P1 STG.E.U8 desc[UR32][R168.64], R164 ;  /* 0x000000a4a8001986 */ /* 0x0101e4000c101120 */
[C---:B0-----:R-:W-:Y:S02]  /*4ec40*/  PRMT R164, R160.reuse, 0x7772, RZ ;  /* 0x00007772a0a47816 */ /* 0x041fe400000000ff */
[----:B------:R-:W-:-:S03]  /*4ec50*/  PRMT R160, R160, 0x7773, RZ ;  /* 0x00007773a0a07816 */ /* 0x000fc600000000ff */
[----:B------:R0:W-:Y:S04]  /*4ec60*/  @P2 STG.E.U8 desc[UR32][R170.64], R164 ;  /* 0x000000a4aa002986 */ /* 0x0001e8000c101120 */
[----:B0-----:R-:W3:Y:S04]  /*4ec70*/  LDL.LU.64 R164, [R1+0x8a8] ;  /* 0x0008a80001a47983 */ /* 0x001ee80000300a00 */
[----:B------:R-:W4:Y:S04]  /*4ec80*/  LDL.LU.64 R166, [R1+0x8a0] ;  /* 0x0008a00001a67983 */ /* 0x000f280000300a00 */
[----:B------:R0:W-:Y:S04]  /*4ec90*/  @P3 STG.E.U8 desc[UR32][R172.64], R160 ;  /* 0x000000a0ac003986 */ /* 0x0001e8000c101120 */
[----:B------:R-:W4:Y:S04]  /*4eca0*/  LDL.LU.64 R168, [R1+0x890] ;  /* 0x0008900001a87983 */ /* 0x000f280000300a00 */
[----:B------:R-:W4:Y:S01]  /*4ecb0*/  LDL.LU.64 R170, [R1+0x888] ;  /* 0x0008880001aa7983 */ /* 0x000f220000300a00 */
[----:B0-----:R-:W-:-:S03]  /*4ecc0*/  PRMT R160, R161, 0x7772, RZ ;  /* 0x00007772a1a07816 */ /* 0x001fc600000000ff */
[----:B------:R-:W4:Y:S04]  /*4ecd0*/  LDL.LU.64 R172, [R1+0x880] ;  /* 0x0008800001ac7983 */ /* 0x000f280000300a00 */
[----:B------:R0:W-:Y:S01]  /*4ece0*/  @P4 STG.E.U8 desc[UR32][R174.64], R160 ;  /* 0x000000a0ae004986 */ /* 0x0001e2000c101120 */
[----:B------:R-:W-:Y:S02]  /*4ecf0*/  LOP3.LUT P4, RZ, R2, 0x800, RZ, 0xc0, !PT ;  /* 0x0000080002ff7812 */ /* 0x000fe4000788c0ff */
[----:B------:R-:W-:Y:S02]  /*4ed00*/  PRMT R161, R161, 0x7773, RZ ;  /* 0x00007773a1a17816 */ /* 0x000fe400000000ff */
[----:B0-----:R-:W-:Y:S01]  /*4ed10*/  PRMT R160, R162, 0x7772, RZ ;  /* 0x00007772a2a07816 */ /* 0x001fe200000000ff */
[----:B------:R-:W4:Y:S08]  /*4ed20*/  LDL.LU.64 R174, [R1+0x878] ;  /* 0x0008780001ae7983 */ /* 0x000f300000300a00 */
[----:B--2---:R0:W-:Y:S01]  /*4ed30*/  @P4 STG.E.U8 desc[UR32][R176.64], R161 ;  /* 0x000000a1b0004986 */ /* 0x0041e2000c101120 */
[----:B------:R-:W-:-:S03]  /*4ed40*/  LOP3.LUT P4, RZ, R2, 0x400, RZ, 0xc0, !PT ;  /* 0x0000040002ff7812 */ /* 0x000fc6000788c0ff */
[----:B0-----:R-:W2:Y:S10]  /*4ed50*/  LDL.LU.64 R176, [R1+0x870] ;  /* 0x0008700001b07983 */ /* 0x001eb40000300a00 */
[----:B------:R0:W-:Y:S04]  /*4ed60*/  @P4 STG.E.U8 desc[UR32][R178.64], R160 ;  /* 0x000000a0b2004986 */ /* 0x0001e8000c101120 */
[----:B0-----:R-:W3:Y:S01]  /*4ed70*/  LDL.LU.64 R160, [R1+0x8c0] ;  /* 0x0008c00001a07983 */ /* 0x001ee20000300a00 */
[----:B------:R-:W-:-:S02]  /*4ed80*/  LOP3.LUT P4, RZ, R2, 0x200, RZ, 0xc0, !PT ;  /* 0x0000020002ff7812 */ /* 0x000fc4000788c0ff */
[----:B------:R-:W-:Y:S01]  /*4ed90*/  PRMT R162, R162, 0x7773, RZ ;  /* 0x00007773a2a27816 */ /* 0x000fe200000000ff */
[----:B------:R-:W2:Y:S10]  /*4eda0*/  LDL.LU.64 R178, [R1+0x868] ;  /* 0x0008680001b27983 */ /* 0x000eb40000300a00 */
[----:B---3--:R0:W-:Y:S01]  /*4edb0*/  @P4 STG.E.U8 desc[UR32][R160.64], R162 ;  /* 0x000000a2a0004986 */ /* 0x0081e2000c101120 */
[----:B------:R-:W-:-:S02]  /*4edc0*/  LOP3.LUT P4, RZ, R2, 0x100, RZ, 0xc0, !PT ;  /* 0x0000010002ff7812 */ /* 0x000fc4000788c0ff */
[----:B0-----:R-:W-:-:S11]  /*4edd0*/  PRMT R160, R163, 0x7772, RZ ;  /* 0x00007772a3a07816 */ /* 0x001fd600000000ff */
[----:B------:R0:W-:Y:S04]  /*4ede0*/  @P4 STG.E.U8 desc[UR32][R156.64], R160 ;  /* 0x000000a09c004986 */ /* 0x0001e8000c101120 */
[----:B0-----:R-:W3:Y:S01]  /*4edf0*/  LDL.LU.64 R156, [R1+0x11f0] ;  /* 0x0011f000019c7983 */ /* 0x001ee20000300a00 */
[----:B------:R-:W-:Y:S02]  /*4ee00*/  LOP3.LUT P4, RZ, R2, 0x80, RZ, 0xc0, !PT ;  /* 0x0000008002ff7812 */ /* 0x000fe4000788c0ff */
[----:B------:R-:W-:-:S11]  /*4ee10*/  PRMT R163, R163, 0x7773, RZ ;  /* 0x00007773a3a37816 */ /* 0x000fd600000000ff */
[----:B------:R0:W-:Y:S04]  /*4ee20*/  @P4 STG.E.U8 desc[UR32][R158.64], R163 ;  /* 0x000000a39e004986 */ /* 0x0001e8000c101120 */
[----:B0-----:R-:W2:Y:S01]  /*4ee30*/  LDL.LU.64 R158, [R1+0x11e8] ;  /* 0x0011e800019e7983 */ /* 0x001ea20000300a00 */
[----:B------:R-:W-:Y:S02]  /*4ee40*/  LOP3.LUT P4, RZ, R2, 0x40, RZ, 0xc0, !PT ;  /* 0x0000004002ff7812 */ /* 0x000fe4000788c0ff */
[C---:B------:R-:W-:Y:S02]  /*4ee50*/  LOP3.LUT P5, RZ, R7.reuse, 0x4000000, RZ, 0xc0, !PT ;  /* 0x0400000007ff7812 */ /* 0x040fe400078ac0ff */
[C---:B------:R-:W-:Y:S02]  /*4ee60*/  LOP3.LUT P6, RZ, R7.reuse, 0x8000000, RZ, 0xc0, !PT ;  /* 0x0800000007ff7812 */ /* 0x040fe400078cc0ff */
[----:B------:R-:W-:-:S02]  /*4ee70*/  LOP3.LUT P0, RZ, R7, 0x10000000, RZ, 0xc0, !PT ;  /* 0x1000000007ff7812 */ /* 0x000fc4000780c0ff */
[----:B------:R-:W-:Y:S02]  /*4ee80*/  LOP3.LUT P1, RZ, R7, 0x20000000, RZ, 0xc0, !PT ;  /* 0x2000000007ff7812 */ /* 0x000fe4000782c0ff */
[----:B---3--:R-:W-:-:S05]  /*4ee90*/  PRMT R160, R156, 0x7770, RZ ;  /* 0x000077709ca07816 */ /* 0x008fca00000000ff */
[----:B------:R0:W-:Y:S01]  /*4eea0*/  @P4 STG.E.U8 desc[UR32][R164.64], R160 ;  /* 0x000000a0a4004986 */ /* 0x0001e2000c101120 */
[----:B------:R-:W-:Y:S02]  /*4eeb0*/  LOP3.LUT P4, RZ, R2, 0x20, RZ, 0xc0, !PT ;  /* 0x0000002002ff7812 */ /* 0x000fe4000788c0ff */
[----:B0-----:R-:W-:-:S11]  /*4eec0*/  PRMT R160, R156, 0x7771, RZ ;  /* 0x000077719ca07816 */ /* 0x001fd600000000ff */
[----:B----4-:R0:W-:Y:S01]  /*4eed0*/  @P4 STG.E.U8 desc[UR32][R166.64], R160 ;  /* 0x000000a0a6004986 */ /* 0x0101e2000c101120 */
[----:B------:R-:W-:Y:S02]  /*4eee0*/  LOP3.LUT P4, RZ, R2, 0x10, RZ, 0xc0, !PT ;  /* 0x0000001002ff7812 */ /* 0x000fe4000788c0ff */
[----:B0-----:R-:W-:-:S11]  /*4eef0*/  PRMT R160, R157, 0x7770, RZ ;  /* 0x000077709da07816 */ /* 0x001fd600000000ff */
[----:B------:R0:W-:Y:S04]  /*4ef00*/  @P4 STG.E.U8 desc[UR32][R8.64], R160 ;  /* 0x000000a008004986 */ /* 0x0001e8000c101120 */
[----:B0-----:R-:W3:Y:S01]  /*4ef10*/  LDL.LU.64 R8, [R1+0x11e0] ;  /* 0x0011e00001087983 */ /* 0x001ee20000300a00 */
[----:B------:R-:W-:-:S05]  /*4ef20*/  PRMT R160, R157, 0x7771, RZ ;  /* 0x000077719da07816 */ /* 0x000fca00000000ff */
[----:B------:R2:W-:Y:S02]  /*4ef30*/  @P5 STG.E.U8 desc[UR32][R168.64], R160 ;  /* 0x000000a0a8005986 */ /* 0x0005e4000c101120 */
[C---:B--2---:R-:W-:Y:S02]  /*4ef40*/  PRMT R160, R158.reuse, 0x7770, RZ ;  /* 0x000077709ea07816 */ /* 0x044fe400000000ff */
[----:B------:R-:W2:Y:S04]  /*4ef50*/  LDL.LU.64 R168, [R1+0x860] ;  /* 0x0008600001a87983 */ /* 0x000ea80000300a00 */
[----:B------:R0:W-:Y:S02]  /*4ef60*/  @P6 STG.E.U8 desc[UR32][R170.64], R160 ;  /* 0x000000a0aa006986 */ /* 0x0001e4000c101120 */
[----:B0-----:R-:W-:-:S02]  /*4ef70*/  PRMT R160, R158, 0x7771, RZ ;  /* 0x000077719ea07816 */ /* 0x001fc400000000ff */
[----:B------:R-:W4:Y:S04]  /*4ef80*/  LDL.LU.64 R170, [R1+0x858] ;  /* 0x0008580001aa7983 */ /* 0x000f280000300a00 */
[----:B------:R0:W-:Y:S02]  /*4ef90*/  @P0 STG.E.U8 desc[UR32][R172.64], R160 ;  /* 0x000000a0ac000986 */ /* 0x0001e4000c101120 */
[----:B0-----:R-:W-:Y:S02]  /*4efa0*/  PRMT R160, R159, 0x7770, RZ ;  /* 0x000077709fa07816 */ /* 0x001fe400000000ff */
[----:B------:R-:W4:Y:S04]  /*4efb0*/  LDL.LU.64 R172, [R1+0x850] ;  /* 0x0008500001ac7983 */ /* 0x000f280000300a00 */
[----:B------:R0:W-:Y:S04]  /*4efc0*/  @P1 STG.E.U8 desc[UR32][R174.64], R160 ;  /* 0x000000a0ae001986 */ /* 0x0001e8000c101120 */
[----:B0-----:R-:W4:Y:S01]  /*4efd0*/  LDL.LU.64 R174, [R1+0x848] ;  /* 0x0008480001ae7983 */ /* 0x001f220000300a00 */
[----:B------:R-:W-:-:S02]  /*4efe0*/  LOP3.LUT R6, R6, 0xefffffff, RZ, 0xc0, !PT ;  /* 0xefffffff06067812 */ /* 0x000fc400078ec0ff */
[----:B------:R-:W-:Y:S02]  /*4eff0*/  LOP3.LUT R2, R2, 0xfffffffe, RZ, 0xc0, !PT ;  /* 0xfffffffe02027812 */ /* 0x000fe400078ec0ff */
[----:B------:R-:W-:Y:S02]  /*4f000*/  LOP3.LUT P2, RZ, R7, 0x40000000, RZ, 0xc0, !PT ;  /* 0x4000000007ff7812 */ /* 0x000fe4000784c0ff */
[----:B------:R-:W-:Y:S02]  /*4f010*/  PRMT R160, R159, 0x7771, RZ ;  /* 0x000077719fa07816 */ /* 0x000fe400000000ff */
[----:B------:R-:W-:-:S09]  /*4f020*/  LOP3.LUT P3, RZ, R7, 0x80000000, RZ, 0xc0, !PT ;  /* 0x8000000007ff7812 */ /* 0x000fd2000786c0ff */
[----:B------:R0:W-:Y:S04]  /*4f030*/  @P2 STG.E.U8 desc[UR32][R176.64], R160 ;  /* 0x000000a0b0002986 */ /* 0x0001e8000c101120 */
[----:B0-----:R-:W4:Y:S01]  /*4f040*/  LDL.LU.64 R176, [R1+0x838] ;  /* 0x0008380001b07983 */ /* 0x001f220000300a00 */
[----:B------:R-:W-:-:S05]  /*4f050*/  PRMT R160, R156, 0x7772, RZ ;  /* 0x000077729ca07816 */ /* 0x000fca00000000ff */
[----:B------:R0:W-:Y:S04]  /*4f060*/  @P3 STG.E.U8 desc[UR32][R178.64], R160 ;  /* 0x000000a0b2003986 */ /* 0x0001e8000c101120 */
[----:B0-----:R-:W4:Y:S01]  /*4f070*/  LDL.LU.64 R178, [R1+0x830] ;  /* 0x0008300001b27983 */ /* 0x001f220000300a00 */
[----:B------:R-:W-:-:S03]  /*4f080*/  PRMT R156, R156, 0x7773, RZ ;  /* 0x000077739c9c7816 */ /* 0x000fc600000000ff */
[----:B------:R-:W4:Y:S04]  /*4f090*/  LDL.LU.64 R160, [R1+0x818] ;  /* 0x0008180001a07983 */ /* 0x000f280000300a00 */
[----:B------:R-:W4:Y:S04]  /*4f0a0*/  LDL.LU.64 R162, [R1+0x810] ;  /* 0x0008100001a27983 */ /* 0x000f280000300a00 */
[----:B------:R-:W4:Y:S04]  /*4f0b0*/  LDL.LU.64 R164, [R1+0x808] ;  /* 0x0008080001a47983 */ /* 0x000f280000300a00 */
[----:B------:R-:W4:Y:S01]  /*4f0c0*/  LDL.LU.64 R166, [R1+0x800] ;  /* 0x0008000001a67983 */ /* 0x000f220000300a00 */
[----:B---3--:R-:W-:-:S13]  /*4f0d0*/  LOP3.LUT P4, RZ, R8, 0x1000, RZ, 0xc0, !PT ;  /* 0x0000100008ff7812 */ /* 0x008fda000788c0ff */
        /* <DEDUP_REMOVED lines=10> */
[----:B------:R-:W-:-:S13]  /*4f180*/  LOP3.LUT P4, RZ, R8, 0x100, RZ, 0xc0, !PT ;  /* 0x0000010008ff7812 */ /* 0x000fda000788c0ff */
        /* <DEDUP_REMOVED lines=8> */
[C---:B------:R-:W-:Y:S02]  /*4f210*/  LOP3.LUT P4, RZ, R8.reuse, 0x20, RZ, 0xc0, !PT ;  /* 0x0000002008ff7812 */ /* 0x040fe4000788c0ff */
[----:B------:R-:W-:Y:S02]  /*4f220*/  LOP3.LUT P1, RZ, R8, 0x2, RZ, 0xc0, !PT ;  /* 0x0000000208ff7812 */ /* 0x000fe4000782c0ff */
[----:B------:R-:W-:Y:S02]  /*4f230*/  LOP3.LUT R2, R2, 0xfffffff7, RZ, 0xc0, !PT ;  /* 0xfffffff702027812 */ /* 0x000fe400078ec0ff */
[C---:B------:R-:W-:Y:S01]  /*4f240*/  LOP3.LUT P2, RZ, R8.reuse, 0x4, RZ, 0xc0, !PT ;  /* 0x0000000408ff7812 */ /* 0x040fe2000784c0ff */
[----:B--2---:R0:W-:Y:S01]  /*4f250*/  @P0 STG.E.U8 desc[UR32][R168.64], R156 ;  /* 0x0000009ca8000986 */ /* 0x0041e2000c101120 */
[----:B------:R-:W-:-:S05]  /*4f260*/  LOP3.LUT P3, RZ, R8, 0x8, RZ, 0xc0, !PT ;  /* 0x0000000808ff7812 */ /* 0x000fca000786c0ff */
[----:B------:R-:W-:Y:S02]  /*4f270*/  @P4 LOP3.LUT R2, R2, 0x8, RZ, 0xfc, !PT ;  /* 0x0000000802024812 */ /* 0x000fe400078efcff */
[----:B------:R-:W-:Y:S02]  /*4f280*/  LOP3.LUT P4, RZ, R8, 0x10, RZ, 0xc0, !PT ;  /* 0x0000001008ff7812 */ /* 0x000fe4000788c0ff */
[C---:B0-----:R-:W-:Y:S02]  /*4f290*/  PRMT R156, R157.reuse, 0x7772, RZ ;  /* 0x000077729d9c7816 */ /* 0x041fe400000000ff */
[----:B------:R-:W-:-:S03]  /*4f2a0*/  PRMT R157, R157, 0x7773, RZ ;  /* 0x000077739d9d7816 */ /* 0x000fc600000000ff */
[----:B----4-:R0:W-:Y:S04]  /*4f2b0*/  @P1 STG.E.U8 desc[UR32][R170.64], R156 ;  /* 0x0000009caa001986 */ /* 0x0101e8000c101120 */
[----:B------:R-:W-:Y:S01]  /*4f2c0*/  @P2 STG.E.U8 desc[UR32][R172.64], R157 ;  /* 0x0000009dac002986 */ /* 0x000fe2000c101120 */
[C---:B0-----:R-:W-:Y:S02]  /*4f2d0*/  PRMT R156, R158.reuse, 0x7772, RZ ;  /* 0x000077729e9c7816 */ /* 0x041fe400000000ff */
[----:B------:R-:W-:-:S03]  /*4f2e0*/  PRMT R158, R158, 0x7773, RZ ;  /* 0x000077739e9e7816 */ /* 0x000fc600000000ff */
[----:B------:R-:W-:Y:S04]  /*4f2f0*/  @P3 STG.E.U8 desc[UR32][R174.64], R156 ;  /* 0x0000009cae003986 */ /* 0x000fe8000c101120 */
[----:B------:R0:W-:Y:S04]  /*4f300*/  @P4 STG.E.U8 desc[UR32][R152.64], R158 ;  /* 0x0000009e98004986 */ /* 0x0001e8000c101120 */
[----:B0-----:R-:W2:Y:S01]  /*4f310*/  LDL.LU.64 R152, [R1+0x11d8] ;  /* 0x0011d80001987983 */ /* 0x001ea20000300a00 */
[----:B------:R-:W-:Y:S02]  /*4f320*/  LOP3.LUT P4, RZ, R2, 0x8, RZ, 0xc0, !PT ;  /* 0x0000000802ff7812 */ /* 0x000fe4000788c0ff */
[C---:B------:R-:W-:Y:S01]  /*4f330*/  PRMT R156, R159.reuse, 0x7772, RZ ;  /* 0x000077729f9c7816 */ /* 0x040fe200000000ff */
[----:B------:R-:W3:Y:S01]  /*4f340*/  LDL.LU.64 R168, [R1+0x7f8] ;  /* 0x0007f80001a87983 */ /* 0x000ee20000300a00 */
[----:B------:R-:W-:-:S03]  /*4f350*/  PRMT R159, R159, 0x7773, RZ ;  /* 0x000077739f9f7816 */ /* 0x000fc600000000ff */
[----:B------:R-:W4:Y:S04]  /*4f360*/  LDL.LU.64 R170, [R1+0x7f0] ;  /* 0x0007f00001aa7983 */ /* 0x000f280000300a00 */
[----:B------:R-:W4:Y:S04]  /*4f370*/  LDL.LU.64 R172, [R1+0x7e8] ;  /* 0x0007e80001ac7983 */ /* 0x000f280000300a00 */
[----:B------:R0:W-:Y:S01]  /*4f380*/  @P4 STG.E.U8 desc[UR32][R176.64], R156 ;  /* 0x0000009cb0004986 */ /* 0x0001e2000c101120 */
[----:B------:R-:W-:-:S03]  /*4f390*/  LOP3.LUT P4, RZ, R2, 0x4, RZ, 0xc0, !PT ;  /* 0x0000000402ff7812 */ /* 0x000fc6000788c0ff */
[----:B------:R-:W4:Y:S04]  /*4f3a0*/  LDL.LU.64 R174, [R1+0x7e0] ;  /* 0x0007e00001ae7983 */ /* 0x000f280000300a00 */
[----:B0-----:R-:W4:Y:S06]  /*4f3b0*/  LDL.LU.64 R176, [R1+0x7d8] ;  /* 0x0007d80001b07983 */ /* 0x001f2c0000300a00 */
[----:B------:R0:W-:Y:S04]  /*4f3c0*/  @P4 STG.E.U8 desc[UR32][R178.64], R159 ;  /* 0x0000009fb2004986 */ /* 0x0001e8000c101120 */
[----:B0-----:R-:W3:Y:S01]  /*4f3d0*/  LDL.LU.64 R158, [R1+0x820] ;  /* 0x00082000019e7983 */ /* 0x001ee20000300a00 */
[----:B------:R-:W-:-:S03]  /*4f3e0*/  LOP3.LUT P4, RZ, R2, 0x2, RZ, 0xc0, !PT ;  /* 0x0000000202ff7812 */ /* 0x000fc6000788c0ff */
[----:B------:R-:W4:Y:S01]  /*4f3f0*/  LDL.LU.64 R178, [R1+0x7d0] ;  /* 0x0007d00001b27983 */ /* 0x000f220000300a00 */
[----:B--2---:R-:W-:-:S09]  /*4f400*/  PRMT R156, R152, 0x7770, RZ ;  /* 0x00007770989c7816 */ /* 0x004fd200000000ff */
[----:B------:R0:W-:Y:S04]  /*4f410*/  @P4 STG.E.U8 desc[UR32][R154.64], R156 ;  /* 0x0000009c9a004986 */ /* 0x0001e8000c101120 */
[----:B0-----:R-:W2:Y:S01]  /*4f420*/  LDL.LU.64 R154, [R1+0x11d0] ;  /* 0x0011d000019a7983 */ /* 0x001ea20000300a00 */
[----:B------:R-:W-:Y:S02]  /*4f430*/  LOP3.LUT P4, RZ, R2, 0x1, RZ, 0xc0, !PT ;  /* 0x0000000102ff7812 */ /* 0x000fe4000788c0ff */
[----:B------:R-:W-:-:S11]  /*4f440*/  PRMT R2, R152, 0x7771, RZ ;  /* 0x0000777198027816 */ /* 0x000fd600000000ff */
[----:B---3--:R0:W-:Y:S01]  /*4f450*/  @P4 STG.E.U8 desc[UR32][R158.64], R2 ;  /* 0x000000029e004986 */ /* 0x0081e2000c101120 */
[----:B------:R-:W-:Y:S02]  /*4f460*/  LOP3.LUT P4, RZ, R6, 0x80000000, RZ, 0xc0, !PT ;  /* 0x8000000006ff7812 */ /* 0x000fe4000788c0ff */
[----:B0-----:R-:W-:-:S11]  /*4f470*/  PRMT R2, R153, 0x7770, RZ ;  /* 0x0000777099027816 */ /* 0x001fd600000000ff */
[----:B------:R0:W-:Y:S01]  /*4f480*/  @P4 STG.E.U8 desc[UR32][R160.64], R2 ;  /* 0x00000002a0004986 */ /* 0x0001e2000c101120 */
[----:B------:R-:W-:Y:S02]  /*4f490*/  LOP3.LUT P4, RZ, R6, 0x40000000, RZ, 0xc0, !PT ;  /* 0x4000000006ff7812 */ /* 0x000fe4000788c0ff */
[----:B0-----:R-:W-:-:S11]  /*4f4a0*/  PRMT R2, R153, 0x7771, RZ ;  /* 0x0000777199027816 */ /* 0x001fd600000000ff */
[----:B------:R2:W-:Y:S01]  /*4f4b0*/  @P4 STG.E.U8 desc[UR32][R162.64], R2 ;  /* 0x00000002a2004986 */ /* 0x0005e2000c101120 */
[----:B------:R-:W-:Y:S02]  /*4f4c0*/  LOP3.LUT P4, RZ, R6, 0x20000000, RZ, 0xc0, !PT ;  /* 0x2000000006ff7812 */ /* 0x000fe4000788c0ff */
[C---:B------:R-:W-:Y:S02]  /*4f4d0*/  LOP3.LUT P5, RZ, R8.reuse, 0x2000, RZ, 0xc0, !PT ;  /* 0x0000200008ff7812 */ /* 0x040fe400078ac0ff */
[C---:B------:R-:W-:Y:S02]  /*4f4e0*/  LOP3.LUT P6, RZ, R8.reuse, 0x4000, RZ, 0xc0, !PT ;  /* 0x0000400008ff7812 */ /* 0x040fe400078cc0ff */
[----:B------:R-:W-:Y:S02]  /*4f4f0*/  LOP3.LUT P0, RZ, R8, 0x8000, RZ, 0xc0, !PT ;  /* 0x0000800008ff7812 */ /* 0x000fe4000780c0ff */
[----:B--2---:R-:W-:-:S05]  /*4f500*/  PRMT R2, R154, 0x7770, RZ ;  /* 0x000077709a027816 */ /* 0x004fca00000000ff */
[----:B------:R0:W-:Y:S01]  /*4f510*/  @P4 STG.E.U8 desc[UR32][R164.64], R2 ;  /* 0x00000002a4004986 */ /* 0x0001e2000c101120 */
[----:B------:R-:W-:Y:S02]  /*4f520*/  LOP3.LUT P4, RZ, R6, 0x10000000, RZ, 0xc0, !PT ;  /* 0x1000000006ff7812 */ /* 0x000fe4000788c0ff */
[----:B0-----:R-:W-:-:S11]  /*4f530*/  PRMT R2, R154, 0x7771, RZ ;  /* 0x000077719a027816 */ /* 0x001fd600000000ff */
[----:B------:R0:W-:Y:S02]  /*4f540*/  @P4 STG.E.U8 desc[UR32][R166.64], R2 ;  /* 0x00000002a6004986 */ /* 0x0001e4000c101120 */
[----:B0-----:R-:W-:-:S05]  /*4f550*/  PRMT R2, R155, 0x7770, RZ ;  /* 0x000077709b027816 */ /* 0x001fca00000000ff */
[----:B------:R0:W-:Y:S02]  /*4f560*/  @P5 STG.E.U8 desc[UR32][R168.64], R2 ;  /* 0x00000002a8005986 */ /* 0x0001e4000c101120 */
[----:B0-----:R-:W-:-:S05]  /*4f570*/  PRMT R2, R155, 0x7771, RZ ;  /* 0x000077719b027816 */ /* 0x001fca00000000ff */
[----:B----4-:R0:W-:Y:S02]  /*4f580*/  @P6 STG.E.U8 desc[UR32][R170.64], R2 ;  /* 0x00000002aa006986 */ /* 0x0101e4000c101120 */
[----:B0-----:R-:W-:-:S05]  /*4f590*/  PRMT R2, R152, 0x7772, RZ ;  /* 0x0000777298027816 */ /* 0x001fca00000000ff */
[----:B------:R0:W-:Y:S04]  /*4f5a0*/  @P0 STG.E.U8 desc[UR32][R172.64], R2 ;  /* 0x00000002ac000986 */ /* 0x0001e8000c101120 */
[----:B0-----:R-:W2:Y:S01]  /*4f5b0*/  LDL.LU.64 R172, [R1+0x7c8] ;  /* 0x0007c80001ac7983 */ /* 0x001ea20000300a00 */
[C---:B------:R-:W-:Y:S02]  /*4f5c0*/  LOP3.LUT P1, RZ, R8.reuse, 0x10000, RZ, 0xc0, !PT ;  /* 0x0001000008ff7812 */ /* 0x040fe4000782c0ff */
[----:B------:R-:W-:Y:S02]  /*4f5d0*/  LOP3.LUT P2, RZ, R8, 0x20000, RZ, 0xc0, !PT ;  /* 0x0002000008ff7812 */ /* 0x000fe4000784c0ff */
[----:B------:R-:W-:Y:S02]  /*4f5e0*/  PRMT R152, R152, 0x7773, RZ ;  /* 0x0000777398987816 */ /* 0x000fe400000000ff */
[----:B------:R-:W-:-:S02]  /*4f5f0*/  LOP3.LUT P3, RZ, R8, 0x40000, RZ, 0xc0, !PT ;  /* 0x0004000008ff7812 */ /* 0x000fc4000786c0ff */
[----:B------:R-:W-:Y:S02]  /*4f600*/  LOP3.LUT P0, RZ, R8, 0x80000, RZ, 0xc0, !PT ;  /* 0x0008000008ff7812 */ /* 0x000fe4000780c0ff */
[----:B------:R-:W-:-:S03]  /*4f610*/  PRMT R2, R153, 0x7772, RZ ;  /* 0x0000777299027816 */ /* 0x000fc600000000ff */
[----:B------:R0:W-:Y:S01]  /*4f620*/  @P1 STG.E.U8 desc[UR32][R174.64], R152 ;  /* 0x00000098ae001986 */ /* 0x0001e2000c101120 */
[----:B------:R-:W-:Y:S02]  /*4f630*/  LOP3.LUT P1, RZ, R8, 0x100000, RZ, 0xc0, !PT ;  /* 0x0010000008ff7812 */ /* 0x000fe4000782c0ff */
[----:B------:R-:W-:Y:S01]  /*4f640*/  PRMT R153, R153, 0x7773, RZ ;  /* 0x0000777399997816 */ /* 0x000fe200000000ff */
[----:B------:R1:W-:Y:S04]  /*4f650*/  @P2 STG.E.U8 desc[UR32][R176.64], R2 ;  /* 0x00000002b0002986 */ /* 0x0003e8000c101120 */
[----:B------:R3:W-:Y:S04]  /*4f660*/  @P3 STG.E.U8 desc[UR32][R178.64], R153 ;  /* 0x00000099b2003986 */ /* 0x0007e8000c101120 */
[----:B0-----:R-:W4:Y:S01]  /*4f670*/  LDL.LU.64 R174, [R1+0x7b8] ;  /* 0x0007b80001ae7983 */ /* 0x001f220000300a00 */
[----:B-1----:R-:W-:-:S03]  /*4f680*/  PRMT R2, R154, 0x7772, RZ ;  /* 0x000077729a027816 */ /* 0x002fc600000000ff */
[----:B------:R-:W4:Y:S01]  /*4f690*/  LDL.LU.64 R176, [R1+0x7b0] ;  /* 0x0007b00001b07983 */ /* 0x000f220000300a00 */
[----:B------:R-:W-:-:S03]  /*4f6a0*/  PRMT R154, R154, 0x7773, RZ ;  /* 0x000077739a9a7816 */ /* 0x000fc600000000ff */
[----:B---3--:R-:W3:Y:S04]  /*4f6b0*/  LDL.LU.64 R178, [R1+0x7a0] ;  /* 0x0007a00001b27983 */ /* 0x008ee80000300a00 */
[----:B------:R-:W3:Y:S04]  /*4f6c0*/  LDL.LU.64 R156, [R1+0x798] ;  /* 0x00079800019c7983 */ /* 0x000ee80000300a00 */
[----:B------:R-:W3:Y:S01]  /*4f6d0*/  LDL.LU.64 R158, [R1+0x790] ;  /* 0x00079000019e7983 */ /* 0x000ee20000300a00 */
[----:B------:R-:W-:Y:S02]  /*4f6e0*/  LOP3.LUT P4, RZ, R8, 0x80000000, RZ, 0xc0, !PT ;  /* 0x8000000008ff7812 */ /* 0x000fe4000788c0ff */
[----:B------:R-:W-:-:S11]  /*4f6f0*/  LOP3.LUT R6, R6, 0xffefffff, RZ, 0xc0, !PT ;  /* 0xffefffff06067812 */ /* 0x000fd600078ec0ff */
[----:B------:R-:W-:Y:S02]  /*4f700*/  @P4 LOP3.LUT R6, R6, 0x100000, RZ, 0xfc, !PT ;  /* 0x0010000006064812 */ /* 0x000fe400078efcff */
[----:B------:R-:W-:Y:S02]  /*4f710*/  LOP3.LUT P4, RZ, R8, 0x40000000, RZ, 0xc0, !PT ;  /* 0x4000000008ff7812 */ /* 0x000fe4000788c0ff */
[----:B------:R-:W-:-:S11]  /*4f720*/  LOP3.LUT R6, R6, 0xffdfffff, RZ, 0xc0, !PT ;  /* 0xffdfffff06067812 */ /* 0x000fd600078ec0ff */
[----:B------:R-:W-:Y:S02]  /*4f730*/  @P4 LOP3.LUT R6, R6, 0x200000, RZ, 0xfc, !PT ;  /* 0x0020000006064812 */ /* 0x000fe400078efcff */
[----:B------:R-:W-:Y:S02]  /*4f740*/  LOP3.LUT P4, RZ, R8, 0x20000000, RZ, 0xc0, !PT ;  /* 0x2000000008ff7812 */ /* 0x000fe4000788c0ff */
[----:B------:R-:W-:Y:S01]  /*4f750*/  LOP3.LUT R6, R6, 0xffbfffff, RZ, 0xc0, !PT ;  /* 0xffbfffff06067812 */ /* 0x000fe200078ec0ff */
[----:B--2---:R-:W-:Y:S04]  /*4f760*/  @P0 STG.E.U8 desc[UR32][R172.64], R2 ;  /* 0x00000002ac000986 */ /* 0x004fe8000c101120 */
[----:B------:R0:W-:Y:S04]  /*4f770*/  @P1 STG.E.U8 desc[UR32][R148.64], R154 ;  /* 0x0000009a94001986 */ /* 0x0001e8000c101120 */
[----:B0-----:R-:W2:Y:S02]  /*4f780*/  LDL.LU.64 R148, [R1+0x11c8] ;  /* 0x0011c80001947983 */ /* 0x001ea40000300a00 */
[----:B------:R-:W-:-:S02]  /*4f790*/  @P4 LOP3.LUT R6, R6, 0x400000, RZ, 0xfc, !PT ;  /* 0x0040000006064812 */ /* 0x000fc400078efcff */
[----:B------:R-:W-:Y:S01]  /*4f7a0*/  LOP3.LUT P4, RZ, R8, 0x10000000, RZ, 0xc0, !PT ;  /* 0x1000000008ff7812 */ /* 0x000fe2000788c0ff */
[----:B------:R-:W3:Y:S01]  /*4f7b0*/  LDL.LU.64 R160, [R1+0x788] ;  /* 0x0007880001a07983 */ /* 0x000ee20000300a00 */
[----:B------:R-:W-:Y:S02]  /*4f7c0*/  LOP3.LUT R6, R6, 0xff7fffff, RZ, 0xc0, !PT ;  /* 0xff7fffff06067812 */ /* 0x000fe400078ec0ff */
[C---:B------:R-:W-:Y:S01]  /*4f7d0*/  LOP3.LUT P2, RZ, R8.reuse, 0x200000, RZ, 0xc0, !PT ;  /* 0x0020000008ff7812 */ /* 0x040fe2000784c0ff */
[----:B------:R-:W3:Y:S01]  /*4f7e0*/  LDL.LU.64 R162, [R1+0x780] ;  /* 0x0007800001a27983 */ /* 0x000ee20000300a00 */
[----:B------:R-:W-:Y:S02]  /*4f7f0*/  LOP3.LUT P3, RZ, R8, 0x400000, RZ, 0xc0, !PT ;  /* 0x0040000008ff7812 */ /* 0x000fe4000786c0ff */
[----:B------:R-:W-:Y:S01]  /*4f800*/  PRMT R2, R155, 0x7772, RZ ;  /* 0x000077729b027816 */ /* 0x000fe200000000ff */
[----:B------:R-:W3:Y:S04]  /*4f810*/  LDL.LU.64 R164, [R1+0x778] ;  /* 0x0007780001a47983 */ /* 0x000ee80000300a00 */
[----:B------:R-:W-:Y:S01]  /*4f820*/  @P4 LOP3.LUT R6, R6, 0x800000, RZ, 0xfc, !PT ;  /* 0x0080000006064812 */ /* 0x000fe200078efcff */
[----:B------:R-:W3:Y:S01]  /*4f830*/  LDL.LU.64 R166, [R1+0x770] ;  /* 0x0007700001a67983 */ /* 0x000ee20000300a00 */
[----:B------:R-:W-:-:S02]  /*4f840*/  LOP3.LUT P4, RZ, R8, 0x8000000, RZ, 0xc0, !PT ;  /* 0x0800000008ff7812 */ /* 0x000fc4000788c0ff */
[----:B------:R-:W-:Y:S01]  /*4f850*/  LOP3.LUT R6, R6, 0xfeffffff, RZ, 0xc0, !PT ;  /* 0xfeffffff06067812 */ /* 0x000fe200078ec0ff */
[----:B----4-:R2:W-:Y:S01]  /*4f860*/  @P2 STG.E.U8 desc[UR32][R174.64], R2 ;  /* 0x00000002ae002986 */ /* 0x0105e2000c101120 */
[----:B------:R-:W-:-:S03]  /*4f870*/  PRMT R155, R155, 0x7773, RZ ;  /* 0x000077739b9b7816 */ /* 0x000fc600000000ff */
[----:B------:R-:W4:Y:S06]  /*4f880*/  LDL.LU.64 R168, [R1+0x768] ;  /* 0x0007680001a87983 */ /* 0x000f2c0000300a00 */
[----:B------:R-:W-:Y:S01]  /*4f890*/  @P4 LOP3.LUT R6, R6, 0x1000000, RZ, 0xfc, !PT ;  /* 0x0100000006064812 */ /* 0x000fe200078efcff */
[----:B------:R-:W-:Y:S01]  /*4f8a0*/  @P3 STG.E.U8 desc[UR32][R176.64], R155 ;  /* 0x0000009bb0003986 */ /* 0x000fe2000c101120 */
[----:B------:R-:W-:Y:S02]  /*4f8b0*/  LOP3.LUT P4, RZ, R8, 0x4000000, RZ, 0xc0, !PT ;  /* 0x0400000008ff7812 */ /* 0x000fe4000788c0ff */
        /* <DEDUP_REMOVED lines=10> */
[----:B--2---:R-:W-:-:S11]  /*4f960*/  PRMT R2, R148, 0x7770, RZ ;  /* 0x0000777094027816 */ /* 0x004fd600000000ff */
[----:B------:R0:W-:Y:S04]  /*4f970*/  @P4 STG.E.U8 desc[UR32][R150.64], R2 ;  /* 0x0000000296004986 */ /* 0x0001e8000c101120 */
[----:B0-----:R-:W2:Y:S01]  /*4f980*/  LDL.LU.64 R150, [R1+0x11c0] ;  /* 0x0011c00001967983 */ /* 0x001ea20000300a00 */
[----:B------:R-:W-:-:S03]  /*4f990*/  LOP3.LUT P4, RZ, R6, 0x8000000, RZ, 0xc0, !PT ;  /* 0x0800000006ff7812 */ /* 0x000fc6000788c0ff */
[----:B------:R-:W4:Y:S01]  /*4f9a0*/  LDL.LU.64 R172, [R1+0x758] ;  /* 0x0007580001ac7983 */ /* 0x000f220000300a00 */
[----:B------:R-:W-:-:S03]  /*4f9b0*/  PRMT R2, R148, 0x7771, RZ ;  /* 0x0000777194027816 */ /* 0x000fc600000000ff */
[----:B------:R-:W4:Y:S04]  /*4f9c0*/  LDL.LU.64 R174, [R1+0x750] ;  /* 0x0007500001ae7983 */ /* 0x000f280000300a00 */
[----:B------:R-:W4:Y:S04]  /*4f9d0*/  LDL.LU.64 R176, [R1+0x748] ;  /* 0x0007480001b07983 */ /* 0x000f280000300a00 */
[----:B---3--:R0:W-:Y:S04]  /*4f9e0*/  @P4 STG.E.U8 desc[UR32][R178.64], R2 ;  /* 0x00000002b2004986 */ /* 0x0081e8000c101120 */
[----:B0-----:R-:W3:Y:S01]  /*4f9f0*/  LDL.LU.64 R178, [R1+0x740] ;  /* 0x0007400001b27983 */ /* 0x001ee20000300a00 */
[----:B------:R-:W-:-:S02]  /*4fa00*/  LOP3.LUT P4, RZ, R6, 0x4000000, RZ, 0xc0, !PT ;  /* 0x0400000006ff7812 */ /* 0x000fc4000788c0ff */
[----:B------:R-:W-:-:S11]  /*4fa10*/  PRMT R2, R149, 0x7770, RZ ;  /* 0x0000777095027816 */ /* 0x000fd600000000ff */
[----:B------:R0:W-:Y:S01]  /*4fa20*/  @P4 STG.E.U8 desc[UR32][R156.64], R2 ;  /* 0x000000029c004986 */ /* 0x0001e2000c101120 */
[----:B------:R-:W-:Y:S02]  /*4fa30*/  LOP3.LUT P4, RZ, R6, 0x2000000, RZ, 0xc0, !PT ;  /* 0x0200000006ff7812 */ /* 0x000fe4000788c0ff */
[----:B0-----:R-:W-:-:S11]  /*4fa40*/  PRMT R2, R149, 0x7771, RZ ;  /* 0x0000777195027816 */ /* 0x001fd600000000ff */
[----:B------:R2:W-:Y:S01]  /*4fa50*/  @P4 STG.E.U8 desc[UR32][R158.64], R2 ;  /* 0x000000029e004986 */ /* 0x0005e2000c101120 */
[----:B------:R-:W-:Y:S02]  /*4fa60*/  LOP3.LUT P4, RZ, R6, 0x1000000, RZ, 0xc0, !PT ;  /* 0x0100000006ff7812 */ /* 0x000fe4000788c0ff */
[C---:B------:R-:W-:Y:S02]  /*4fa70*/  LOP3.LUT P5, RZ, R9.reuse, 0x1, RZ, 0xc0, !PT ;  /* 0x0000000109ff7812 */ /* 0x040fe400078ac0ff */
[C---:B------:R-:W-:Y:S02]  /*4fa80*/  LOP3.LUT P6, RZ, R9.reuse, 0x2, RZ, 0xc0, !PT ;  /* 0x0000000209ff7812 */ /* 0x040fe400078cc0ff */
[C---:B------:R-:W-:Y:S02]  /*4fa90*/  LOP3.LUT P0, RZ, R9.reuse, 0x4, RZ, 0xc0, !PT ;  /* 0x0000000409ff7812 */ /* 0x040fe4000780c0ff */
[C---:B------:R-:W-:Y:S02]  /*4faa0*/  LOP3.LUT P1, RZ, R9.reuse, 0x8, RZ, 0xc0, !PT ;  /* 0x0000000809ff7812 */ /* 0x040fe4000782c0ff */
[----:B------:R-:W-:-:S02]  /*4fab0*/  LOP3.LUT P2, RZ, R9, 0x10, RZ, 0xc0, !PT ;  /* 0x0000001009ff7812 */ /* 0x000fc4000784c0ff */
[----:B------:R-:W-:Y:S02]  /*4fac0*/  LOP3.LUT P3, RZ, R9, 0x20, RZ, 0xc0, !PT ;  /* 0x0000002009ff7812 */ /* 0x000fe4000786c0ff */
[----:B--2---:R-:W-:-:S05]  /*4fad0*/  PRMT R2, R150, 0x7770, RZ ;  /* 0x0000777096027816 */ /* 0x004fca00000000ff */
[----:B------:R0:W-:Y:S01]  /*4fae0*/  @P4 STG.E.U8 desc[UR32][R160.64], R2 ;  /* 0x00000002a0004986 */ /* 0x0001e2000c101120 */
[----:B------:R-:W-:Y:S02]  /*4faf0*/  LOP3.LUT P4, RZ, R6, 0x800000, RZ, 0xc0, !PT ;  /* 0x0080000006ff7812 */ /* 0x000fe4000788c0ff */
[----:B0-----:R-:W-:-:S11]  /*4fb00*/  PRMT R2, R150, 0x7771, RZ ;  /* 0x0000777196027816 */ /* 0x001fd600000000ff */
        /* <DEDUP_REMOVED lines=8> */
[C---:B0-----:R-:W-:Y:S02]  /*4fb90*/  PRMT R2, R148.reuse, 0x7772, RZ ;  /* 0x0000777294027816 */ /* 0x041fe400000000ff */
[----:B------:R-:W-:-:S09]  /*4fba0*/  PRMT R148, R148, 0x7773, RZ ;  /* 0x0000777394947816 */ /* 0x000fd200000000ff */
[----:B----4-:R0:W-:Y:S04]  /*4fbb0*/  @P4 STG.E.U8 desc[UR32][R168.64], R2 ;  /* 0x00000002a8004986 */ /* 0x0101e8000c101120 */
[----:B------:R-:W-:Y:S01]  /*4fbc0*/  @P5 STG.E.U8 desc[UR32][R170.64], R148 ;  /* 0x00000094aa005986 */ /* 0x000fe2000c101120 */
[C---:B0-----:R-:W-:Y:S02]  /*4fbd0*/  PRMT R2, R149.reuse, 0x7772, RZ ;  /* 0x0000777295027816 */ /* 0x041fe400000000ff */
[----:B------:R-:W-:-:S03]  /*4fbe0*/  PRMT R149, R149, 0x7773, RZ ;  /* 0x0000777395957816 */ /* 0x000fc600000000ff */
[----:B------:R0:W-:Y:S04]  /*4fbf0*/  @P6 STG.E.U8 desc[UR32][R172.64], R2 ;  /* 0x00000002ac006986 */ /* 0x0001e8000c101120 */
[----:B------:R-:W-:Y:S01]  /*4fc00*/  @P0 STG.E.U8 desc[UR32][R174.64], R149 ;  /* 0x00000095ae000986 */ /* 0x000fe2000c101120 */
[C---:B0-----:R-:W-:Y:S02]  /*4fc10*/  PRMT R2, R150.reuse, 0x7772, RZ ;  /* 0x0000777296027816 */ /* 0x041fe400000000ff */
[----:B------:R-:W-:-:S03]  /*4fc20*/  PRMT R150, R150, 0x7773, RZ ;  /* 0x0000777396967816 */ /* 0x000fc600000000ff */
[----:B------:R0:W-:Y:S04]  /*4fc30*/  @P1 STG.E.U8 desc[UR32][R176.64], R2 ;  /* 0x00000002b0001986 */ /* 0x0001e8000c101120 */
[----:B---3--:R-:W-:Y:S01]  /*4fc40*/  @P2 STG.E.U8 desc[UR32][R178.64], R150 ;  /* 0x00000096b2002986 */ /* 0x008fe2000c101120 */
[----:B0-----:R-:W-:-:S05]  /*4fc50*/  PRMT R2, R151, 0x7772, RZ ;  /* 0x0000777297027816 */ /* 0x001fca00000000ff */
[----:B------:R0:W-:Y:S04]  /*4fc60*/  @P3 STG.E.U8 desc[UR32][R144.64], R2 ;  /* 0x0000000290003986 */ /* 0x0001e8000c101120 */
[----:B0-----:R-:W2:Y:S04]  /*4fc70*/  LDL.LU.64 R144, [R1+0x11b8] ;  /* 0x0011b80001907983 */ /* 0x001ea80000300a00 */
[----:B------:R-:W3:Y:S04]  /*4fc80*/  LDL.LU.64 R170, [R1+0x730] ;  /* 0x0007300001aa7983 */ /* 0x000ee80000300a00 */
[----:B------:R-:W4:Y:S01]  /*4fc90*/  LDL.LU.64 R172, [R1+0x728] ;  /* 0x0007280001ac7983 */ /* 0x000f220000300a00 */
[----:B------:R-:W-:-:S02]  /*4fca0*/  LOP3.LUT P0, RZ, R9, 0x40, RZ, 0xc0, !PT ;  /* 0x0000004009ff7812 */ /* 0x000fc4000780c0ff */
[C---:B------:R-:W-:Y:S01]  /*4fcb0*/  LOP3.LUT P1, RZ, R9.reuse, 0x80, RZ, 0xc0, !PT ;  /* 0x0000008009ff7812 */ /* 0x040fe2000782c0ff */
[----:B------:R-:W4:Y:S01]  /*4fcc0*/  LDL.LU.64 R174, [R1+0x718] ;  /* 0x0007180001ae7983 */ /* 0x000f220000300a00 */
[----:B------:R-:W-:Y:S02]  /*4fcd0*/  LOP3.LUT P2, RZ, R9, 0x100, RZ, 0xc0, !PT ;  /* 0x0000010009ff7812 */ /* 0x000fe4000784c0ff */
[----:B------:R-:W-:Y:S01]  /*4fce0*/  PRMT R151, R151, 0x7773, RZ ;  /* 0x0000777397977816 */ /* 0x000fe200000000ff */
        /* <DEDUP_REMOVED lines=15> */
[C---:B--2---:R-:W-:Y:S01]  /*4fde0*/  PRMT R2, R144.reuse, 0x7770, RZ ;  /* 0x0000777090027816 */ /* 0x044fe200000000ff */
[----:B---3--:R-:W-:Y:S04]  /*4fdf0*/  @P0 STG.E.U8 desc[UR32][R170.64], R151 ;  /* 0x00000097aa000986 */ /* 0x008fe8000c101120 */
[----:B----4-:R0:W-:Y:S02]  /*4fe00*/  @P1 STG.E.U8 desc[UR32][R172.64], R2 ;  /* 0x00000002ac001986 */ /* 0x0101e4000c101120 */
[----:B0-----:R-:W-:-:S05]  /*4fe10*/  PRMT R2, R144, 0x7771, RZ ;  /* 0x0000777190027816 */ /* 0x001fca00000000ff */
[----:B------:R0:W-:Y:S04]  /*4fe20*/  @P2 STG.E.U8 desc[UR32][R146.64], R2 ;  /* 0x0000000292002986 */ /* 0x0001e8000c101120 */
[----:B0-----:R-:W2:Y:S01]  /*4fe30*/  LDL.LU.64 R146, [R1+0x11b0] ;  /* 0x0011b00001927983 */ /* 0x001ea20000300a00 */
[----:B------:R-:W-:Y:S02]  /*4fe40*/  @P4 LOP3.LUT R6, R6, 0x4000, RZ, 0xfc, !PT ;  /* 0x0000400006064812 */ /* 0x000fe400078efcff */
[C---:B------:R-:W-:Y:S01]  /*4fe50*/  LOP3.LUT P4, RZ, R9.reuse, 0x8000, RZ, 0xc0, !PT ;  /* 0x0000800009ff7812 */ /* 0x040fe2000788c0ff */
[----:B------:R-:W3:Y:S01]  /*4fe60*/  LDL.LU.64 R168, [R1+0x6d0] ;  /* 0x0006d00001a87983 */ /* 0x000ee20000300a00 */
[----:B------:R-:W-:Y:S02]  /*4fe70*/  LOP3.LUT R6, R6, 0xffff7fff, RZ, 0xc0, !PT ;  /* 0xffff7fff06067812 */ /* 0x000fe400078ec0ff */
[----:B------:R-:W-:Y:S01]  /*4fe80*/  LOP3.LUT P3, RZ, R9, 0x200, RZ, 0xc0, !PT ;  /* 0x0000020009ff7812 */ /* 0x000fe2000786c0ff */
[----:B------:R-:W4:Y:S01]  /*4fe90*/  LDL.LU.64 R170, [R1+0x6c8] ;  /* 0x0006c80001aa7983 */ /* 0x000f220000300a00 */
[----:B------:R-:W-:-:S03]  /*4fea0*/  PRMT R2, R145, 0x7770, RZ ;  /* 0x0000777091027816 */ /* 0x000fc600000000ff */
[----:B------:R-:W4:Y:S04]  /*4feb0*/  LDL.LU.64 R172, [R1+0x6c0] ;  /* 0x0006c00001ac7983 */ /* 0x000f280000300a00 */
        /* <DEDUP_REMOVED lines=12> */
[----:B------:R0:W-:Y:S10]  /*4ff80*/  @P3 STG.E.U8 desc[UR32][R174.64], R2 ;  /* 0x00000002ae003986 */ /* 0x0001f4000c101120 */
[----:B------:R-:W-:-:S02]  /*4ff90*/  @P4 LOP3.LUT R6, R6, 0x80000, RZ, 0xfc, !PT ;  /* 0x0008000006064812 */ /* 0x000fc400078efcff */
[----:B------:R-:W-:Y:S01]  /*4ffa0*/  LOP3.LUT P4, RZ, R9, 0x400, RZ, 0xc0, !PT ;  /* 0x0000040009ff7812 */ /* 0x000fe2000788c0ff */
[----:B0-----:R-:W4:Y:S01]  /*4ffb0*/  LDL.LU.64 R174, [R1+0x6b8] ;  /* 0x0006b80001ae7983 */ /* 0x001f220000300a00 */
[----:B------:R-:W-:-:S11]  /*4ffc0*/  PRMT R2, R145, 0x7771, RZ ;  /* 0x0000777191027816 */ /* 0x000fd600000000ff */
[----:B------:R0:W-:Y:S01]  /*4ffd0*/  @P4 STG.E.U8 desc[UR32][R176.64], R2 ;  /* 0x00000002b0004986 */ /* 0x0001e2000c101120 */
[----:B------:R-:W-:-:S03]  /*4ffe0*/  LOP3.LUT P4, RZ, R6, 0x80000, RZ, 0xc0, !PT ;  /* 0x0008000006ff7812 */ /* 0x000fc6000788c0ff */
[----:B0-----:R-:W4:Y:S01]  /*4fff0*/  LDL.LU.64 R176, [R1+0x6b0] ;  /* 0x0006b00001b07983 */ /* 0x001f220000300a00 */
[----:B--2---:R-:W-:-:S09]  /*50000*/  PRMT R2, R146, 0x7770, RZ ;  /* 0x0000777092027816 */ /* 0x004fd200000000ff */
[----:B------:R0:W-:Y:S01]  /*50010*/  @P4 STG.E.U8 desc[UR32][R178.64], R2 ;  /* 0x00000002b2004986 */ /* 0x0001e2000c101120 */
[----:B------:R-:W-:Y:S02]  /*50020*/  LOP3.LUT P4, RZ, R6, 0x40000, RZ, 0xc0, !PT ;  /* 0x0004000006ff7812 */ /* 0x000fe4000788c0ff */
[----:B0-----:R-:W-:Y:S01]  /*50030*/  PRMT R2, R146, 0x7771, RZ ;  /* 0x0000777192027816 */ /* 0x001fe200000000ff */
[----:B------:R-:W2:Y:S10]  /*50040*/  LDL.LU.64 R178, [R1+0x6a8] ;  /* 0x0006a80001b27983 */ /* 0x000eb40000300a00 */
[----:B------:R0:W-:Y:S01]  /*50050*/  @P4 STG.E.U8 desc[UR32][R158.64], R2 ;  /* 0x000000029e004986 */ /* 0x0001e2000c101120 */
[----:B------:R-:W-:-:S02]  /*50060*/  LOP3.LUT P4, RZ, R6, 0x20000, RZ, 0xc0, !PT ;  /* 0x0002000006ff7812 */ /* 0x000fc4000788c0ff */
        /* <DEDUP_REMOVED lines=9> */
[----:B------:R-:W-:-:S11]  /*50100*/  PRMT R144, R144, 0x7773, RZ ;  /* 0x0000777390907816 */ /* 0x000fd600000000ff */
[----:B------:R-:W-:Y:S01]  /*50110*/  @P4 STG.E.U8 desc[UR32][R166.64], R144 ;  /* 0x00000090a6004986 */ /* 0x000fe2000c101120 */
[----:B------:R-:W-:Y:S02]  /*50120*/  LOP3.LUT P4, RZ, R6, 0x2000, RZ, 0xc0, !PT ;  /* 0x0000200006ff7812 */ /* 0x000fe4000788c0ff */
[----:B0-----:R-:W-:-:S11]  /*50130*/  PRMT R2, R145, 0x7772, RZ ;  /* 0x0000777291027816 */ /* 0x001fd600000000ff */
[----:B------:R0:W-:Y:S04]  /*50140*/  @P4 STG.E.U8 desc[UR32][R140.64], R2 ;  /* 0x000000028c004986 */ /* 0x0001e8000c101120 */
[----:B0-----:R-:W2:Y:S01]  /*50150*/  LDL.LU.64 R140, [R1+0x11a8] ;  /* 0x0011a800018c7983 */ /* 0x001ea20000300a00 */
[----:B------:R-:W-:Y:S02]  /*50160*/  LOP3.LUT P4, RZ, R6, 0x1000, RZ, 0xc0, !PT ;  /* 0x0000100006ff7812 */ /* 0x000fe4000788c0ff */
[C---:B------:R-:W-:Y:S02]  /*50170*/  LOP3.LUT P5, RZ, R9.reuse, 0x80000, RZ, 0xc0, !PT ;  /* 0x0008000009ff7812 */ /* 0x040fe400078ac0ff */
[C---:B------:R-:W-:Y:S02]  /*50180*/  LOP3.LUT P6, RZ, R9.reuse, 0x100000, RZ, 0xc0, !PT ;  /* 0x0010000009ff7812 */ /* 0x040fe400078cc0ff */
[----:B------:R-:W-:-:S02]  /*50190*/  LOP3.LUT P0, RZ, R9, 0x200000, RZ, 0xc0, !PT ;  /* 0x0020000009ff7812 */ /* 0x000fc4000780c0ff */
[----:B------:R-:W-:Y:S02]  /*501a0*/  PRMT R145, R145, 0x7773, RZ ;  /* 0x0000777391917816 */ /* 0x000fe400000000ff */
[C---:B------:R-:W-:Y:S02]  /*501b0*/  PRMT R2, R146.reuse, 0x7772, RZ ;  /* 0x0000777292027816 */ /* 0x040fe400000000ff */
[C---:B------:R-:W-:Y:S01]  /*501c0*/  LOP3.LUT P1, RZ, R9.reuse, 0x400000, RZ, 0xc0, !PT ;  /* 0x0040000009ff7812 */ /* 0x040fe2000782c0ff */
[----:B---3--:R-:W-:Y:S01]  /*501d0*/  @P4 STG.E.U8 desc[UR32][R168.64], R145 ;  /* 0x00000091a8004986 */ /* 0x008fe2000c101120 */
[C---:B------:R-:W-:Y:S02]  /*501e0*/  LOP3.LUT P2, RZ, R9.reuse, 0x800000, RZ, 0xc0, !PT ;  /* 0x0080000009ff7812 */ /* 0x040fe4000784c0ff */
[----:B------:R-:W-:Y:S01]  /*501f0*/  PRMT R146, R146, 0x7773, RZ ;  /* 0x0000777392927816 */ /* 0x000fe200000000ff */
[----:B----4-:R0:W-:Y:S01]  /*50200*/  @P5 STG.E.U8 desc[UR32][R170.64], R2 ;  /* 0x00000002aa005986 */ /* 0x0101e2000c101120 */
[----:B------:R-:W-:-:S03]  /*50210*/  LOP3.LUT P3, RZ, R9, 0x1000000, RZ, 0xc0, !PT ;  /* 0x0100000009ff7812 */ /* 0x000fc6000786c0ff */
[----:B------:R-:W-:Y:S01]  /*50220*/  @P6 STG.E.U8 desc[UR32][R172.64], R146 ;  /* 0x00000092ac006986 */ /* 0x000fe2000c101120 */
[C---:B0-----:R-:W-:Y:S02]  /*50230*/  PRMT R2, R147.reuse, 0x7772, RZ ;  /* 0x0000777293027816 */ /* 0x041fe400000000ff */
[----:B------:R-:W-:-:S03]  /*50240*/  PRMT R147, R147, 0x7773, RZ ;  /* 0x0000777393937816 */ /* 0x000fc600000000ff */
[----:B------:R2:W-:Y:S04]  /*50250*/  @P0 STG.E.U8 desc[UR32][R174.64], R2 ;  /* 0x00000002ae000986 */ /* 0x0005e8000c101120 */
[----:B------:R-:W-:Y:S01]  /*50260*/  @P1 STG.E.U8 desc[UR32][R176.64], R147 ;  /* 0x00000093b0001986 */ /* 0x000fe2000c101120 */
[----:B--2---:R-:W-:-:S05]  /*50270*/  PRMT R2, R140, 0x7770, RZ ;  /* 0x000077708c027816 */ /* 0x004fca00000000ff */
[----:B------:R0:W-:Y:S02]  /*50280*/  @P2 STG.E.U8 desc[UR32][R178.64], R2 ;  /* 0x00000002b2002986 */ /* 0x0001e4000c101120 */
[----:B0-----:R-:W-:-:S05]  /*50290*/  PRMT R2, R140, 0x7771, RZ ;  /* 0x000077718c027816 */ /* 0x001fca00000000ff */
[----:B------:R0:W-:Y:S04]  /*502a0*/  @P3 STG.E.U8 desc[UR32][R142.64], R2 ;  /* 0x000000028e003986 */ /* 0x0001e8000c101120 */
[----:B0-----:R-:W2:Y:S04]  /*502b0*/  LDL.LU.64 R142, [R1+0x11a0] ;  /* 0x0011a000018e7983 */ /* 0x001ea80000300a00 */
[----:B------:R-:W3:Y:S04]  /*502c0*/  LDL.LU.64 R166, [R1+0x698] ;  /* 0x0006980001a67983 */ /* 0x000ee80000300a00 */
[----:B------:R-:W4:Y:S04]  /*502d0*/  LDL.LU.64 R168, [R1+0x690] ;  /* 0x0006900001a87983 */ /* 0x000f280000300a00 */
[----:B------:R-:W2:Y:S04]  /*502e0*/  LDL.LU.64 R170, [R1+0x688] ;  /* 0x0006880001aa7983 */ /* 0x000ea80000300a00 */
[----:B------:R-:W2:Y:S04]  /*502f0*/  LDL.LU.64 R172, [R1+0x680] ;  /* 0x0006800001ac7983 */ /* 0x000ea80000300a00 */
[----:B------:R-:W2:Y:S04]  /*50300*/  LDL.LU.64 R174, [R1+0x678] ;  /* 0x0006780001ae7983 */ /* 0x000ea80000300a00 */
[----:B------:R-:W2:Y:S04]  /*50310*/  LDL.LU.64 R176, [R1+0x670] ;  /* 0x0006700001b07983 */ /* 0x000ea80000300a00 */
[----:B------:R-:W2:Y:S04]  /*50320*/  LDL.LU.64 R178, [R1+0x668] ;  /* 0x0006680001b27983 */ /* 0x000ea80000300a00 */
[----:B------:R-:W2:Y:S04]  /*50330*/  LDL.LU.64 R160, [R1+0x660] ;  /* 0x0006600001a07983 */ /* 0x000ea80000300a00 */
[----:B------:R-:W2:Y:S01]  /*50340*/  LDL.LU.64 R162, [R1+0x658] ;  /* 0x0006580001a27983 */ /* 0x000ea20000300a00 */
[----:B------:R-:W-:-:S03]  /*50350*/  LOP3.LUT P0, RZ, R9, 0x2000000, RZ, 0xc0, !PT ;  /* 0x0200000009ff7812 */ /* 0x000fc6000780c0ff */
[----:B------:R-:W2:Y:S01]  /*50360*/  LDL.LU.64 R164, [R1+0x648] ;  /* 0x0006480001a47983 */ /* 0x000ea20000300a00 */
        /* <DEDUP_REMOVED lines=19> */
[C---:B------:R-:W-:Y:S01]  /*504a0*/  LOP3.LUT P4, RZ, R9.reuse, 0x80000000, RZ, 0xc0, !PT ;  /* 0x8000000009ff7812 */ /* 0x040fe2000788c0ff */
[----:B---3--:R0:W-:Y:S04]  /*504b0*/  @P0 STG.E.U8 desc[UR32][R166.64], R2 ;  /* 0x00000002a6000986 */ /* 0x0081e8000c101120 */
[----:B0-----:R-:W3:Y:S01]  /*504c0*/  LDL.LU.64 R166, [R1+0x640] ;  /* 0x0006400001a67983 */ /* 0x001ee20000300a00 */
[----:B------:R-:W-:Y:S02]  /*504d0*/  LOP3.LUT R6, R6, 0xfffffbff, RZ, 0xc0, !PT ;  /* 0xfffffbff06067812 */ /* 0x000fe400078ec0ff */
[----:B------:R-:W-:-:S05]  /*504e0*/  LOP3.LUT P1, RZ, R9, 0x4000000, RZ, 0xc0, !PT ;  /* 0x0400000009ff7812 */ /* 0x000fca000782c0ff */
[----:B------:R-:W-:Y:S02]  /*504f0*/  @P4 LOP3.LUT R6, R6, 0x400, RZ, 0xfc, !PT ;  /* 0x0000040006064812 */ /* 0x000fe400078efcff */
[C---:B------:R-:W-:Y:S02]  /*50500*/  LOP3.LUT P4, RZ, R9.reuse, 0x40000000, RZ, 0xc0, !PT ;  /* 0x4000000009ff7812 */ /* 0x040fe4000788c0ff */
[----:B------:R-:W-:Y:S02]  /*50510*/  LOP3.LUT P2, RZ, R9, 0x8000000, RZ, 0xc0, !PT ;  /* 0x0800000009ff7812 */ /* 0x000fe4000784c0ff */
[----:B------:R-:W-:Y:S02]  /*50520*/  PRMT R2, R141, 0x7771, RZ ;  /* 0x000077718d027816 */ /* 0x000fe400000000ff */
[----:B------:R-:W-:Y:S02]  /*50530*/  LOP3.LUT P3, RZ, R9, 0x10000000, RZ, 0xc0, !PT ;  /* 0x1000000009ff7812 */ /* 0x000fe4000786c0ff */
[----:B------:R-:W-:Y:S01]  /*50540*/  LOP3.LUT R6, R6, 0xfffff7ff, RZ, 0xc0, !PT ;  /* 0xfffff7ff06067812 */ /* 0x000fe200078ec0ff */
[----:B----4-:R2:W-:Y:S04]  /*50550*/  @P1 STG.E.U8 desc[UR32][R168.64], R2 ;  /* 0x00000002a8001986 */ /* 0x0105e8000c101120 */
[----:B------:R-:W-:-:S02]  /*50560*/  @P4 LOP3.LUT R6, R6, 0x800, RZ, 0xfc, !PT ;  /* 0x0000080006064812 */ /* 0x000fc400078efcff */
[----:B------:R-:W-:Y:S02]  /*50570*/  LOP3.LUT P4, RZ, R9, 0x20000000, RZ, 0xc0, !PT ;  /* 0x2000000009ff7812 */ /* 0x000fe4000788c0ff */
[C---:B--2---:R-:W-:Y:S01]  /*50580*/  PRMT R2, R142.reuse, 0x7770, RZ ;  /* 0x000077708e027816 */ /* 0x044fe200000000ff */
[----:B------:R-:W2:Y:S04]  /*50590*/  LDL.LU.64 R168, [R1+0x630] ;  /* 0x0006300001a87983 */ /* 0x000ea80000300a00 */
[----:B------:R0:W-:Y:S02]  /*505a0*/  @P2 STG.E.U8 desc[UR32][R170.64], R2 ;  /* 0x00000002aa002986 */ /* 0x0001e4000c101120 */
[----:B0-----:R-:W-:Y:S02]  /*505b0*/  PRMT R2, R142, 0x7771, RZ ;  /* 0x000077718e027816 */ /* 0x001fe400000000ff */
[----:B------:R-:W4:Y:S04]  /*505c0*/  LDL.LU.64 R170, [R1+0x628] ;  /* 0x0006280001aa7983 */ /* 0x000f280000300a00 */
[----:B------:R0:W-:Y:S02]  /*505d0*/  @P3 STG.E.U8 desc[UR32][R172.64], R2 ;  /* 0x00000002ac003986 */ /* 0x0001e4000c101120 */
[----:B0-----:R-:W-:-:S02]  /*505e0*/  PRMT R2, R143, 0x7770, RZ ;  /* 0x000077708f027816 */ /* 0x001fc400000000ff */
[----:B------:R-:W4:Y:S04]  /*505f0*/  LDL.LU.64 R172, [R1+0x620] ;  /* 0x0006200001ac7983 */ /* 0x000f280000300a00 */
[----:B------:R0:W-:Y:S01]  /*50600*/  @P4 STG.E.U8 desc[UR32][R174.64], R2 ;  /* 0x00000002ae004986 */ /* 0x0001e2000c101120 */
[C---:B------:R-:W-:Y:S02]  /*50610*/  LOP3.LUT P4, RZ, R6.reuse, 0x800, RZ, 0xc0, !PT ;  /* 0x0000080006ff7812 */ /* 0x040fe4000788c0ff */
[----:B0-----:R-:W-:Y:S01]  /*50620*/  PRMT R2, R143, 0x7771, RZ ;  /* 0x000077718f027816 */ /* 0x001fe200000000ff */
[----:B------:R-:W4:Y:S10]  /*50630*/  LDL.LU.64 R174, [R1+0x618] ;  /* 0x0006180001ae7983 */ /* 0x000f340000300a00 */
[----:B------:R0:W-:Y:S01]  /*50640*/  @P4 STG.E.U8 desc[UR32][R176.64], R2 ;  /* 0x00000002b0004986 */ /* 0x0001e2000c101120 */
[----:B------:R-:W-:-:S02]  /*50650*/  LOP3.LUT P4, RZ, R6, 0x400, RZ, 0xc0, !PT ;  /* 0x0000040006ff7812 */ /* 0x000fc4000788c0ff */
[----:B0-----:R-:W-:Y:S01]  /*50660*/  PRMT R2, R140, 0x7772, RZ ;  /* 0x000077728c027816 */ /* 0x001fe200000000ff */
[----:B------:R-:W4:Y:S10]  /*50670*/  LDL.LU.64 R176, [R1+0x610] ;  /* 0x0006100001b07983 */ /* 0x000f340000300a00 */
[----:B------:R0:W-:Y:S01]  /*50680*/  @P4 STG.E.U8 desc[UR32][R178.64], R2 ;  /* 0x00000002b2004986 */ /* 0x0001e2000c101120 */
[----:B------:R-:W-:-:S02]  /*50690*/  LOP3.LUT P4, RZ, R6, 0x200, RZ, 0xc0, !PT ;  /* 0x0000020006ff7812 */ /* 0x000fc4000788c0ff */
[----:B------:R-:W-:Y:S02]  /*506a0*/  PRMT R140, R140, 0x7773, RZ ;  /* 0x000077738c8c7816 */ /* 0x000fe400000000ff */
[----:B0-----:R-:W-:Y:S01]  /*506b0*/  PRMT R2, R141, 0x7772, RZ ;  /* 0x000077728d027816 */ /* 0x001fe200000000ff */
[----:B------:R-:W4:Y:S08]  /*506c0*/  LDL.LU.64 R178, [R1+0x608] ;  /* 0x0006080001b27983 */ /* 0x000f300000300a00 */
[----:B------:R-:W-:Y:S01]  /*506d0*/  @P4 STG.E.U8 desc[UR32][R160.64], R140 ;  /* 0x0000008ca0004986 */ /* 0x000fe2000c101120 */
[----:B------:R-:W-:-:S02]  /*506e0*/  LOP3.LUT P4, RZ, R6, 0x100, RZ, 0xc0, !PT ;  /* 0x0000010006ff7812 */ /* 0x000fc4000788c0ff */
[----:B------:R-:W-:-:S11]  /*506f0*/  PRMT R141, R141, 0x7773, RZ ;  /* 0x000077738d8d7816 */ /* 0x000fd600000000ff */
[----:B------:R0:W-:Y:S01]  /*50700*/  @P4 STG.E.U8 desc[UR32][R162.64], R2 ;  /* 0x00000002a2004986 */ /* 0x0001e2000c101120 */
[----:B------:R-:W-:-:S13]  /*50710*/  LOP3.LUT P4, RZ, R6, 0x80, RZ, 0xc0, !PT ;  /* 0x0000008006ff7812 */ /* 0x000fda000788c0ff */
[----:B------:R1:W-:Y:S01]  /*50720*/  @P4 STG.E.U8 desc[UR32][R136.64], R141 ;  /* 0x0000008d88004986 */ /* 0x0003e2000c101120 */
[----:B------:R-:W-:Y:S02]  /*50730*/  LOP3.LUT P4, RZ, R6, 0x40, RZ, 0xc0, !PT ;  /* 0x0000004006ff7812 */ /* 0x000fe4000788c0ff */
[----:B0-----:R-:W-:Y:S01]  /*50740*/  PRMT R2, R142, 0x7772, RZ ;  /* 0x000077728e027816 */ /* 0x001fe200000000ff */
[----:B-1----:R-:W4:Y:S10]  /*50750*/  LDL.LU.64 R136, [R1+0x1198] ;  /* 0x0011980001887983 */ /* 0x002f340000300a00 */
[----:B------:R0:W-:Y:S01]  /*50760*/  @P4 STG.E.U8 desc[UR32][R164.64], R2 ;  /* 0x00000002a4004986 */ /* 0x0001e2000c101120 */
[----:B------:R-:W-:-:S02]  /*50770*/  LOP3.LUT P4, RZ, R6, 0x20, RZ, 0xc0, !PT ;  /* 0x0000002006ff7812 */ /* 0x000fc4000788c0ff */
[----:B------:R-:W-:Y:S02]  /*50780*/  PRMT R142, R142, 0x7773, RZ ;  /* 0x000077738e8e7816 */ /* 0x000fe400000000ff */
[----:B0-----:R-:W-:-:S09]  /*50790*/  PRMT R2, R143, 0x7772, RZ ;  /* 0x000077728f027816 */ /* 0x001fd200000000ff */
[----:B---3--:R-:W-:Y:S01]  /*507a0*/  @P4 STG.E.U8 desc[UR32][R166.64], R142 ;  /* 0x0000008ea6004986 */ /* 0x008fe2000c101120 */
[----:B------:R-:W-:-:S13]  /*507b0*/  LOP3.LUT P4, RZ, R6, 0x10, RZ, 0xc0, !PT ;  /* 0x0000001006ff7812 */ /* 0x000fda000788c0ff */
[----:B------:R0:W-:Y:S04]  /*507c0*/  @P4 STG.E.U8 desc[UR32][R138.64], R2 ;  /* 0x000000028a004986 */ /* 0x0001e8000c101120 */
[----:B0-----:R-:W3:Y:S01]  /*507d0*/  LDL.LU.64 R138, [R1+0x1190] ;  /* 0x00119000018a7983 */ /* 0x001ee20000300a00 */
[C---:B------:R-:W-:Y:S02]  /*507e0*/  LOP3.LUT P5, RZ, R3.reuse, 0x40, RZ, 0xc0, !PT ;  /* 0x0000004003ff7812 */ /* 0x040fe400078ac0ff */
[C---:B------:R-:W-:Y:S01]  /*507f0*/  LOP3.LUT P6, RZ, R3.reuse, 0x80, RZ, 0xc0, !PT ;  /* 0x0000008003ff7812 */ /* 0x040fe200078cc0ff */
[----:B------:R-:W3:Y:S01]  /*50800*/  LDL.LU.64 R166, [R1+0x600] ;  /* 0x0006000001a67983 */ /* 0x000ee20000300a00 */
[----:B------:R-:W-:Y:S02]  /*50810*/  LOP3.LUT P0, RZ, R3, 0x100, RZ, 0xc0, !PT ;  /* 0x0000010003ff7812 */ /* 0x000fe4000780c0ff */
[----:B------:R-:W-:-:S02]  /*50820*/  PRMT R143, R143, 0x7773, RZ ;  /* 0x000077738f8f7816 */ /* 0x000fc400000000ff */
[----:B------:R-:W-:-:S05]  /*50830*/  LOP3.LUT P1, RZ, R3, 0x200, RZ, 0xc0, !PT ;  /* 0x0000020003ff7812 */ /* 0x000fca000782c0ff */
[----:B--2---:R0:W-:Y:S04]  /*50840*/  @P5 STG.E.U8 desc[UR32][R168.64], R143 ;  /* 0x0000008fa8005986 */ /* 0x0041e8000c101120 */
[----:B0-----:R-:W2:Y:S01]  /*50850*/  LDL.LU.64 R168, [R1+0x5f8] ;  /* 0x0005f80001a87983 */ /* 0x001ea20000300a00 */
[C---:B------:R-:W-:Y:S02]  /*50860*/  LOP3.LUT P2, RZ, R3.reuse, 0x400, RZ, 0xc0, !PT ;  /* 0x0000040003ff7812 */ /* 0x040fe4000784c0ff */
[----:B------:R-:W-:Y:S02]  /*50870*/  LOP3.LUT P3, RZ, R3, 0x800, RZ, 0xc0, !PT ;  /* 0x0000080003ff7812 */ /* 0x000fe4000786c0ff */
[----:B----4-:R-:W-:-:S05]  /*50880*/  PRMT R2, R136, 0x7770, RZ ;  /* 0x0000777088027816 */ /* 0x010fca00000000ff */
[----:B------:R0:W-:Y:S02]  /*50890*/  @P6 STG.E.U8 desc[UR32][R170.64], R2 ;  /* 0x00000002aa006986 */ /* 0x0001e4000c101120 */
[----:B0-----:R-:W-:Y:S02]  /*508a0*/  PRMT R2, R136, 0x7771, RZ ;  /* 0x0000777188027816 */ /* 0x001fe400000000ff */
[----:B------:R-:W4:Y:S04]  /*508b0*/  LDL.LU.64 R170, [R1+0x5f0] ;  /* 0x0005f00001aa7983 */ /* 0x000f280000300a00 */
[----:B------:R0:W-:Y:S02]  /*508c0*/  @P0 STG.E.U8 desc[UR32][R172.64], R2 ;  /* 0x00000002ac000986 */ /* 0x0001e4000c101120 */
[----:B0-----:R-:W-:-:S02]  /*508d0*/  PRMT R2, R137, 0x7770, RZ ;  /* 0x0000777089027816 */ /* 0x001fc400000000ff */
[----:B------:R-:W4:Y:S04]  /*508e0*/  LDL.LU.64 R172, [R1+0x5e8] ;  /* 0x0005e80001ac7983 */ /* 0x000f280000300a00 */
[----:B------:R0:W-:Y:S04]  /*508f0*/  @P1 STG.E.U8 desc[UR32][R174.64], R2 ;  /* 0x00000002ae001986 */ /* 0x0001e8000c101120 */
[----:B0-----:R-:W4:Y:S01]  /*50900*/  LDL.LU.64 R174, [R1+0x5e0] ;  /* 0x0005e00001ae7983 */ /* 0x001f220000300a00 */
[----:B------:R-:W-:-:S05]  /*50910*/  PRMT R2, R137, 0x7771, RZ ;  /* 0x0000777189027816 */ /* 0x000fca00000000ff */
[----:B------:R0:W-:Y:S04]  /*50920*/  @P2 STG.E.U8 desc[UR32][R176.64], R2 ;  /* 0x00000002b0002986 */ /* 0x0001e8000c101120 */
[----:B0-----:R-:W4:Y:S01]  /*50930*/  LDL.LU.64 R176, [R1+0x5d8] ;  /* 0x0005d80001b07983 */ /* 0x001f220000300a00 */
[----:B---3--:R-:W-:-:S05]  /*50940*/  PRMT R2, R138, 0x7770, RZ ;  /* 0x000077708a027816 */ /* 0x008fca00000000ff */
[----:B------:R0:W-:Y:S04]  /*50950*/  @P3 STG.E.U8 desc[UR32][R178.64], R2 ;  /* 0x00000002b2003986 */ /* 0x0001e8000c101120 */
[----:B0-----:R-:W3:Y:S04]  /*50960*/  LDL.LU.64 R178, [R1+0x5d0] ;  /* 0x0005d00001b27983 */ /* 0x001ee80000300a00 */
[----:B------:R-:W3:Y:S04]  /*50970*/  LDL.LU.64 R160, [R1+0x5c0] ;  /* 0x0005c00001a07983 */ /* 0x000ee80000300a00 */
[----:B------:R-:W3:Y:S01]  /*50980*/  LDL.LU.64 R162, [R1+0x5b8] ;  /* 0x0005b80001a27983 */ /* 0x000ee20000300a00 */
[----:B------:R-:W-:-:S02]  /*50990*/  LOP3.LUT P4, RZ, R3, 0x1000000, RZ, 0xc0, !PT ;  /* 0x0100000003ff7812 */ /* 0x000fc4000788c0ff */
[----:B------:R-:W-:Y:S01]  /*509a0*/  LOP3.LUT R7, R7, 0xefffffff, RZ, 0xc0, !PT ;  /* 0xefffffff07077812 */ /* 0x000fe200078ec0ff */
[----:B------:R-:W3:Y:S10]  /*509b0*/  LDL.LU.64 R164, [R1+0x5a8] ;  /* 0x0005a80001a47983 */ /* 0x000ef40000300a00 */
        /* <DEDUP_REMOVED lines=22> */
[C---:B------:R-:W-:Y:S01]  /*50b20*/  LOP3.LUT P4, RZ, R3.reuse, 0x20000, RZ, 0xc0, !PT ;  /* 0x0002000003ff7812 */ /* 0x040fe2000788c0ff */
[----:B------:R0:W-:Y:S01]  /*50b30*/  @P0 STG.E.U8 desc[UR32][R166.64], R2 ;  /* 0x00000002a6000986 */ /* 0x0001e2000c101120 */
[C---:B------:R-:W-:Y:S02]  /*50b40*/  LOP3.LUT P2, RZ, R3.reuse, 0x4000, RZ, 0xc0, !PT ;  /* 0x0000400003ff7812 */ /* 0x040fe4000784c0ff */
[----:B------:R-:W-:Y:S02]  /*50b50*/  LOP3.LUT R6, R6, 0xfffffff7, RZ, 0xc0, !PT ;  /* 0xfffffff706067812 */ /* 0x000fe400078ec0ff */
[----:B------:R-:W-:Y:S02]  /*50b60*/  LOP3.LUT P3, RZ, R3, 0x8000, RZ, 0xc0, !PT ;  /* 0x0000800003ff7812 */ /* 0x000fe4000786c0ff */
[----:B0-----:R-:W-:Y:S01]  /*50b70*/  PRMT R2, R139, 0x7770, RZ ;  /* 0x000077708b027816 */ /* 0x001fe200000000ff */
[----:B------:R-:W3:Y:S04]  /*50b80*/  LDL.LU.64 R166, [R1+0x5a0] ;  /* 0x0005a00001a67983 */ /* 0x000ee80000300a00 */
[----:B------:R-:W-:-:S02]  /*50b90*/  @P4 LOP3.LUT R6, R6, 0x8, RZ, 0xfc, !PT ;  /* 0x0000000806064812 */ /* 0x000fc400078efcff */
[----:B------:R-:W-:Y:S01]  /*50ba0*/  LOP3.LUT P4, RZ, R3, 0x10000, RZ, 0xc0, !PT ;  /* 0x0001000003ff7812 */ /* 0x000fe2000788c0ff */
[----:B--2---:R0:W-:Y:S02]  /*50bb0*/  @P1 STG.E.U8 desc[UR32][R168.64], R2 ;  /* 0x00000002a8001986 */ /* 0x0041e4000c101120 */
[----:B0-----:R-:W-:Y:S02]  /*50bc0*/  PRMT R2, R139, 0x7771, RZ ;  /* 0x000077718b027816 */ /* 0x001fe400000000ff */
[----:B------:R-:W2:Y:S04]  /*50bd0*/  LDL.LU.64 R168, [R1+0x598] ;  /* 0x0005980001a87983 */ /* 0x000ea80000300a00 */
[----:B----4-:R0:W-:Y:S02]  /*50be0*/  @P2 STG.E.U8 desc[UR32][R170.64], R2 ;  /* 0x00000002aa002986 */ /* 0x0101e4000c101120 */
[----:B0-----:R-:W-:-:S02]  /*50bf0*/  PRMT R2, R136, 0x7772, RZ ;  /* 0x0000777288027816 */ /* 0x001fc400000000ff */
[----:B------:R-:W4:Y:S01]  /*50c00*/  LDL.LU.64 R170, [R1+0x590] ;  /* 0x0005900001aa7983 */ /* 0x000f220000300a00 */
[----:B------:R-:W-:-:S03]  /*50c10*/  PRMT R136, R136, 0x7773, RZ ;  /* 0x0000777388887816 */ /* 0x000fc600000000ff */
[----:B------:R0:W-:Y:S04]  /*50c20*/  @P3 STG.E.U8 desc[UR32][R172.64], R2 ;  /* 0x00000002ac003986 */ /* 0x0001e8000c101120 */
[----:B------:R1:W-:Y:S01]  /*50c30*/  @P4 STG.E.U8 desc[UR32][R174.64], R136 ;  /* 0x00000088ae004986 */ /* 0x0003e2000c101120 */
[----:B------:R-:W-:Y:S02]  /*50c40*/  LOP3.LUT P4, RZ, R6, 0x8, RZ, 0xc0, !PT ;  /* 0x0000000806ff7812 */ /* 0x000fe4000788c0ff */
[C---:B0-----:R-:W-:Y:S01]  /*50c50*/  PRMT R2, R137.reuse, 0x7772, RZ ;  /* 0x0000777289027816 */ /* 0x041fe200000000ff */
[----:B------:R-:W4:Y:S01]  /*50c60*/  LDL.LU.64 R172, [R1+0x588] ;  /* 0x0005880001ac7983 */ /* 0x000f220000300a00 */
[----:B------:R-:W-:-:S03]  /*50c70*/  PRMT R137, R137, 0x7773, RZ ;  /* 0x0000777389897816 */ /* 0x000fc600000000ff */
[----:B-1----:R-:W4:Y:S06]  /*50c80*/  LDL.LU.64 R174, [R1+0x580] ;  /* 0x0005800001ae7983 */ /* 0x002f2c0000300a00 */
[----:B------:R0:W-:Y:S01]  /*50c90*/  @P4 STG.E.U8 desc[UR32][R176.64], R2 ;  /* 0x00000002b0004986 */ /* 0x0001e2000c101120 */
[----:B------:R-:W-:Y:S02]  /*50ca0*/  LOP3.LUT P4, RZ, R6, 0x4, RZ, 0xc0, !PT ;  /* 0x0000000406ff7812 */ /* 0x000fe4000788c0ff */
[C---:B0-----:R-:W-:Y:S01]  /*50cb0*/  PRMT R2, R138.reuse, 0x7772, RZ ;  /* 0x000077728a027816 */ /* 0x041fe200000000ff */
[----:B------:R-:W4:Y:S01]  /*50cc0*/  LDL.LU.64 R176, [R1+0x578] ;  /* 0x0005780001b07983 */ /* 0x000f220000300a00 */
[----:B------:R-:W-:-:S09]  /*50cd0*/  PRMT R138, R138, 0x7773, RZ ;  /* 0x000077738a8a7816 */ /* 0x000fd200000000ff */
[----:B---3--:R0:W-:Y:S01]  /*50ce0*/  @P4 STG.E.U8 desc[UR32][R178.64], R137 ;  /* 0x00000089b2004986 */ /* 0x0081e2000c101120 */
[----:B------:R-:W-:-:S03]  /*50cf0*/  LOP3.LUT P4, RZ, R6, 0x2, RZ, 0xc0, !PT ;  /* 0x0000000206ff7812 */ /* 0x000fc6000788c0ff */
[----:B0-----:R-:W3:Y:S10]  /*50d00*/  LDL.LU.64 R178, [R1+0x570] ;  /* 0x0005700001b27983 */ /* 0x001ef40000300a00 */
[----:B------:R0:W-:Y:S01]  /*50d10*/  @P4 STG.E.U8 desc[UR32][R132.64], R2 ;  /* 0x0000000284004986 */ /* 0x0001e2000c101120 */
[----:B------:R-:W-:-:S03]  /*50d20*/  LOP3.LUT P4, RZ, R6, 0x1, RZ, 0xc0, !PT ;  /* 0x0000000106ff7812 */ /* 0x000fc6000788c0ff */
[----:B0-----:R-:W2:Y:S10]  /*50d30*/  LDL.LU.64 R132, [R1+0x1188] ;  /* 0x0011880001847983 */ /* 0x001eb40000300a00 */
[----:B------:R-:W-:Y:S01]  /*50d40*/  @P4 STG.E.U8 desc[UR32][R160.64], R138 ;  /* 0x0000008aa0004986 */ /* 0x000fe2000c101120 */
[----:B------:R-:W-:-:S02]  /*50d50*/  LOP3.LUT P4, RZ, R7, 0x80000000, RZ, 0xc0, !PT ;  /* 0x8000000007ff7812 */ /* 0x000fc4000788c0ff */
[C---:B------:R-:W-:Y:S02]  /*50d60*/  PRMT R2, R139.reuse, 0x7772, RZ ;  /* 0x000077728b027816 */ /* 0x040fe400000000ff */
[----:B------:R-:W-:-:S09]  /*50d70*/  PRMT R139, R139, 0x7773, RZ ;  /* 0x000077738b8b7816 */ /* 0x000fd200000000ff */
[----:B------:R-:W-:Y:S01]  /*50d80*/  @P4 STG.E.U8 desc[UR32][R162.64], R2 ;  /* 0x00000002a2004986 */ /* 0x000fe2000c101120 */
[----:B------:R-:W-:-:S13]  /*50d90*/  LOP3.LUT P4, RZ, R7, 0x40000000, RZ, 0xc0, !PT ;  /* 0x4000000007ff7812 */ /* 0x000fda000788c0ff */
[----:B------:R0:W-:Y:S04]  /*50da0*/  @P4 STG.E.U8 desc[UR32][R134.64], R139 ;  /* 0x0000008b86004986 */ /* 0x0001e8000c101120 */
[----:B0-----:R-:W3:Y:S01]  /*50db0*/  LDL.LU.64 R134, [R1+0x1180] ;  /* 0x0011800001867983 */ /* 0x001ee20000300a00 */
[----:B------:R-:W-:Y:S02]  /*50dc0*/  LOP3.LUT P4, RZ, R7, 0x20000000, RZ, 0xc0, !PT ;  /* 0x2000000007ff7812 */ /* 0x000fe4000788c0ff */
[C---:B------:R-:W-:Y:S02]  /*50dd0*/  LOP3.LUT P5, RZ, R5.reuse, 0x800, RZ, 0xc0, !PT ;  /* 0x0000080005ff7812 */ /* 0x040fe400078ac0ff */
[C---:B------:R-:W-:Y:S02]  /*50de0*/  LOP3.LUT P6, RZ, R5.reuse, 0x400, RZ, 0xc0, !PT ;  /* 0x0000040005ff7812 */ /* 0x040fe400078cc0ff */
[----:B------:R-:W-:-:S02]  /*50df0*/  LOP3.LUT P0, RZ, R5, 0x200, RZ, 0xc0, !PT ;  /* 0x0000020005ff7812 */ /* 0x000fc4000780c0ff */
        /* <DEDUP_REMOVED lines=9> */
[----:B0-----:R-:W-:Y:S02]  /*50e90*/  PRMT R2, R133, 0x7771, RZ ;  /* 0x0000777185027816 */ /* 0x001fe400000000ff */
[----:B------:R-:W2:Y:S04]  /*50ea0*/  LDL.LU.64 R168, [R1+0x568] ;  /* 0x0005680001a87983 */ /* 0x000ea80000300a00 */
[----:B----4-:R3:W-:Y:S02]  /*50eb0*/  @P6 STG.E.U8 desc[UR32][R170.64], R2 ;  /* 0x00000002aa006986 */ /* 0x0107e4000c101120 */
[----:B---3--:R-:W-:-:S02]  /*50ec0*/  PRMT R2, R134, 0x7770, RZ ;  /* 0x0000777086027816 */ /* 0x008fc400000000ff */
[----:B------:R-:W3:Y:S04]  /*50ed0*/  LDL.LU.64 R170, [R1+0x560] ;  /* 0x0005600001aa7983 */ /* 0x000ee80000300a00 */
        /* <DEDUP_REMOVED lines=27> */
[----:B------:R-:W-:Y:S02]  /*51090*/  LOP3.LUT R7, R7, 0xfbffffff, RZ, 0xc0, !PT ;  /* 0xfbffffff07077812 */ /* 0x000fe400078ec0ff */
[C---:B------:R-:W-:Y:S02]  /*510a0*/  LOP3.LUT P3, RZ, R5.reuse, 0x40, RZ, 0xc0, !PT ;  /* 0x0000004005ff7812 */ /* 0x040fe4000786c0ff */
[----:B------:R-:W-:Y:S02]  /*510b0*/  LOP3.LUT P0, RZ, R5, 0x20, RZ, 0xc0, !PT ;  /* 0x0000002005ff7812 */ /* 0x000fe4000780c0ff */
[----:B------:R-:W-:-:S05]  /*510c0*/  PRMT R2, R135, 0x7771, RZ ;  /* 0x0000777187027816 */ /* 0x000fca00000000ff */
[----:B------:R-:W-:Y:S02]  /*510d0*/  @P4 LOP3.LUT R7, R7, 0x4000000, RZ, 0xfc, !PT ;  /* 0x0400000007074812 */ /* 0x000fe400078efcff */
[C---:B------:R-:W-:Y:S02]  /*510e0*/  LOP3.LUT P4, RZ, R5.reuse, 0x1, RZ, 0xc0, !PT ;  /* 0x0000000105ff7812 */ /* 0x040fe4000788c0ff */
[C---:B------:R-:W-:Y:S01]  /*510f0*/  LOP3.LUT P1, RZ, R5.reuse, 0x10, RZ, 0xc0, !PT ;  /* 0x0000001005ff7812 */ /* 0x040fe2000782c0ff */
[----:B------:R0:W-:Y:S01]  /*51100*/  @P3 STG.E.U8 desc[UR32][R178.64], R2 ;  /* 0x00000002b2003986 */ /* 0x0001e2000c101120 */
[----:B------:R-:W-:Y:S02]  /*51110*/  LOP3.LUT P2, RZ, R5, 0x8, RZ, 0xc0, !PT ;  /* 0x0000000805ff7812 */ /* 0x000fe4000784c0ff */
[----:B------:R-:W-:Y:S02]  /*51120*/  LOP3.LUT R7, R7, 0xf7ffffff, RZ, 0xc0, !PT ;  /* 0xf7ffffff07077812 */ /* 0x000fe400078ec0ff */
[----:B------:R-:W-:-:S02]  /*51130*/  LOP3.LUT P3, RZ, R5, 0x4, RZ, 0xc0, !PT ;  /* 0x0000000405ff7812 */ /* 0x000fc4000786c0ff */
[C---:B0-----:R-:W-:Y:S01]  /*51140*/  PRMT R2, R132.reuse, 0x7772, RZ ;  /* 0x0000777284027816 */ /* 0x041fe200000000ff */
[----:B------:R-:W4:Y:S02]  /*51150*/  LDL.LU.64 R178, [R1+0x538] ;  /* 0x0005380001b27983 */ /* 0x000f240000300a00 */
[----:B------:R-:W-:Y:S02]  /*51160*/  @P4 LOP3.LUT R7, R7, 0x8000000, RZ, 0xfc, !PT ;  /* 0x0800000007074812 */ /* 0x000fe400078efcff */
[----:B------:R-:W-:Y:S01]  /*51170*/  LOP3.LUT P4, RZ, R5, 0x2, RZ, 0xc0, !PT ;  /* 0x0000000205ff7812 */ /* 0x000fe2000788c0ff */
[----:B------:R-:W4:Y:S01]  /*51180*/  LDL.LU.64 R158, [R1+0x530] ;  /* 0x00053000019e7983 */ /* 0x000f220000300a00 */
[----:B------:R-:W-:-:S03]  /*51190*/  PRMT R132, R132, 0x7773, RZ ;  /* 0x0000777384847816 */ /* 0x000fc600000000ff */
[----:B------:R-:W4:Y:S04]  /*511a0*/  LDL.LU.64 R160, [R1+0x520] ;  /* 0x0005200001a07983 */ /* 0x000f280000300a00 */
[----:B------:R-:W4:Y:S04]  /*511b0*/  LDL.LU.64 R162, [R1+0x518] ;  /* 0x0005180001a27983 */ /* 0x000f280000300a00 */
[----:B------:R-:W4:Y:S04]  /*511c0*/  LDL.LU.64 R164, [R1+0x510] ;  /* 0x0005100001a47983 */ /* 0x000f280000300a00 */
[----:B------:R-:W4:Y:S04]  /*511d0*/  LDL.LU.64 R166, [R1+0x508] ;  /* 0x0005080001a67983 */ /* 0x000f280000300a00 */
[----:B--2---:R0:W-:Y:S02]  /*511e0*/  @P0 STG.E.U8 desc[UR32][R168.64], R2 ;  /* 0x00000002a8000986 */ /* 0x0041e4000c101120 */
[----:B0-----:R-:W-:-:S02]  /*511f0*/  PRMT R2, R133, 0x7772, RZ ;  /* 0x0000777285027816 */ /* 0x001fc400000000ff */
[----:B------:R-:W2:Y:S01]  /*51200*/  LDL.LU.64 R168, [R1+0x500] ;  /* 0x0005000001a87983 */ /* 0x000ea20000300a00 */
[----:B------:R-:W-:-:S03]  /*51210*/  PRMT R133, R133, 0x7773, RZ ;  /* 0x0000777385857816 */ /* 0x000fc600000000ff */
[----:B---3--:R0:W-:Y:S04]  /*51220*/  @P1 STG.E.U8 desc[UR32][R170.64], R132 ;  /* 0x00000084aa001986 */ /* 0x0081e8000c101120 */
[----:B0-----:R-:W3:Y:S04]  /*51230*/  LDL.LU.64 R170, [R1+0x4f8] ;  /* 0x0004f80001aa7983 */ /* 0x001ee80000300a00 */
[----:B----4-:R0:W-:Y:S02]  /*51240*/  @P2 STG.E.U8 desc[UR32][R172.64], R2 ;  /* 0x00000002ac002986 */ /* 0x0101e4000c101120 */
[----:B0-----:R-:W-:-:S02]  /*51250*/  PRMT R2, R134, 0x7772, RZ ;  /* 0x0000777286027816 */ /* 0x001fc400000000ff */
[----:B------:R-:W4:Y:S04]  /*51260*/  LDL.LU.64 R172, [R1+0x4f0] ;  /* 0x0004f00001ac7983 */ /* 0x000f280000300a00 */
[----:B------:R-:W-:Y:S01]  /*51270*/  @P3 STG.E.U8 desc[UR32][R174.64], R133 ;  /* 0x00000085ae003986 */ /* 0x000fe2000c101120 */
[----:B------:R-:W-:-:S03]  /*51280*/  PRMT R134, R134, 0x7773, RZ ;  /* 0x0000777386867816 */ /* 0x000fc600000000ff */
[----:B------:R-:W-:Y:S01]  /*51290*/  @P4 STG.E.U8 desc[UR32][R176.64], R2 ;  /* 0x00000002b0004986 */ /* 0x000fe2000c101120 */
[----:B------:R-:W-:-:S13]  /*512a0*/  LOP3.LUT P4, RZ, R7, 0x8000000, RZ, 0xc0, !PT ;  /* 0x0800000007ff7812 */ /* 0x000fda000788c0ff */
[----:B------:R0:W-:Y:S04]  /*512b0*/  @P4 STG.E.U8 desc[UR32][R128.64], R134 ;  /* 0x0000008680004986 */ /* 0x0001e8000c101120 */
[----:B0-----:R-:W2:Y:S01]  /*512c0*/  LDL.LU.64 R128, [R1+0x1178] ;  /* 0x0011780001807983 */ /* 0x001ea20000300a00 */
[----:B------:R-:W-:Y:S02]  /*512d0*/  LOP3.LUT P4, RZ, R7, 0x4000000, RZ, 0xc0, !PT ;  /* 0x0400000007ff7812 */ /* 0x000fe4000788c0ff */
[C---:B------:R-:W-:Y:S01]  /*512e0*/  PRMT R2, R135.reuse, 0x7772, RZ ;  /* 0x0000777287027816 */ /* 0x040fe200000000ff */
[----:B------:R-:W4:Y:S01]  /*512f0*/  LDL.LU.64 R174, [R1+0x4e8] ;  /* 0x0004e80001ae7983 */ /* 0x000f220000300a00 */
[----:B------:R-:W-:-:S03]  /*51300*/  PRMT R135, R135, 0x7773, RZ ;  /* 0x0000777387877816 */ /* 0x000fc600000000ff */
[----:B------:R-:W4:Y:S06]  /*51310*/  LDL.LU.64 R176, [R1+0x4e0] ;  /* 0x0004e00001b07983 */ /* 0x000f2c0000300a00 */
[----:B------:R0:W-:Y:S01]  /*51320*/  @P4 STG.E.U8 desc[UR32][R178.64], R2 ;  /* 0x00000002b2004986 */ /* 0x0001e2000c101120 */
[----:B------:R-:W-:-:S03]  /*51330*/  LOP3.LUT P4, RZ, R7, 0x2000000, RZ, 0xc0, !PT ;  /* 0x0200000007ff7812 */ /* 0x000fc6000788c0ff */
[----:B0-----:R-:W4:Y:S10]  /*51340*/  LDL.LU.64 R178, [R1+0x4d8] ;  /* 0x0004d80001b27983 */ /* 0x001f340000300a00 */
[----:B------:R-:W-:Y:S01]  /*51350*/  @P4 STG.E.U8 desc[UR32][R158.64], R135 ;  /* 0x000000879e004986 */ /* 0x000fe2000c101120 */
[----:B------:R-:W-:-:S02]  /*51360*/  LOP3.LUT P4, RZ, R7, 0x1000000, RZ, 0xc0, !PT ;  /* 0x0100000007ff7812 */ /* 0x000fc4000788c0ff */
[----:B--2---:R-:W-:-:S11]  /*51370*/  PRMT R2, R128, 0x7770, RZ ;  /* 0x0000777080027816 */ /* 0x004fd600000000ff */
[----:B------:R0:W-:Y:S04]  /*51380*/  @P4 STG.E.U8 desc[UR32][R130.64], R2 ;  /* 0x0000000282004986 */ /* 0x0001e8000c101120 */
[----:B0-----:R-:W2:Y:S01]  /*51390*/  LDL.LU.64 R130, [R1+0x1170] ;  /* 0x0011700001827983 */ /* 0x001ea20000300a00 */
[----:B------:R-:W-:Y:S02]  /*513a0*/  LOP3.LUT P4, RZ, R7, 0x800000, RZ, 0xc0, !PT ;  /* 0x0080000007ff7812 */ /* 0x000fe4000788c0ff */
[----:B------:R-:W-:-:S11]  /*513b0*/  PRMT R2, R128, 0x7771, RZ ;  /* 0x0000777180027816 */ /* 0x000fd600000000ff */
        /* <DEDUP_REMOVED lines=11> */
[----:B------:R-:W-:Y:S02]  /*51470*/  LOP3.LUT P1, RZ, R0, 0x200000, RZ, 0xc0, !PT ;  /* 0x0020000000ff7812 */ /* 0x000fe4000782c0ff */
[----:B--2---:R-:W-:-:S05]  /*51480*/  PRMT R2, R130, 0x7770, RZ ;  /* 0x0000777082027816 */ /* 0x004fca00000000ff */
[----:B------:R0:W-:Y:S02]  /*51490*/  @P4 STG.E.U8 desc[UR32][R166.64], R2 ;  /* 0x00000002a6004986 */ /* 0x0001e4000c101120 */
[----:B0-----:R-:W-:-:S05]  /*514a0*/  PRMT R2, R130, 0x7771, RZ ;  /* 0x0000777182027816 */ /* 0x001fca00000000ff */
[----:B------:R0:W-:Y:S02]  /*514b0*/  @P5 STG.E.U8 desc[UR32][R168.64], R2 ;  /* 0x00000002a8005986 */ /* 0x0001e4000c101120 */
[----:B0-----:R-:W-:-:S05]  /*514c0*/  PRMT R2, R131, 0x7770, RZ ;  /* 0x0000777083027816 */ /* 0x001fca00000000ff */
[----:B---3--:R0:W-:Y:S02]  /*514d0*/  @P6 STG.E.U8 desc[UR32][R170.64], R2 ;  /* 0x00000002aa006986 */ /* 0x0081e4000c101120 */
[----:B0-----:R-:W-:-:S05]  /*514e0*/  PRMT R2, R131, 0x7771, RZ ;  /* 0x0000777183027816 */ /* 0x001fca00000000ff */
[----:B----4-:R0:W-:Y:S02]  /*514f0*/  @P0 STG.E.U8 desc[UR32][R172.64], R2 ;  /* 0x00000002ac000986 */ /* 0x0101e4000c101120 */
[----:B0-----:R-:W-:Y:S02]  /*51500*/  PRMT R2, R128, 0x7772, RZ ;  /* 0x0000777280027816 */ /* 0x001fe400000000ff */
[----:B------:R-:W2:Y:S04]  /*51510*/  LDL.LU.64 R172, [R1+0x4d0] ;  /* 0x0004d00001ac7983 */ /* 0x000ea80000300a00 */
[----:B------:R0:W-:Y:S04]  /*51520*/  @P1 STG.E.U8 desc[UR32][R174.64], R2 ;  /* 0x00000002ae001986 */ /* 0x0001e8000c101120 */
[----:B0-----:R-:W3:Y:S01]  /*51530*/  LDL.LU.64 R174, [R1+0x4c8] ;  /* 0x0004c80001ae7983 */ /* 0x001ee20000300a00 */
[----:B------:R-:W-:-:S02]  /*51540*/  LOP3.LUT P2, RZ, R0, 0x100000, RZ, 0xc0, !PT ;  /* 0x0010000000ff7812 */ /* 0x000fc4000784c0ff */
[----:B------:R-:W-:Y:S02]  /*51550*/  LOP3.LUT P3, RZ, R0, 0x80000, RZ, 0xc0, !PT ;  /* 0x0008000000ff7812 */ /* 0x000fe4000786c0ff */
[----:B------:R-:W-:Y:S02]  /*51560*/  PRMT R128, R128, 0x7773, RZ ;  /* 0x0000777380807816 */ /* 0x000fe400000000ff */
[C---:B------:R-:W-:Y:S02]  /*51570*/  LOP3.LUT P0, RZ, R0.reuse, 0x40000, RZ, 0xc0, !PT ;  /* 0x0004000000ff7812 */ /* 0x040fe4000780c0ff */
[----:B------:R-:W-:Y:S02]  /*51580*/  PRMT R2, R129, 0x7772, RZ ;  /* 0x0000777281027816 */ /* 0x000fe400000000ff */
[----:B------:R-:W-:-:S03]  /*51590*/  LOP3.LUT P1, RZ, R0, 0x20000, RZ, 0xc0, !PT ;  /* 0x0002000000ff7812 */ /* 0x000fc6000782c0ff */
[----:B------:R0:W-:Y:S01]  /*515a0*/  @P2 STG.E.U8 desc[UR32][R176.64], R128 ;  /* 0x00000080b0002986 */ /* 0x0001e2000c101120 */
[----:B------:R-:W-:-:S03]  /*515b0*/  LOP3.LUT P2, RZ, R0, 0x10000, RZ, 0xc0, !PT ;  /* 0x0001000000ff7812 */ /* 0x000fc6000784c0ff */
[----:B------:R1:W-:Y:S01]  /*515c0*/  @P3 STG.E.U8 desc[UR32][R178.64], R2 ;  /* 0x00000002b2003986 */ /* 0x0003e2000c101120 */
[----:B------:R-:W-:-:S03]  /*515d0*/  PRMT R129, R129, 0x7773, RZ ;  /* 0x0000777381817816 */ /* 0x000fc600000000ff */
[----:B0-----:R-:W4:Y:S04]  /*515e0*/  LDL.LU.64 R176, [R1+0x4b8] ;  /* 0x0004b80001b07983 */ /* 0x001f280000300a00 */
[----:B-1----:R-:W4:Y:S01]  /*515f0*/  LDL.LU.64 R178, [R1+0x4b0] ;  /* 0x0004b00001b27983 */ /* 0x002f220000300a00 */
[C---:B------:R-:W-:Y:S02]  /*51600*/  PRMT R2, R130.reuse, 0x7772, RZ ;  /* 0x0000777282027816 */ /* 0x040fe400000000ff */
[----:B------:R-:W-:Y:S01]  /*51610*/  PRMT R130, R130, 0x7773, RZ ;  /* 0x0000777382827816 */ /* 0x000fe200000000ff */
        /* <DEDUP_REMOVED lines=11> */
[----:B------:R-:W-:Y:S01]  /*516d0*/  LOP3.LUT P4, RZ, R0, 0x100, RZ, 0xc0, !PT ;  /* 0x0000010000ff7812 */ /* 0x000fe2000788c0ff */
[----:B--2---:R-:W-:Y:S04]  /*516e0*/  @P0 STG.E.U8 desc[UR32][R172.64], R129 ;  /* 0x00000081ac000986 */ /* 0x004fe8000c101120 */
[----:B---3--:R-:W-:Y:S04]  /*516f0*/  @P1 STG.E.U8 desc[UR32][R174.64], R2 ;  /* 0x00000002ae001986 */ /* 0x008fe8000c101120 */
[----:B------:R0:W-:Y:S04]  /*51700*/  @P2 STG.E.U8 desc[UR32][R124.64], R130 ;  /* 0x000000827c002986 */ /* 0x0001e8000c101120 */
[----:B0-----:R-:W2:Y:S01]  /*51710*/  LDL.LU.64 R124, [R1+0x1168] ;  /* 0x00116800017c7983 */ /* 0x001ea20000300a00 */
[----:B------:R-:W-:-:S02]  /*51720*/  LOP3.LUT R7, R7, 0xffffbfff, RZ, 0xc0, !PT ;  /* 0xffffbfff07077812 */ /* 0x000fc400078ec0ff */
[C---:B------:R-:W-:Y:S01]  /*51730*/  LOP3.LUT P3, RZ, R0.reuse, 0x8000, RZ, 0xc0, !PT ;  /* 0x0000800000ff7812 */ /* 0x040fe2000786c0ff */
[----:B------:R-:W3:Y:S01]  /*51740*/  LDL.LU.64 R168, [R1+0x478] ;  /* 0x0004780001a87983 */ /* 0x000ee20000300a00 */
[----:B------:R-:W-:Y:S02]  /*51750*/  @P4 LOP3.LUT R7, R7, 0x4000, RZ, 0xfc, !PT ;  /* 0x0000400007074812 */ /* 0x000fe400078efcff */
[----:B------:R-:W-:Y:S01]  /*51760*/  LOP3.LUT P4, RZ, R0, 0x200, RZ, 0xc0, !PT ;  /* 0x0000020000ff7812 */ /* 0x000fe2000788c0ff */
[----:B------:R-:W3:Y:S01]  /*51770*/  LDL.LU.64 R170, [R1+0x468] ;  /* 0x0004680001aa7983 */ /* 0x000ee20000300a00 */
[----:B------:R-:W-:Y:S02]  /*51780*/  LOP3.LUT R7, R7, 0xffff7fff, RZ, 0xc0, !PT ;  /* 0xffff7fff07077812 */ /* 0x000fe400078ec0ff */
[----:B------:R-:W-:Y:S01]  /*51790*/  PRMT R2, R131, 0x7772, RZ ;  /* 0x0000777283027816 */ /* 0x000fe200000000ff */
[----:B------:R-:W3:Y:S08]  /*517a0*/  LDL.LU.64 R172, [R1+0x460] ;  /* 0x0004600001ac7983 */ /* 0x000ef00000300a00 */
[----:B------:R-:W-:-:S02]  /*517b0*/  @P4 LOP3.LUT R7, R7, 0x8000, RZ, 0xfc, !PT ;  /* 0x0000800007074812 */ /* 0x000fc400078efcff */
[----:B------:R-:W-:Y:S01]  /*517c0*/  PRMT R131, R131, 0x7773, RZ ;  /* 0x0000777383837816 */ /* 0x000fe200000000ff */
[----:B----4-:R0:W-:Y:S01]  /*517d0*/  @P3 STG.E.U8 desc[UR32][R176.64], R2 ;  /* 0x00000002b0003986 */ /* 0x0101e2000c101120 */
[----:B------:R-:W-:Y:S02]  /*517e0*/  LOP3.LUT P4, RZ, R0, 0x400, RZ, 0xc0, !PT ;  /* 0x0000040000ff7812 */ /* 0x000fe4000788c0ff */
[----:B------:R-:W-:Y:S01]  /*517f0*/  LOP3.LUT R7, R7, 0xfffeffff, RZ, 0xc0, !PT ;  /* 0xfffeffff07077812 */ /* 0x000fe200078ec0ff */
[----:B------:R-:W4:Y:S04]  /*51800*/  LDL.LU.64 R174, [R1+0x458] ;  /* 0x0004580001ae7983 */ /* 0x000f280000300a00 */
[----:B0-----:R-:W4:Y:S06]  /*51810*/  LDL.LU.64 R176, [R1+0x450] ;  /* 0x0004500001b07983 */ /* 0x001f2c0000300a00 */
        /* <DEDUP_REMOVED lines=11> */
[----:B------:R-:W-:Y:S01]  /*518d0*/  @P4 STG.E.U8 desc[UR32][R178.64], R131 ;  /* 0x00000083b2004986 */ /* 0x000fe2000c101120 */
[----:B------:R-:W-:Y:S02]  /*518e0*/  LOP3.LUT P4, RZ, R7, 0x80000, RZ, 0xc0, !PT ;  /* 0x0008000007ff7812 */ /* 0x000fe4000788c0ff */
[----:B--2---:R-:W-:-:S11]  /*518f0*/  PRMT R2, R124, 0x7770, RZ ;  /* 0x000077707c027816 */ /* 0x004fd600000000ff */
[----:B------:R0:W-:Y:S04]  /*51900*/  @P4 STG.E.U8 desc[UR32][R126.64], R2 ;  /* 0x000000027e004986 */ /* 0x0001e8000c101120 */
[----:B0-----:R-:W2:Y:S04]  /*51910*/  LDL.LU.64 R126, [R1+0x1160] ;  /* 0x00116000017e7983 */ /* 0x001ea80000300a00 */
[----:B------:R-:W4:Y:S01]  /*51920*/  LDL.LU.64 R178, [R1+0x448] ;  /* 0x0004480001b27983 */ /* 0x000f220000300a00 */
        /* <DEDUP_REMOVED lines=23> */
[----:B---3--:R0:W-:Y:S01]  /*51aa0*/  @P4 STG.E.U8 desc[UR32][R168.64], R2 ;  /* 0x00000002a8004986 */ /* 0x0081e2000c101120 */
[----:B------:R-:W-:Y:S02]  /*51ab0*/  LOP3.LUT P4, RZ, R7, 0x1000, RZ, 0xc0, !PT ;  /* 0x0000100007ff7812 */ /* 0x000fe4000788c0ff */
[----:B0-----:R-:W-:-:S11]  /*51ac0*/  PRMT R2, R127, 0x7771, RZ ;  /* 0x000077717f027816 */ /* 0x001fd600000000ff */
[----:B------:R0:W-:Y:S02]  /*51ad0*/  @P4 STG.E.U8 desc[UR32][R242.64], R2 ;  /* 0x00000002f2004986 */ /* 0x0001e4000c101120 */
[C---:B0-----:R-:W-:Y:S02]  /*51ae0*/  PRMT R2, R124.reuse, 0x7772, RZ ;  /* 0x000077727c027816 */ /* 0x041fe400000000ff */
[----:B------:R-:W2:Y:S01]  /*51af0*/  LDL.LU.64 R242, [R1+0x1158] ;  /* 0x0011580001f27983 */ /* 0x000ea20000300a00 */
[----:B------:R-:W-:-:S03]  /*51b00*/  PRMT R124, R124, 0x7773, RZ ;  /* 0x000077737c7c7816 */ /* 0x000fc600000000ff */
[----:B------:R0:W-:Y:S04]  /*51b10*/  @P5 STG.E.U8 desc[UR32][R170.64], R2 ;  /* 0x00000002aa005986 */ /* 0x0001e8000c101120 */
[----:B------:R-:W-:Y:S01]  /*51b20*/  @P6 STG.E.U8 desc[UR32][R172.64], R124 ;  /* 0x0000007cac006986 */ /* 0x000fe2000c101120 */
        /* <DEDUP_REMOVED lines=8> */
[----:B0-----:R-:W3:Y:S04]  /*51bb0*/  LDL.LU.64 R120, [R1+0x1150] ;  /* 0x0011500001787983 */ /* 0x001ee80000300a00 */
[----:B------:R-:W4:Y:S04]  /*51bc0*/  LDL.LU.64 R168, [R1+0x438] ;  /* 0x0004380001a87983 */ /* 0x000f280000300a00 */
[----:B------:R-:W3:Y:S04]  /*51bd0*/  LDL.LU.64 R170, [R1+0x430] ;  /* 0x0004300001aa7983 */ /* 0x000ee80000300a00 */
[----:B------:R-:W3:Y:S04]  /*51be0*/  LDL.LU.64 R172, [R1+0x428] ;  /* 0x0004280001ac7983 */ /* 0x000ee80000300a00 */
[----:B------:R-:W3:Y:S01]  /*51bf0*/  LDL.LU.64 R174, [R1+0x418] ;  /* 0x0004180001ae7983 */ /* 0x000ee20000300a00 */
[----:B------:R-:W-:-:S02]  /*51c00*/  PRMT R2, R127, 0x7772, RZ ;  /* 0x000077727f027816 */ /* 0x000fc400000000ff */
[----:B------:R-:W-:Y:S01]  /*51c10*/  PRMT R127, R127, 0x7773, RZ ;  /* 0x000077737f7f7816 */ /* 0x000fe200000000ff */
[----:B------:R-:W3:Y:S04]  /*51c20*/  LDL.LU.64 R176, [R1+0x410] ;  /* 0x0004100001b07983 */ /* 0x000ee80000300a00 */
[----:B------:R-:W3:Y:S04]  /*51c30*/  LDL.LU.64 R178, [R1+0x408] ;  /* 0x0004080001b27983 */ /* 0x000ee80000300a00 */
[----:B------:R-:W3:Y:S04]  /*51c40*/  LDL.LU.64 R158, [R1+0x400] ;  /* 0x00040000019e7983 */ /* 0x000ee80000300a00 */
[----:B------:R-:W3:Y:S04]  /*51c50*/  LDL.LU.64 R160, [R1+0x3f8] ;  /* 0x0003f80001a07983 */ /* 0x000ee80000300a00 */
[----:B------:R-:W3:Y:S04]  /*51c60*/  LDL.LU.64 R162, [R1+0x3f0] ;  /* 0x0003f00001a27983 */ /* 0x000ee80000300a00 */
[----:B------:R-:W3:Y:S04]  /*51c70*/  LDL.LU.64 R164, [R1+0x3e8] ;  /* 0x0003e80001a47983 */ /* 0x000ee80000300a00 */
[----:B------:R-:W3:Y:S01]  /*51c80*/  LDL.LU.64 R166, [R1+0x3e0] ;  /* 0x0003e00001a67983 */ /* 0x000ee20000300a00 */
[----:B------:R-:W-:-:S02]  /*51c90*/  LOP3.LUT R7, R7, 0xffffffef, RZ, 0xc0, !PT ;  /* 0xffffffef07077812 */ /* 0x000fc400078ec0ff */
[C---:B--2---:R-:W-:Y:S02]  /*51ca0*/  LOP3.LUT P0, RZ, R242.reuse, 0x80000000, RZ, 0xc0, !PT ;  /* 0x80000000f2ff7812 */ /* 0x044fe4000780c0ff */
[C---:B------:R-:W-:Y:S02]  /*51cb0*/  LOP3.LUT P1, RZ, R242.reuse, 0x40000000, RZ, 0xc0, !PT ;  /* 0x40000000f2ff7812 */ /* 0x040fe4000782c0ff */
[C---:B------:R-:W-:Y:S02]  /*51cc0*/  LOP3.LUT P2, RZ, R242.reuse, 0x20000000, RZ, 0xc0, !PT ;  /* 0x20000000f2ff7812 */ /* 0x040fe4000784c0ff */
[----:B------:R-:W-:-:S07]  /*51cd0*/  LOP3.LUT P3, RZ, R242, 0x10000000, RZ, 0xc0, !PT ;  /* 0x10000000f2ff7812 */ /* 0x000fce000786c0ff */
[----:B----4-:R0:W-:Y:S04]  /*51ce0*/  @P0 STG.E.U8 desc[UR32][R168.64], R2 ;  /* 0x00000002a8000986 */ /* 0x0101e8000c101120 */
[----:B---3--:R-:W-:Y:S01]  /*51cf0*/  @P1 STG.E.U8 desc[UR32][R170.64], R127 ;  /* 0x0000007faa001986 */ /* 0x008fe2000c101120 */
[----:B0-----:R-:W-:-:S05]  /*51d00*/  PRMT R2, R120, 0x7770, RZ ;  /* 0x0000777078027816 */ /* 0x001fca00000000ff */
[----:B------:R0:W-:Y:S02]  /*51d10*/  @P2 STG.E.U8 desc[UR32][R172.64], R2 ;  /* 0x00000002ac002986 */ /* 0x0001e4000c101120 */
[----:B0-----:R-:W-:-:S05]  /*51d20*/  PRMT R2, R120, 0x7771, RZ ;  /* 0x0000777178027816 */ /* 0x001fca00000000ff */
[----:B------:R0:W-:Y:S04]  /*51d30*/  @P3 STG.E.U8 desc[UR32][R122.64], R2 ;  /* 0x000000027a003986 */ /* 0x0001e8000c101120 */
[----:B0-----:R-:W2:Y:S01]  /*51d40*/  LDL.LU.64 R122, [R1+0x1148] ;  /* 0x00114800017a7983 */ /* 0x001ea20000300a00 */
[----:B------:R-:W-:Y:S02]  /*51d50*/  LOP3.LUT P4, RZ, R242, 0x80000, RZ, 0xc0, !PT ;  /* 0x00080000f2ff7812 */ /* 0x000fe4000788c0ff */
[----:B------:R-:W-:Y:S01]  /*51d60*/  PRMT R2, R121, 0x7770, RZ ;  /* 0x0000777079027816 */ /* 0x000fe200000000ff */
[----:B------:R-:W3:Y:S04]  /*51d70*/  LDL.LU.64 R168, [R1+0x3d0] ;  /* 0x0003d00001a87983 */ /* 0x000ee80000300a00 */
[----:B------:R-:W4:Y:S04]  /*51d80*/  LDL.LU.64 R170, [R1+0x3c8] ;  /* 0x0003c80001aa7983 */ /* 0x000f280000300a00 */
[----:B------:R-:W4:Y:S02]  /*51d90*/  LDL.LU.64 R172, [R1+0x3c0] ;  /* 0x0003c00001ac7983 */ /* 0x000f240000300a00 */
        /* <DEDUP_REMOVED lines=23> */
[----:B------:R0:W-:Y:S01]  /*51f10*/  @P4 STG.E.U8 desc[UR32][R174.64], R2 ;  /* 0x00000002ae004986 */ /* 0x0001e2000c101120 */
[----:B------:R-:W-:Y:S02]  /*51f20*/  LOP3.LUT P4, RZ, R7, 0x800, RZ, 0xc0, !PT ;  /* 0x0000080007ff7812 */ /* 0x000fe4000788c0ff */
[----:B0-----:R-:W-:Y:S01]  /*51f30*/  PRMT R2, R121, 0x7771, RZ ;  /* 0x0000777179027816 */ /* 0x001fe200000000ff */
[----:B------:R-:W4:Y:S10]  /*51f40*/  LDL.LU.64 R174, [R1+0x3b8] ;  /* 0x0003b80001ae7983 */ /* 0x000f340000300a00 */
[----:B------:R0:W-:Y:S01]  /*51f50*/  @P4 STG.E.U8 desc[UR32][R176.64], R2 ;  /* 0x00000002b0004986 */ /* 0x0001e2000c101120 */
[----:B------:R-:W-:-:S03]  /*51f60*/  LOP3.LUT P4, RZ, R7, 0x400, RZ, 0xc0, !PT ;  /* 0x0000040007ff7812 */ /* 0x000fc6000788c0ff */
[----:B0-----:R-:W4:Y:S01]  /*51f70*/  LDL.LU.64 R176, [R1+0x3b0] ;  /* 0x0003b00001b07983 */ /* 0x001f220000300a00 */
[----:B--2---:R-:W-:-:S09]  /*51f80*/  PRMT R2, R122, 0x7770, RZ ;  /* 0x000077707a027816 */ /* 0x004fd200000000ff */
[----:B------:R0:W-:Y:S01]  /*51f90*/  @P4 STG.E.U8 desc[UR32][R178.64], R2 ;  /* 0x00000002b2004986 */ /* 0x0001e2000c101120 */
[C---:B------:R-:W-:Y:S02]  /*51fa0*/  LOP3.LUT P4, RZ, R7.reuse, 0x200, RZ, 0xc0, !PT ;  /* 0x0000020007ff7812 */ /* 0x040fe4000788c0ff */
        /* <DEDUP_REMOVED lines=19> */
[C---:B------:R-:W-:Y:S02]  /*520e0*/  LOP3.LUT P5, RZ, R242.reuse, 0x40000, RZ, 0xc0, !PT ;  /* 0x00040000f2ff7812 */ /* 0x040fe400078ac0ff */
[C---:B------:R-:W-:Y:S02]  /*520f0*/  LOP3.LUT P6, RZ, R242.reuse, 0x20000, RZ, 0xc0, !PT ;  /* 0x00020000f2ff7812 */ /* 0x040fe400078cc0ff */
[C---:B------:R-:W-:Y:S02]  /*52100*/  LOP3.LUT P0, RZ, R242.reuse, 0x10000, RZ, 0xc0, !PT ;  /* 0x00010000f2ff7812 */ /* 0x040fe4000780c0ff */
[----:B------:R-:W-:-:S02]  /*52110*/  LOP3.LUT P1, RZ, R242, 0x8000, RZ, 0xc0, !PT ;  /* 0x00008000f2ff7812 */ /* 0x000fc4000782c0ff */
[----:B------:R-:W-:Y:S02]  /*52120*/  PRMT R121, R121, 0x7773, RZ ;  /* 0x0000777379797816 */ /* 0x000fe400000000ff */
[----:B------:R-:W-:Y:S02]  /*52130*/  PRMT R2, R122, 0x7772, RZ ;  /* 0x000077727a027816 */ /* 0x000fe400000000ff */
[C---:B------:R-:W-:Y:S01]  /*52140*/  LOP3.LUT P2, RZ, R242.reuse, 0x4000, RZ, 0xc0, !PT ;  /* 0x00004000f2ff7812 */ /* 0x040fe2000784c0ff */
[----:B---3--:R-:W-:Y:S01]  /*52150*/  @P5 STG.E.U8 desc[UR32][R168.64], R121 ;  /* 0x00000079a8005986 */ /* 0x008fe2000c101120 */
[----:B------:R-:W-:Y:S02]  /*52160*/  LOP3.LUT P3, RZ, R242, 0x2000, RZ, 0xc0, !PT ;  /* 0x00002000f2ff7812 */ /* 0x000fe4000786c0ff */
[----:B------:R-:W-:Y:S01]  /*52170*/  PRMT R122, R122, 0x7773, RZ ;  /* 0x000077737a7a7816 */ /* 0x000fe200000000ff */
[----:B----4-:R0:W-:Y:S04]  /*52180*/  @P6 STG.E.U8 desc[UR32][R170.64], R2 ;  /* 0x00000002aa006986 */ /* 0x0101e8000c101120 */
[----:B------:R1:W-:Y:S01]  /*52190*/  @P0 STG.E.U8 desc[UR32][R172.64], R122 ;  /* 0x0000007aac000986 */ /* 0x0003e2000c101120 */
[----:B------:R-:W-:-:S02]  /*521a0*/  LOP3.LUT P0, RZ, R242, 0x1000, RZ, 0xc0, !PT ;  /* 0x00001000f2ff7812 */ /* 0x000fc4000780c0ff */
[C---:B0-----:R-:W-:Y:S01]  /*521b0*/  PRMT R2, R123.reuse, 0x7772, RZ ;  /* 0x000077727b027816 */ /* 0x041fe200000000ff */
[----:B------:R-:W3:Y:S01]  /*521c0*/  LDL.LU.64 R170, [R1+0x398] ;  /* 0x0003980001aa7983 */ /* 0x000ee20000300a00 */
[----:B------:R-:W-:-:S03]  /*521d0*/  PRMT R123, R123, 0x7773, RZ ;  /* 0x000077737b7b7816 */ /* 0x000fc600000000ff */
[----:B------:R0:W-:Y:S04]  /*521e0*/  @P1 STG.E.U8 desc[UR32][R174.64], R2 ;  /* 0x00000002ae001986 */ /* 0x0001e8000c101120 */
[----:B-1----:R-:W4:Y:S04]  /*521f0*/  LDL.LU.64 R172, [R1+0x390] ;  /* 0x0003900001ac7983 */ /* 0x002f280000300a00 */
[----:B0-----:R-:W4:Y:S04]  /*52200*/  LDL.LU.64 R174, [R1+0x388] ;  /* 0x0003880001ae7983 */ /* 0x001f280000300a00 */
[----:B------:R0:W-:Y:S04]  /*52210*/  @P2 STG.E.U8 desc[UR32][R176.64], R123 ;  /* 0x0000007bb0002986 */ /* 0x0001e8000c101120 */
[----:B0-----:R-:W4:Y:S01]  /*52220*/  LDL.LU.64 R176, [R1+0x380] ;  /* 0x0003800001b07983 */ /* 0x001f220000300a00 */
[----:B------:R-:W-:-:S02]  /*52230*/  LOP3.LUT P4, RZ, R242, 0x1, RZ, 0xc0, !PT ;  /* 0x00000001f2ff7812 */ /* 0x000fc4000788c0ff */
[----:B------:R-:W-:-:S11]  /*52240*/  LOP3.LUT R0, R0, 0xefffffff, RZ, 0xc0, !PT ;  /* 0xefffffff00007812 */ /* 0x000fd600078ec0ff */
[----:B------:R-:W-:Y:S02]  /*52250*/  @P4 LOP3.LUT R0, R0, 0x10000000, RZ, 0xfc, !PT ;  /* 0x1000000000004812 */ /* 0x000fe400078efcff */
[----:B------:R-:W-:Y:S02]  /*52260*/  LOP3.LUT P4, RZ, R242, 0x2, RZ, 0xc0, !PT ;  /* 0x00000002f2ff7812 */ /* 0x000fe4000788c0ff */
[----:B--2---:R-:W-:-:S05]  /*52270*/  PRMT R2, R116, 0x7770, RZ ;  /* 0x0000777074027816 */ /* 0x004fca00000000ff */
[----:B------:R0:W-:Y:S02]  /*52280*/  @P3 STG.E.U8 desc[UR32][R178.64], R2 ;  /* 0x00000002b2003986 */ /* 0x0001e4000c101120 */
[----:B0-----:R-:W-:Y:S02]  /*52290*/  PRMT R2, R116, 0x7771, RZ ;  /* 0x0000777174027816 */ /* 0x001fe400000000ff */
[----:B------:R-:W2:Y:S04]  /*522a0*/  LDL.LU.64 R178, [R1+0x378] ;  /* 0x0003780001b27983 */ /* 0x000ea80000300a00 */
[----:B------:R-:W2:Y:S04]  /*522b0*/  LDL.LU.64 R158, [R1+0x370] ;  /* 0x00037000019e7983 */ /* 0x000ea80000300a00 */
[----:B------:R0:W-:Y:S04]  /*522c0*/  @P0 STG.E.U8 desc[UR32][R118.64], R2 ;  /* 0x0000000276000986 */ /* 0x0001e8000c101120 */
[----:B0-----:R-:W2:Y:S04]  /*522d0*/  LDL.LU.64 R118, [R1+0x1138] ;  /* 0x0011380001767983 */ /* 0x001ea80000300a00 */
[----:B------:R-:W2:Y:S04]  /*522e0*/  LDL.LU.64 R160, [R1+0x368] ;  /* 0x0003680001a07983 */ /* 0x000ea80000300a00 */
[----:B------:R-:W2:Y:S04]  /*522f0*/  LDL.LU.64 R162, [R1+0x360] ;  /* 0x0003600001a27983 */ /* 0x000ea80000300a00 */
[----:B------:R-:W2:Y:S01]  /*52300*/  LDL.LU.64 R164, [R1+0x358] ;  /* 0x0003580001a47983 */ /* 0x000ea20000300a00 */
[----:B------:R-:W-:-:S02]  /*52310*/  LOP3.LUT R0, R0, 0xdfffffff, RZ, 0xc0, !PT ;  /* 0xdfffffff00007812 */ /* 0x000fc400078ec0ff */
[----:B------:R-:W-:Y:S01]  /*52320*/  LOP3.LUT R7, R7, 0xfffffffe, RZ, 0xc0, !PT ;  /* 0xfffffffe07077812 */ /* 0x000fe200078ec0ff */
[----:B------:R-:W2:Y:S01]  /*52330*/  LDL.LU.64 R166, [R1+0x348] ;  /* 0x0003480001a67983 */ /* 0x000ea20000300a00 */
[----:B------:R-:W-:Y:S02]  /*52340*/  @P4 LOP3.LUT R0, R0, 0x20000000, RZ, 0xfc, !PT ;  /* 0x2000000000004812 */ /* 0x000fe400078efcff */
[----:B------:R-:W-:Y:S01]  /*52350*/  LOP3.LUT P4, RZ, R242, 0x4, RZ, 0xc0, !PT ;  /* 0x00000004f2ff7812 */ /* 0x000fe2000788c0ff */
[----:B------:R-:W2:Y:S01]  /*52360*/  LDL.LU.64 R168, [R1+0x340] ;  /* 0x0003400001a87983 */ /* 0x000ea20000300a00 */
        /* <DEDUP_REMOVED lines=10> */
[C---:B------:R-:W-:Y:S02]  /*52410*/  LOP3.LUT P4, RZ, R242.reuse, 0x40, RZ, 0xc0, !PT ;  /* 0x00000040f2ff7812 */ /* 0x040fe4000788c0ff */
[----:B------:R-:W-:Y:S02]  /*52420*/  LOP3.LUT R7, R7, 0xfffffffb, RZ, 0xc0, !PT ;  /* 0xfffffffb07077812 */ /* 0x000fe400078ec0ff */
[C---:B------:R-:W-:Y:S02]  /*52430*/  LOP3.LUT P1, RZ, R242.reuse, 0x800, RZ, 0xc0, !PT ;  /* 0x00000800f2ff7812 */ /* 0x040fe4000782c0ff */
[----:B------:R-:W-:Y:S02]  /*52440*/  LOP3.LUT P2, RZ, R242, 0x400, RZ, 0xc0, !PT ;  /* 0x00000400f2ff7812 */ /* 0x000fe4000784c0ff */
[----:B------:R-:W-:-:S05]  /*52450*/  PRMT R2, R117, 0x7770, RZ ;  /* 0x0000777075027816 */ /* 0x000fca00000000ff */
[----:B------:R-:W-:Y:S02]  /*52460*/  @P4 LOP3.LUT R7, R7, 0x4, RZ, 0xfc, !PT ;  /* 0x0000000407074812 */ /* 0x000fe400078efcff */
[C---:B------:R-:W-:Y:S02]  /*52470*/  LOP3.LUT P4, RZ, R242.reuse, 0x80, RZ, 0xc0, !PT ;  /* 0x00000080f2ff7812 */ /* 0x040fe4000788c0ff */
[----:B------:R-:W-:Y:S01]  /*52480*/  LOP3.LUT P3, RZ, R242, 0x200, RZ, 0xc0, !PT ;  /* 0x00000200f2ff7812 */ /* 0x000fe2000786c0ff */
[----:B---3--:R0:W-:Y:S01]  /*52490*/  @P1 STG.E.U8 desc[UR32][R170.64], R2 ;  /* 0x00000002aa001986 */ /* 0x0081e2000c101120 */
[----:B------:R-:W-:Y:S02]  /*524a0*/  LOP3.LUT R7, R7, 0xfffffff7, RZ, 0xc0, !PT ;  /* 0xfffffff707077812 */ /* 0x000fe400078ec0ff */
[----:B0-----:R-:W-:Y:S01]  /*524b0*/  PRMT R2, R117, 0x7771, RZ ;  /* 0x0000777175027816 */ /* 0x001fe200000000ff */
[----:B------:R-:W3:Y:S06]  /*524c0*/  LDL.LU.64 R170, [R1+0x338] ;  /* 0x0003380001aa7983 */ /* 0x000eec0000300a00 */
[----:B------:R-:W-:-:S02]  /*524d0*/  @P4 LOP3.LUT R7, R7, 0x8, RZ, 0xfc, !PT ;  /* 0x0000000807074812 */ /* 0x000fc400078efcff */
[----:B------:R-:W-:Y:S01]  /*524e0*/  LOP3.LUT P4, RZ, R242, 0x100, RZ, 0xc0, !PT ;  /* 0x00000100f2ff7812 */ /* 0x000fe2000788c0ff */
[----:B----4-:R0:W-:Y:S04]  /*524f0*/  @P2 STG.E.U8 desc[UR32][R172.64], R2 ;  /* 0x00000002ac002986 */ /* 0x0101e8000c101120 */
[----:B0-----:R-:W4:Y:S01]  /*52500*/  LDL.LU.64 R172, [R1+0x330] ;  /* 0x0003300001ac7983 */ /* 0x001f220000300a00 */
[----:B--2---:R-:W-:-:S05]  /*52510*/  PRMT R2, R118, 0x7770, RZ ;  /* 0x0000777076027816 */ /* 0x004fca00000000ff */
[----:B------:R0:W-:Y:S02]  /*52520*/  @P3 STG.E.U8 desc[UR32][R174.64], R2 ;  /* 0x00000002ae003986 */ /* 0x0001e4000c101120 */
[----:B0-----:R-:W-:Y:S02]  /*52530*/  PRMT R2, R118, 0x7771, RZ ;  /* 0x0000777176027816 */ /* 0x001fe400000000ff */
[----:B------:R-:W2:Y:S04]  /*52540*/  LDL.LU.64 R174, [R1+0x328] ;  /* 0x0003280001ae7983 */ /* 0x000ea80000300a00 */
        /* <DEDUP_REMOVED lines=10> */
[----:B0-----:R-:W-:-:S11]  /*525f0*/  PRMT R2, R116, 0x7772, RZ ;  /* 0x0000777274027816 */ /* 0x001fd600000000ff */
[----:B------:R0:W-:Y:S01]  /*52600*/  @P4 STG.E.U8 desc[UR32][R160.64], R2 ;  /* 0x00000002a0004986 */ /* 0x0001e2000c101120 */
[----:B------:R-:W-:Y:S02]  /*52610*/  LOP3.LUT P4, RZ, R7, 0x1, RZ, 0xc0, !PT ;  /* 0x0000000107ff7812 */ /* 0x000fe4000788c0ff */
[----:B------:R-:W-:-:S11]  /*52620*/  PRMT R116, R116, 0x7773, RZ ;  /* 0x0000777374747816 */ /* 0x000fd600000000ff */
[----:B------:R-:W-:Y:S01]  /*52630*/  @P4 STG.E.U8 desc[UR32][R162.64], R116 ;  /* 0x00000074a2004986 */ /* 0x000fe2000c101120 */
[----:B------:R-:W-:Y:S02]  /*52640*/  LOP3.LUT P4, RZ, R0, 0x80000000, RZ, 0xc0, !PT ;  /* 0x8000000000ff7812 */ /* 0x000fe4000788c0ff */
[C---:B0-----:R-:W-:Y:S02]  /*52650*/  PRMT R2, R117.reuse, 0x7772, RZ ;  /* 0x0000777275027816 */ /* 0x041fe400000000ff */
[----:B------:R-:W-:-:S09]  /*52660*/  PRMT R117, R117, 0x7773, RZ ;  /* 0x0000777375757816 */ /* 0x000fd200000000ff */
[----:B------:R-:W-:Y:S01]  /*52670*/  @P4 STG.E.U8 desc[UR32][R164.64], R2 ;  /* 0x00000002a4004986 */ /* 0x000fe2000c101120 */
[----:B------:R-:W-:-:S13]  /*52680*/  LOP3.LUT P4, RZ, R0, 0x40000000, RZ, 0xc0, !PT ;  /* 0x4000000000ff7812 */ /* 0x000fda000788c0ff */
[----:B------:R0:W-:Y:S04]  /*52690*/  @P4 STG.E.U8 desc[UR32][R112.64], R117 ;  /* 0x0000007570004986 */ /* 0x0001e8000c101120 */
[----:B0-----:R-:W2:Y:S01]  /*526a0*/  LDL.LU.64 R112, [R1+0x1130] ;  /* 0x0011300001707983 */ /* 0x001ea20000300a00 */
[----:B------:R-:W-:Y:S02]  /*526b0*/  LOP3.LUT P4, RZ, R0, 0x20000000, RZ, 0xc0, !PT ;  /* 0x2000000000ff7812 */ /* 0x000fe4000788c0ff */
[----:B------:R-:W-:Y:S02]  /*526c0*/  PRMT R2, R118, 0x7772, RZ ;  /* 0x0000777276027816 */ /* 0x000fe400000000ff */
[C---:B------:R-:W-:Y:S02]  /*526d0*/  LOP3.LUT P5, RZ, R243.reuse, 0x80000000, RZ, 0xc0, !PT ;  /* 0x80000000f3ff7812 */ /* 0x040fe400078ac0ff */
[----:B------:R-:W-:-:S07]  /*526e0*/  LOP3.LUT P6, RZ, R243, 0x40000000, RZ, 0xc0, !PT ;  /* 0x40000000f3ff7812 */ /* 0x000fce00078cc0ff */
[----:B------:R0:W-:Y:S01]  /*526f0*/  @P4 STG.E.U8 desc[UR32][R166.64], R2 ;  /* 0x00000002a6004986 */ /* 0x0001e2000c101120 */
[----:B------:R-:W-:Y:S02]  /*52700*/  LOP3.LUT P4, RZ, R0, 0x10000000, RZ, 0xc0, !PT ;  /* 0x1000000000ff7812 */ /* 0x000fe4000788c0ff */
[C---:B------:R-:W-:Y:S02]  /*52710*/  LOP3.LUT P0, RZ, R243.reuse, 0x20000000, RZ, 0xc0, !PT ;  /* 0x20000000f3ff7812 */ /* 0x040fe4000780c0ff */
[----:B------:R-:W-:Y:S02]  /*52720*/  PRMT R118, R118, 0x7773, RZ ;  /* 0x0000777376767816 */ /* 0x000fe400000000ff */
[----:B------:R-:W-:Y:S02]  /*52730*/  LOP3.LUT P1, RZ, R243, 0x10000000, RZ, 0xc0, !PT ;  /* 0x10000000f3ff7812 */ /* 0x000fe4000782c0ff */
[----:B0-----:R-:W-:-:S05]  /*52740*/  PRMT R2, R119, 0x7772, RZ ;  /* 0x0000777277027816 */ /* 0x001fca00000000ff */
[----:B------:R-:W-:Y:S01]  /*52750*/  @P4 STG.E.U8 desc[UR32][R168.64], R118 ;  /* 0x00000076a8004986 */ /* 0x000fe2000c101120 */
[----:B------:R-:W-:-:S03]  /*52760*/  PRMT R119, R119, 0x7773, RZ ;  /* 0x0000777377777816 */ /* 0x000fc600000000ff */
[----:B---3--:R2:W-:Y:S01]  /*52770*/  @P5 STG.E.U8 desc[UR32][R170.64], R2 ;  /* 0x00000002aa005986 */ /* 0x0085e2000c101120 */
[----:B------:R-:W-:-:S03]  /*52780*/  LOP3.LUT P2, RZ, R243, 0x8000000, RZ, 0xc0, !PT ;  /* 0x08000000f3ff7812 */ /* 0x000fc6000784c0ff */
[----:B----4-:R-:W-:Y:S01]  /*52790*/  @P6 STG.E.U8 desc[UR32][R172.64], R119 ;  /* 0x00000077ac006986 */ /* 0x010fe2000c101120 */
[C---:B------:R-:W-:Y:S02]  /*527a0*/  LOP3.LUT P3, RZ, R243.reuse, 0x4000000, RZ, 0xc0, !PT ;  /* 0x04000000f3ff7812 */ /* 0x040fe4000786c0ff */
[----:B------:R-:W-:Y:S02]  /*527b0*/  LOP3.LUT P4, RZ, R243, 0x2000, RZ, 0xc0, !PT ;  /* 0x00002000f3ff7812 */ /* 0x000fe4000788c0ff */
[----:B------:R-:W-:-:S11]  /*527c0*/  LOP3.LUT R0, R0, 0xffefffff, RZ, 0xc0, !PT ;  /* 0xffefffff00007812 */ /* 0x000fd600078ec0ff */
[----:B------:R-:W-:Y:S02]  /*527d0*/  @P4 LOP3.LUT R0, R0, 0x100000, RZ, 0xfc, !PT ;  /* 0x0010000000004812 */ /* 0x000fe400078efcff */
[----:B------:R-:W-:Y:S02]  /*527e0*/  LOP3.LUT P4, RZ, R243, 0x4000, RZ, 0xc0, !PT ;  /* 0x00004000f3ff7812 */ /* 0x000fe4000788c0ff */
[----:B--2---:R-:W-:-:S05]  /*527f0*/  PRMT R2, R112, 0x7770, RZ ;  /* 0x0000777070027816 */ /* 0x004fca00000000ff */
[----:B------:R0:W-:Y:S02]  /*52800*/  @P0 STG.E.U8 desc[UR32][R174.64], R2 ;  /* 0x00000002ae000986 */ /* 0x0001e4000c101120 */
[----:B0-----:R-:W-:-:S05]  /*52810*/  PRMT R2, R112, 0x7771, RZ ;  /* 0x0000777170027816 */ /* 0x001fca00000000ff */
[----:B------:R0:W-:Y:S02]  /*52820*/  @P1 STG.E.U8 desc[UR32][R176.64], R2 ;  /* 0x00000002b0001986 */ /* 0x0001e4000c101120 */
        /* <DEDUP_REMOVED lines=14> */
[----:B------:R-:W-:-:S02]  /*52910*/  LOP3.LUT R0, R0, 0xffdfffff, RZ, 0xc0, !PT ;  /* 0xffdfffff00007812 */ /* 0x000fc400078ec0ff */
[C---:B------:R-:W-:Y:S01]  /*52920*/  LOP3.LUT P0, RZ, R243.reuse, 0x2000000, RZ, 0xc0, !PT ;  /* 0x02000000f3ff7812 */ /* 0x040fe2000780c0ff */
[----:B------:R-:W4:Y:S01]  /*52930*/  LDL.LU.64 R166, [R1+0x2b0] ;  /* 0x0002b00001a67983 */ /* 0x000f220000300a00 */
        /* <DEDUP_REMOVED lines=19> */
[----:B------:R-:W-:Y:S02]  /*52a70*/  LOP3.LUT P3, RZ, R243, 0x400000, RZ, 0xc0, !PT ;  /* 0x00400000f3ff7812 */ /* 0x000fe4000786c0ff */
[----:B------:R-:W-:-:S09]  /*52a80*/  LOP3.LUT R0, R0, 0xf7ffffff, RZ, 0xc0, !PT ;  /* 0xf7ffffff00007812 */ /* 0x000fd200078ec0ff */
[----:B------:R-:W-:Y:S02]  /*52a90*/  @P4 LOP3.LUT R0, R0, 0x8000000, RZ, 0xfc, !PT ;  /* 0x0800000000004812 */ /* 0x000fe400078efcff */
[----:B------:R-:W-:Y:S02]  /*52aa0*/  LOP3.LUT P4, RZ, R243, 0x200000, RZ, 0xc0, !PT ;  /* 0x00200000f3ff7812 */ /* 0x000fe4000788c0ff */
[----:B--2---:R-:W-:-:S05]  /*52ab0*/  PRMT R2, R114, 0x7770, RZ ;  /* 0x0000777072027816 */ /* 0x004fca00000000ff */
[----:B---3--:R0:W-:Y:S02]  /*52ac0*/  @P0 STG.E.U8 desc[UR32][R168.64], R2 ;  /* 0x00000002a8000986 */ /* 0x0081e4000c101120 */
[----:B0-----:R-:W-:Y:S02]  /*52ad0*/  PRMT R2, R114, 0x7771, RZ ;  /* 0x0000777172027816 */ /* 0x001fe400000000ff */
[----:B------:R-:W2:Y:S04]  /*52ae0*/  LDL.LU.64 R168, [R1+0x2a8] ;  /* 0x0002a80001a87983 */ /* 0x000ea80000300a00 */
[----:B----4-:R0:W-:Y:S02]  /*52af0*/  @P1 STG.E.U8 desc[UR32][R170.64], R2 ;  /* 0x00000002aa001986 */ /* 0x0101e4000c101120 */
[----:B0-----:R-:W-:-:S02]  /*52b00*/  PRMT R2, R115, 0x7770, RZ ;  /* 0x0000777073027816 */ /* 0x001fc400000000ff */
[----:B------:R-:W3:Y:S04]  /*52b10*/  LDL.LU.64 R170, [R1+0x2a0] ;  /* 0x0002a00001aa7983 */ /* 0x000ee80000300a00 */
[----:B------:R0:W-:Y:S02]  /*52b20*/  @P2 STG.E.U8 desc[UR32][R172.64], R2 ;  /* 0x00000002ac002986 */ /* 0x0001e4000c101120 */
[----:B0-----:R-:W-:Y:S02]  /*52b30*/  PRMT R2, R115, 0x7771, RZ ;  /* 0x0000777173027816 */ /* 0x001fe400000000ff */
[----:B------:R-:W4:Y:S04]  /*52b40*/  LDL.LU.64 R172, [R1+0x298] ;  /* 0x0002980001ac7983 */ /* 0x000f280000300a00 */
[----:B------:R0:W-:Y:S02]  /*52b50*/  @P3 STG.E.U8 desc[UR32][R174.64], R2 ;  /* 0x00000002ae003986 */ /* 0x0001e4000c101120 */
[----:B0-----:R-:W-:-:S02]  /*52b60*/  PRMT R2, R112, 0x7772, RZ ;  /* 0x0000777270027816 */ /* 0x001fc400000000ff */
[----:B------:R-:W4:Y:S04]  /*52b70*/  LDL.LU.64 R174, [R1+0x290] ;  /* 0x0002900001ae7983 */ /* 0x000f280000300a00 */
[----:B------:R0:W-:Y:S01]  /*52b80*/  @P4 STG.E.U8 desc[UR32][R176.64], R2 ;  /* 0x00000002b0004986 */ /* 0x0001e2000c101120 */
[----:B------:R-:W-:Y:S02]  /*52b90*/  LOP3.LUT P4, RZ, R0, 0x8000000, RZ, 0xc0, !PT ;  /* 0x0800000000ff7812 */ /* 0x000fe4000788c0ff */
[----:B------:R-:W-:Y:S02]  /*52ba0*/  PRMT R112, R112, 0x7773, RZ ;  /* 0x0000777370707816 */ /* 0x000fe400000000ff */
[----:B0-----:R-:W-:Y:S01]  /*52bb0*/  PRMT R2, R113, 0x7772, RZ ;  /* 0x0000777271027816 */ /* 0x001fe200000000ff */
[----:B------:R-:W4:Y:S08]  /*52bc0*/  LDL.LU.64 R176, [R1+0x288] ;  /* 0x0002880001b07983 */ /* 0x000f300000300a00 */
[----:B------:R-:W-:Y:S01]  /*52bd0*/  @P4 STG.E.U8 desc[UR32][R160.64], R112 ;  /* 0x00000070a0004986 */ /* 0x000fe2000c101120 */
[----:B------:R-:W-:-:S02]  /*52be0*/  LOP3.LUT P4, RZ, R0, 0x4000000, RZ, 0xc0, !PT ;  /* 0x0400000000ff7812 */ /* 0x000fc4000788c0ff */
[----:B------:R-:W-:-:S11]  /*52bf0*/  PRMT R113, R113, 0x7773, RZ ;  /* 0x0000777371717816 */ /* 0x000fd600000000ff */
[----:B------:R0:W-:Y:S01]  /*52c00*/  @P4 STG.E.U8 desc[UR32][R178.64], R2 ;  /* 0x00000002b2004986 */ /* 0x0001e2000c101120 */
[----:B------:R-:W-:Y:S02]  /*52c10*/  LOP3.LUT P4, RZ, R0, 0x2000000, RZ, 0xc0, !PT ;  /* 0x0200000000ff7812 */ /* 0x000fe4000788c0ff */
[----:B0-----:R-:W-:Y:S01]  /*52c20*/  PRMT R2, R114, 0x7772, RZ ;  /* 0x0000777272027816 */ /* 0x001fe200000000ff */
[----:B------:R-:W4:Y:S10]  /*52c30*/  LDL.LU.64 R178, [R1+0x278] ;  /* 0x0002780001b27983 */ /* 0x000f340000300a00 */
[----:B------:R-:W-:Y:S01]  /*52c40*/  @P4 STG.E.U8 desc[UR32][R162.64], R113 ;  /* 0x00000071a2004986 */ /* 0x000fe2000c101120 */
[----:B------:R-:W-:-:S02]  /*52c50*/  LOP3.LUT P4, RZ, R0, 0x1000000, RZ, 0xc0, !PT ;  /* 0x0100000000ff7812 */ /* 0x000fc4000788c0ff */
[----:B------:R-:W-:-:S11]  /*52c60*/  PRMT R114, R114, 0x7773, RZ ;  /* 0x0000777372727816 */ /* 0x000fd600000000ff */
[----:B------:R0:W-:Y:S01]  /*52c70*/  @P4 STG.E.U8 desc[UR32][R108.64], R2 ;  /* 0x000000026c004986 */ /* 0x0001e2000c101120 */
[----:B------:R-:W-:-:S03]  /*52c80*/  LOP3.LUT P4, RZ, R0, 0x800000, RZ, 0xc0, !PT ;  /* 0x0080000000ff7812 */ /* 0x000fc6000788c0ff */
[----:B0-----:R-:W2:Y:S10]  /*52c90*/  LDL.LU.64 R108, [R1+0x1120] ;  /* 0x00112000016c7983 */ /* 0x001eb40000300a00 */
[----:B------:R-:W-:Y:S01]  /*52ca0*/  @P4 STG.E.U8 desc[UR32][R164.64], R114 ;  /* 0x00000072a4004986 */ /* 0x000fe2000c101120 */
[----:B------:R-:W-:-:S02]  /*52cb0*/  LOP3.LUT P4, RZ, R0, 0x400000, RZ, 0xc0, !PT ;  /* 0x0040000000ff7812 */ /* 0x000fc4000788c0ff */
[----:B------:R-:W-:-:S11]  /*52cc0*/  PRMT R2, R115, 0x7772, RZ ;  /* 0x0000777273027816 */ /* 0x000fd600000000ff */
[----:B------:R0:W-:Y:S04]  /*52cd0*/  @P4 STG.E.U8 desc[UR32][R110.64], R2 ;  /* 0x000000026e004986 */ /* 0x0001e8000c101120 */
[----:B0-----:R-:W4:Y:S01]  /*52ce0*/  LDL.LU.64 R110, [R1+0x1118] ;  /* 0x00111800016e7983 */ /* 0x001f220000300a00 */
[----:B------:R-:W-:Y:S02]  /*52cf0*/  LOP3.LUT P4, RZ, R0, 0x200000, RZ, 0xc0, !PT ;  /* 0x0020000000ff7812 */ /* 0x000fe4000788c0ff */
[----:B------:R-:W-:Y:S02]  /*52d00*/  PRMT R115, R115, 0x7773, RZ ;  /* 0x0000777373737816 */ /* 0x000fe400000000ff */
[----:B------:R-:W-:-:S09]  /*52d10*/  LOP3.LUT P5, RZ, R243, 0x1000, RZ, 0xc0, !PT ;  /* 0x00001000f3ff7812 */ /* 0x000fd200078ac0ff */
[----:B------:R-:W-:Y:S01]  /*52d20*/  @P4 STG.E.U8 desc[UR32][R166.64], R115 ;  /* 0x00000073a6004986 */ /* 0x000fe2000c101120 */
[----:B------:R-:W-:Y:S02]  /*52d30*/  LOP3.LUT P4, RZ, R0, 0x100000, RZ, 0xc0, !PT ;  /* 0x0010000000ff7812 */ /* 0x000fe4000788c0ff */
[C---:B------:R-:W-:Y:S02]  /*52d40*/  LOP3.LUT P6, RZ, R243.reuse, 0x800, RZ, 0xc0, !PT ;  /* 0x00000800f3ff7812 */ /* 0x040fe400078cc0ff */
[C---:B------:R-:W-:Y:S02]  /*52d50*/  LOP3.LUT P0, RZ, R243.reuse, 0x400, RZ, 0xc0, !PT ;  /* 0x00000400f3ff7812 */ /* 0x040fe4000780c0ff */
[C---:B------:R-:W-:Y:S02]  /*52d60*/  LOP3.LUT P1, RZ, R243.reuse, 0x200, RZ, 0xc0, !PT ;  /* 0x00000200f3ff7812 */ /* 0x040fe4000782c0ff */
[C---:B------:R-:W-:Y:S02]  /*52d70*/  LOP3.LUT P2, RZ, R243.reuse, 0x100, RZ, 0xc0, !PT ;  /* 0x00000100f3ff7812 */ /* 0x040fe4000784c0ff */
[----:B------:R-:W-:-:S02]  /*52d80*/  LOP3.LUT P3, RZ, R243, 0x80, RZ, 0xc0, !PT ;  /* 0x00000080f3ff7812 */ /* 0x000fc4000786c0ff */
[----:B--2---:R-:W-:-:S05]  /*52d90*/  PRMT R2, R108, 0x7770, RZ ;  /* 0x000077706c027816 */ /* 0x004fca00000000ff */
[----:B------:R0:W-:Y:S02]  /*52da0*/  @P4 STG.E.U8 desc[UR32][R168.64], R2 ;  /* 0x00000002a8004986 */ /* 0x0001e4000c101120 */
[----:B0-----:R-:W-:-:S05]  /*52db0*/  PRMT R2, R108, 0x7771, RZ ;  /* 0x000077716c027816 */ /* 0x001fca00000000ff */
[----:B---3--:R0:W-:Y:S02]  /*52dc0*/  @P5 STG.E.U8 desc[UR32][R170.64], R2 ;  /* 0x00000002aa005986 */ /* 0x0081e4000c101120 */
[----:B0-----:R-:W-:-:S05]  /*52dd0*/  PRMT R2, R109, 0x7770, RZ ;  /* 0x000077706d027816 */ /* 0x001fca00000000ff */
[----:B----4-:R0:W-:Y:S02]  /*52de0*/  @P6 STG.E.U8 desc[UR32][R172.64], R2 ;  /* 0x00000002ac006986 */ /* 0x0101e4000c101120 */
        /* <DEDUP_REMOVED lines=11> */
[----:B------:R-:W4:Y:S01]  /*52ea0*/  LDL.LU.64 R176, [R1+0x250] ;  /* 0x0002500001b07983 */ /* 0x000f220000300a00 */
[----:B------:R-:W-:-:S05]  /*52eb0*/  PRMT R2, R111, 0x7770, RZ ;  /* 0x000077706f027816 */ /* 0x000fca00000000ff */
[----:B------:R0:W-:Y:S04]  /*52ec0*/  @P3 STG.E.U8 desc[UR32][R178.64], R2 ;  /* 0x00000002b2003986 */ /* 0x0001e8000c101120 */
[----:B0-----:R-:W4:Y:S04]  /*52ed0*/  LDL.LU.64 R178, [R1+0x240] ;  /* 0x0002400001b27983 */ /* 0x001f280000300a00 */
[----:B------:R-:W4:Y:S01]  /*52ee0*/  LDL.LU.64 R158, [R1+0x238] ;  /* 0x00023800019e7983 */ /* 0x000f220000300a00 */
[----:B------:R-:W-:Y:S02]  /*52ef0*/  LOP3.LUT R0, R0, 0xffffefff, RZ, 0xc0, !PT ;  /* 0xffffefff00007812 */ /* 0x000fe400078ec0ff */
[C---:B------:R-:W-:Y:S01]  /*52f00*/  LOP3.LUT P0, RZ, R243.reuse, 0x40, RZ, 0xc0, !PT ;  /* 0x00000040f3ff7812 */ /* 0x040fe2000780c0ff */
[----:B------:R-:W4:Y:S01]  /*52f10*/  LDL.LU.64 R160, [R1+0x228] ;  /* 0x0002280001a07983 */ /* 0x000f220000300a00 */
[----:B------:R-:W-:-:S02]  /*52f20*/  LOP3.LUT P1, RZ, R243, 0x20, RZ, 0xc0, !PT ;  /* 0x00000020f3ff7812 */ /* 0x000fc4000782c0ff */
[----:B------:R-:W-:Y:S01]  /*52f30*/  PRMT R2, R111, 0x7771, RZ ;  /* 0x000077716f027816 */ /* 0x000fe200000000ff */
[----:B------:R-:W4:Y:S01]  /*52f40*/  LDL.LU.64 R162, [R1+0x220] ;  /* 0x0002200001a27983 */ /* 0x000f220000300a00 */
[C---:B------:R-:W-:Y:S02]  /*52f50*/  LOP3.LUT P2, RZ, R243.reuse, 0x10, RZ, 0xc0, !PT ;  /* 0x00000010f3ff7812 */ /* 0x040fe4000784c0ff */
[----:B------:R-:W-:Y:S01]  /*52f60*/  LOP3.LUT P3, RZ, R243, 0x8, RZ, 0xc0, !PT ;  /* 0x00000008f3ff7812 */ /* 0x000fe2000786c0ff */
[----:B------:R-:W4:Y:S04]  /*52f70*/  LDL.LU.64 R164, [R1+0x218] ;  /* 0x0002180001a47983 */ /* 0x000f280000300a00 */
[----:B------:R-:W4:Y:S01]  /*52f80*/  LDL.LU.64 R166, [R1+0x210] ;  /* 0x0002100001a67983 */ /* 0x000f220000300a00 */
[----:B--2---:R-:W-:-:S13]  /*52f90*/  LOP3.LUT P4, RZ, R244, 0x4000000, RZ, 0xc0, !PT ;  /* 0x04000000f4ff7812 */ /* 0x004fda000788c0ff */
        /* <DEDUP_REMOVED lines=21> */
[----:B---3--:R0:W-:Y:S10]  /*530f0*/  @P0 STG.E.U8 desc[UR32][R168.64], R2 ;  /* 0x00000002a8000986 */ /* 0x0081f4000c101120 */
[----:B------:R-:W-:-:S02]  /*53100*/  @P4 LOP3.LUT R0, R0, 0x80000, RZ, 0xfc, !PT ;  /* 0x0008000000004812 */ /* 0x000fc400078efcff */
[----:B------:R-:W-:Y:S01]  /*53110*/  LOP3.LUT P4, RZ, R243, 0x4, RZ, 0xc0, !PT ;  /* 0x00000004f3ff7812 */ /* 0x000fe2000788c0ff */
[----:B0-----:R-:W2:Y:S01]  /*53120*/  LDL.LU.64 R168, [R1+0x208] ;  /* 0x0002080001a87983 */ /* 0x001ea20000300a00 */
[C---:B------:R-:W-:Y:S02]  /*53130*/  PRMT R2, R108.reuse, 0x7772, RZ ;  /* 0x000077726c027816 */ /* 0x040fe400000000ff */
[----:B------:R-:W-:-:S03]  /*53140*/  PRMT R108, R108, 0x7773, RZ ;  /* 0x000077736c6c7816 */ /* 0x000fc600000000ff */
[----:B----4-:R0:W-:Y:S04]  /*53150*/  @P1 STG.E.U8 desc[UR32][R170.64], R2 ;  /* 0x00000002aa001986 */ /* 0x0101e8000c101120 */
[----:B------:R1:W-:Y:S01]  /*53160*/  @P2 STG.E.U8 desc[UR32][R172.64], R108 ;  /* 0x0000006cac002986 */ /* 0x0003e2000c101120 */
[----:B0-----:R-:W-:-:S03]  /*53170*/  PRMT R2, R109, 0x7772, RZ ;  /* 0x000077726d027816 */ /* 0x001fc600000000ff */
[----:B------:R-:W3:Y:S01]  /*53180*/  LDL.LU.64 R170, [R1+0x200] ;  /* 0x0002000001aa7983 */ /* 0x000ee20000300a00 */
[----:B------:R-:W-:-:S03]  /*53190*/  PRMT R109, R109, 0x7773, RZ ;  /* 0x000077736d6d7816 */ /* 0x000fc600000000ff */
[----:B------:R0:W-:Y:S04]  /*531a0*/  @P3 STG.E.U8 desc[UR32][R174.64], R2 ;  /* 0x00000002ae003986 */ /* 0x0001e8000c101120 */
[----:B------:R-:W-:Y:S01]  /*531b0*/  @P4 STG.E.U8 desc[UR32][R176.64], R109 ;  /* 0x0000006db0004986 */ /* 0x000fe2000c101120 */
[----:B------:R-:W-:-:S03]  /*531c0*/  LOP3.LUT P4, RZ, R0, 0x80000, RZ, 0xc0, !PT ;  /* 0x0008000000ff7812 */ /* 0x000fc6000788c0ff */
[----:B-1----:R-:W4:Y:S01]  /*531d0*/  LDL.LU.64 R172, [R1+0x1f8] ;  /* 0x0001f80001ac7983 */ /* 0x002f220000300a00 */
[----:B0-----:R-:W-:-:S09]  /*531e0*/  PRMT R2, R110, 0x7772, RZ ;  /* 0x000077726e027816 */ /* 0x001fd200000000ff */
[----:B------:R0:W-:Y:S01]  /*531f0*/  @P4 STG.E.U8 desc[UR32][R104.64], R2 ;  /* 0x0000000268004986 */ /* 0x0001e2000c101120 */
[----:B------:R-:W-:-:S03]  /*53200*/  LOP3.LUT P4, RZ, R0, 0x40000, RZ, 0xc0, !PT ;  /* 0x0004000000ff7812 */ /* 0x000fc6000788c0ff */
[----:B0-----:R-:W2:Y:S01]  /*53210*/  LDL.LU.64 R104, [R1+0x1108] ;  /* 0x0011080001687983 */ /* 0x001ea20000300a00 */
[----:B------:R-:W-:Y:S02]  /*53220*/  PRMT R110, R110, 0x7773, RZ ;  /* 0x000077736e6e7816 */ /* 0x000fe400000000ff */
[----:B------:R-:W-:Y:S01]  /*53230*/  PRMT R2, R111, 0x7772, RZ ;  /* 0x000077726f027816 */ /* 0x000fe200000000ff */
[----:B------:R-:W4:Y:S06]  /*53240*/  LDL.LU.64 R174, [R1+0x1f0] ;  /* 0x0001f00001ae7983 */ /* 0x000f2c0000300a00 */
[----:B------:R0:W-:Y:S01]  /*53250*/  @P4 STG.E.U8 desc[UR32][R178.64], R110 ;  /* 0x0000006eb2004986 */ /* 0x0001e2000c101120 */
[----:B------:R-:W-:-:S02]  /*53260*/  LOP3.LUT P4, RZ, R0, 0x20000, RZ, 0xc0, !PT ;  /* 0x0002000000ff7812 */ /* 0x000fc4000788c0ff */
[----:B------:R-:W-:Y:S01]  /*53270*/  PRMT R111, R111, 0x7773, RZ ;  /* 0x000077736f6f7816 */ /* 0x000fe200000000ff */
[----:B------:R-:W4:Y:S04]  /*53280*/  LDL.LU.64 R176, [R1+0x1e8] ;  /* 0x0001e80001b07983 */ /* 0x000f280000300a00 */
[----:B0-----:R-:W4:Y:S06]  /*53290*/  LDL.LU.64 R178, [R1+0x1e0] ;  /* 0x0001e00001b27983 */ /* 0x001f2c0000300a00 */
        /* <DEDUP_REMOVED lines=19> */
[----:B------:R3:W-:Y:S02]  /*533d0*/  @P4 STG.E.U8 desc[UR32][R166.64], R2 ;  /* 0x00000002a6004986 */ /* 0x0007e4000c101120 */
[----:B---3--:R-:W-:-:S05]  /*533e0*/  PRMT R2, R106, 0x7770, RZ ;  /* 0x000077706a027816 */ /* 0x008fca00000000ff */
[----:B------:R0:W-:Y:S02]  /*533f0*/  @P5 STG.E.U8 desc[UR32][R168.64], R2 ;  /* 0x00000002a8005986 */ /* 0x0001e4000c101120 */
[----:B0-----:R-:W-:-:S05]  /*53400*/  PRMT R2, R106, 0x7771, RZ ;  /* 0x000077716a027816 */ /* 0x001fca00000000ff */
[----:B------:R0:W-:Y:S02]  /*53410*/  @P6 STG.E.U8 desc[UR32][R170.64], R2 ;  /* 0x00000002aa006986 */ /* 0x0001e4000c101120 */
[C---:B0-----:R-:W-:Y:S02]  /*53420*/  PRMT R2, R107.reuse, 0x7770, RZ ;  /* 0x000077706b027816 */ /* 0x041fe400000000ff */
[----:B------:R-:W2:Y:S04]  /*53430*/  LDL.LU.64 R170, [R1+0x1d8] ;  /* 0x0001d80001aa7983 */ /* 0x000ea80000300a00 */
[----:B----4-:R0:W-:Y:S02]  /*53440*/  @P0 STG.E.U8 desc[UR32][R172.64], R2 ;  /* 0x00000002ac000986 */ /* 0x0101e4000c101120 */
[----:B0-----:R-:W-:-:S02]  /*53450*/  PRMT R2, R107, 0x7771, RZ ;  /* 0x000077716b027816 */ /* 0x001fc400000000ff */
[----:B------:R-:W3:Y:S04]  /*53460*/  LDL.LU.64 R172, [R1+0x1d0] ;  /* 0x0001d00001ac7983 */ /* 0x000ee80000300a00 */
[----:B------:R0:W-:Y:S04]  /*53470*/  @P1 STG.E.U8 desc[UR32][R174.64], R2 ;  /* 0x00000002ae001986 */ /* 0x0001e8000c101120 */
[----:B0-----:R-:W4:Y:S01]  /*53480*/  LDL.LU.64 R174, [R1+0x1c8] ;  /* 0x0001c80001ae7983 */ /* 0x001f220000300a00 */
[----:B------:R-:W-:Y:S02]  /*53490*/  LOP3.LUT P2, RZ, R244, 0x200000, RZ, 0xc0, !PT ;  /* 0x00200000f4ff7812 */ /* 0x000fe4000784c0ff */
[----:B------:R-:W-:-:S02]  /*534a0*/  PRMT R2, R104, 0x7772, RZ ;  /* 0x0000777268027816 */ /* 0x000fc400000000ff */
[C---:B------:R-:W-:Y:S02]  /*534b0*/  LOP3.LUT P3, RZ, R244.reuse, 0x100000, RZ, 0xc0, !PT ;  /* 0x00100000f4ff7812 */ /* 0x040fe4000786c0ff */
[----:B------:R-:W-:Y:S02]  /*534c0*/  LOP3.LUT P0, RZ, R244, 0x80000, RZ, 0xc0, !PT ;  /* 0x00080000f4ff7812 */ /* 0x000fe4000780c0ff */
[----:B------:R-:W-:-:S05]  /*534d0*/  PRMT R104, R104, 0x7773, RZ ;  /* 0x0000777368687816 */ /* 0x000fca00000000ff */
[----:B------:R0:W-:Y:S01]  /*534e0*/  @P2 STG.E.U8 desc[UR32][R176.64], R2 ;  /* 0x00000002b0002986 */ /* 0x0001e2000c101120 */
[C---:B------:R-:W-:Y:S02]  /*534f0*/  LOP3.LUT P1, RZ, R244.reuse, 0x40000, RZ, 0xc0, !PT ;  /* 0x00040000f4ff7812 */ /* 0x040fe4000782c0ff */
[C---:B------:R-:W-:Y:S01]  /*53500*/  LOP3.LUT P2, RZ, R244.reuse, 0x20000, RZ, 0xc0, !PT ;  /* 0x00020000f4ff7812 */ /* 0x040fe2000784c0ff */
[----:B------:R1:W-:Y:S04]  /*53510*/  @P3 STG.E.U8 desc[UR32][R178.64], R104 ;  /* 0x00000068b2003986 */ /* 0x0003e8000c101120 */
[----:B0-----:R-:W4:Y:S01]  /*53520*/  LDL.LU.64 R176, [R1+0x1b8] ;  /* 0x0001b80001b07983 */ /* 0x001f220000300a00 */
[----:B------:R-:W-:Y:S02]  /*53530*/  LOP3.LUT P3, RZ, R244, 0x10000, RZ, 0xc0, !PT ;  /* 0x00010000f4ff7812 */ /* 0x000fe4000786c0ff */
[C---:B------:R-:W-:Y:S01]  /*53540*/  PRMT R2, R105.reuse, 0x7772, RZ ;  /* 0x0000777269027816 */ /* 0x040fe200000000ff */
[----:B-1----:R-:W4:Y:S01]  /*53550*/  LDL.LU.64 R178, [R1+0x1b0] ;  /* 0x0001b00001b27983 */ /* 0x002f220000300a00 */
[----:B------:R-:W-:-:S03]  /*53560*/  PRMT R105, R105, 0x7773, RZ ;  /* 0x0000777369697816 */ /* 0x000fc600000000ff */
        /* <DEDUP_REMOVED lines=11> */
[----:B--2---:R0:W-:Y:S02]  /*53620*/  @P0 STG.E.U8 desc[UR32][R170.64], R2 ;  /* 0x00000002aa000986 */ /* 0x0041e4000c101120 */
[C---:B0-----:R-:W-:Y:S02]  /*53630*/  PRMT R2, R106.reuse, 0x7772, RZ ;  /* 0x000077726a027816 */ /* 0x041fe400000000ff */
[----:B------:R-:W-:Y:S01]  /*53640*/  PRMT R106, R106, 0x7773, RZ ;  /* 0x000077736a6a7816 */ /* 0x000fe200000000ff */
[----:B---3--:R-:W-:Y:S04]  /*53650*/  @P1 STG.E.U8 desc[UR32][R172.64], R105 ;  /* 0x00000069ac001986 */ /* 0x008fe8000c101120 */
[----:B----4-:R-:W-:Y:S04]  /*53660*/  @P2 STG.E.U8 desc[UR32][R174.64], R2 ;  /* 0x00000002ae002986 */ /* 0x010fe8000c101120 */
[----:B------:R0:W-:Y:S04]  /*53670*/  @P3 STG.E.U8 desc[UR32][R100.64], R106 ;  /* 0x0000006a64003986 */ /* 0x0001e8000c101120 */
[----:B0-----:R-:W2:Y:S01]  /*53680*/  LDL.LU.64 R100, [R1+0x10f8] ;  /* 0x0010f80001647983 */ /* 0x001ea20000300a00 */
[----:B------:R-:W-:-:S02]  /*53690*/  LOP3.LUT R0, R0, 0xffffffbf, RZ, 0xc0, !PT ;  /* 0xffffffbf00007812 */ /* 0x000fc400078ec0ff */
[C---:B------:R-:W-:Y:S01]  /*536a0*/  PRMT R2, R107.reuse, 0x7772, RZ ;  /* 0x000077726b027816 */ /* 0x040fe200000000ff */
[----:B------:R-:W3:Y:S01]  /*536b0*/  LDL.LU.64 R164, [R1+0x180] ;  /* 0x0001800001a47983 */ /* 0x000ee20000300a00 */
[----:B------:R-:W-:Y:S02]  /*536c0*/  @P4 LOP3.LUT R0, R0, 0x40, RZ, 0xfc, !PT ;  /* 0x0000004000004812 */ /* 0x000fe400078efcff */
[----:B------:R-:W-:Y:S01]  /*536d0*/  LOP3.LUT P4, RZ, R244, 0x400, RZ, 0xc0, !PT ;  /* 0x00000400f4ff7812 */ /* 0x000fe2000788c0ff */
[----:B------:R-:W4:Y:S01]  /*536e0*/  LDL.LU.64 R166, [R1+0x178] ;  /* 0x0001780001a67983 */ /* 0x000f220000300a00 */
[----:B------:R-:W-:Y:S02]  /*536f0*/  LOP3.LUT R0, R0, 0xffffff7f, RZ, 0xc0, !PT ;  /* 0xffffff7f00007812 */ /* 0x000fe400078ec0ff */
[----:B------:R-:W-:Y:S01]  /*53700*/  PRMT R107, R107, 0x7773, RZ ;  /* 0x000077736b6b7816 */ /* 0x000fe200000000ff */
[----:B------:R-:W4:Y:S04]  /*53710*/  LDL.LU.64 R168, [R1+0x170] ;  /* 0x0001700001a87983 */ /* 0x000f280000300a00 */
[----:B------:R-:W4:Y:S04]  /*53720*/  LDL.LU.64 R170, [R1+0x168] ;  /* 0x0001680001aa7983 */ /* 0x000f280000300a00 */
[----:B------:R-:W-:Y:S01]  /*53730*/  @P4 LOP3.LUT R0, R0, 0x80, RZ, 0xfc, !PT ;  /* 0x0000008000004812 */ /* 0x000fe200078efcff */
        /* <DEDUP_REMOVED lines=16> */
[----:B------:R-:W-:-:S03]  /*53840*/  LOP3.LUT P4, RZ, R0, 0x800, RZ, 0xc0, !PT ;  /* 0x0000080000ff7812 */ /* 0x000fc6000788c0ff */
[----:B0-----:R-:W4:Y:S10]  /*53850*/  LDL.LU.64 R176, [R1+0xb08] ;  /* 0x000b080001b07983 */ /* 0x001f340000300a00 */
[----:B------:R-:W-:Y:S01]  /*53860*/  @P4 STG.E.U8 desc[UR32][R178.64], R107 ;  /* 0x0000006bb2004986 */ /* 0x000fe2000c101120 */
[----:B------:R-:W-:-:S02]  /*53870*/  LOP3.LUT P4, RZ, R0, 0x400, RZ, 0xc0, !PT ;  /* 0x0000040000ff7812 */ /* 0x000fc4000788c0ff */
        /* <DEDUP_REMOVED lines=24> */
[----:B---3--:R0:W-:Y:S01]  /*53a00*/  @P4 STG.E.U8 desc[UR32][R164.64], R2 ;  /* 0x00000002a4004986 */ /* 0x0081e2000c101120 */
[----:B------:R-:W-:Y:S02]  /*53a10*/  LOP3.LUT P4, RZ, R0, 0x10, RZ, 0xc0, !PT ;  /* 0x0000001000ff7812 */ /* 0x000fe4000788c0ff */
[----:B0-----:R-:W-:-:S11]  /*53a20*/  PRMT R2, R103, 0x7770, RZ ;  /* 0x0000777067027816 */ /* 0x001fd600000000ff */
[----:B----4-:R0:W-:Y:S02]  /*53a30*/  @P4 STG.E.U8 desc[UR32][R166.64], R2 ;  /* 0x00000002a6004986 */ /* 0x0101e4000c101120 */
[----:B0-----:R-:W-:-:S05]  /*53a40*/  PRMT R2, R103, 0x7771, RZ ;  /* 0x0000777167027816 */ /* 0x001fca00000000ff */
[----:B------:R0:W-:Y:S02]  /*53a50*/  @P5 STG.E.U8 desc[UR32][R168.64], R2 ;  /* 0x00000002a8005986 */ /* 0x0001e4000c101120 */
[C---:B0-----:R-:W-:Y:S02]  /*53a60*/  PRMT R2, R100.reuse, 0x7772, RZ ;  /* 0x0000777264027816 */ /* 0x041fe400000000ff */
[----:B------:R-:W-:-:S03]  /*53a70*/  PRMT R100, R100, 0x7773, RZ ;  /* 0x0000777364647816 */ /* 0x000fc600000000ff */
[----:B------:R0:W-:Y:S04]  /*53a80*/  @P6 STG.E.U8 desc[UR32][R170.64], R2 ;  /* 0x00000002aa006986 */ /* 0x0001e8000c101120 */
[----:B------:R-:W-:Y:S01]  /*53a90*/  @P0 STG.E.U8 desc[UR32][R172.64], R100 ;  /* 0x00000064ac000986 */ /* 0x000fe2000c101120 */
[----:B------:R-:W-:Y:S02]  /*53aa0*/  LOP3.LUT P0, RZ, R244, 0x1, RZ, 0xc0, !PT ;  /* 0x00000001f4ff7812 */ /* 0x000fe4000780c0ff */
[C---:B0-----:R-:W-:Y:S02]  /*53ab0*/  PRMT R2, R101.reuse, 0x7772, RZ ;  /* 0x0000777265027816 */ /* 0x041fe400000000ff */
[----:B------:R-:W-:-:S03]  /*53ac0*/  PRMT R101, R101, 0x7773, RZ ;  /* 0x0000777365657816 */ /* 0x000fc600000000ff */
[----:B------:R0:W-:Y:S04]  /*53ad0*/  @P1 STG.E.U8 desc[UR32][R174.64], R2 ;  /* 0x00000002ae001986 */ /* 0x0001e8000c101120 */
[----:B------:R1:W-:Y:S01]  /*53ae0*/  @P2 STG.E.U8 desc[UR32][R176.64], R101 ;  /* 0x00000065b0002986 */ /* 0x0003e2000c101120 */
[----:B0-----:R-:W-:-:S03]  /*53af0*/  PRMT R2, R102, 0x7772, RZ ;  /* 0x0000777266027816 */ /* 0x001fc600000000ff */
[----:B------:R-:W2:Y:S01]  /*53b00*/  LDL.LU.64 R174, [R1+0xb28] ;  /* 0x000b280001ae7983 */ /* 0x000ea20000300a00 */
[----:B------:R-:W-:-:S03]  /*53b10*/  PRMT R102, R102, 0x7773, RZ ;  /* 0x0000777366667816 */ /* 0x000fc600000000ff */
[----:B------:R0:W-:Y:S04]  /*53b20*/  @P3 STG.E.U8 desc[UR32][R178.64], R2 ;  /* 0x00000002b2003986 */ /* 0x0001e8000c101120 */
[----:B-1----:R-:W3:Y:S04]  /*53b30*/  LDL.LU.64 R176, [R1+0xb30] ;  /* 0x000b300001b07983 */ /* 0x002ee80000300a00 */
[----:B------:R1:W-:Y:S04]  /*53b40*/  @P0 STG.E.U8 desc[UR32][R96.64], R102 ;  /* 0x0000006660000986 */ /* 0x0003e8000c101120 */
[----:B0-----:R-:W4:Y:S04]  /*53b50*/  LDL.LU.64 R178, [R1+0xb40] ;  /* 0x000b400001b27983 */ /* 0x001f280000300a00 */
[----:B------:R-:W4:Y:S04]  /*53b60*/  LDL.LU.64 R156, [R1+0xb48] ;  /* 0x000b4800019c7983 */ /* 0x000f280000300a00 */
[----:B------:R-:W4:Y:S04]  /*53b70*/  LDL.LU.64 R158, [R1+0xb50] ;  /* 0x000b5000019e7983 */ /* 0x000f280000300a00 */
[----:B-1----:R-:W4:Y:S01]  /*53b80*/  LDL.LU.64 R96, [R1+0x10e8] ;  /* 0x0010e80001607983 */ /* 0x002f220000300a00 */
[----:B------:R-:W-:-:S02]  /*53b90*/  LOP3.LUT P4, RZ, R245, 0x100000, RZ, 0xc0, !PT ;  /* 0x00100000f5ff7812 */ /* 0x000fc4000788c0ff */
[----:B------:R-:W-:Y:S01]  /*53ba0*/  LOP3.LUT R5, R5, 0xefffffff, RZ, 0xc0, !PT ;  /* 0xefffffff05057812 */ /* 0x000fe200078ec0ff */
[----:B------:R-:W4:Y:S01]  /*53bb0*/  LDL.LU.64 R160, [R1+0xb60] ;  /* 0x000b600001a07983 */ /* 0x000f220000300a00 */
[C---:B------:R-:W-:Y:S02]  /*53bc0*/  LOP3.LUT P1, RZ, R245.reuse, 0x80000000, RZ, 0xc0, !PT ;  /* 0x80000000f5ff7812 */ /* 0x040fe4000782c0ff */
[C---:B------:R-:W-:Y:S01]  /*53bd0*/  LOP3.LUT P2, RZ, R245.reuse, 0x40000000, RZ, 0xc0, !PT ;  /* 0x40000000f5ff7812 */ /* 0x040fe2000784c0ff */
[----:B------:R-:W4:Y:S01]  /*53be0*/  LDL.LU.64 R162, [R1+0xb68] ;  /* 0x000b680001a27983 */ /* 0x000f220000300a00 */
[----:B------:R-:W-:Y:S02]  /*53bf0*/  LOP3.LUT P3, RZ, R245, 0x20000000, RZ, 0xc0, !PT ;  /* 0x20000000f5ff7812 */ /* 0x000fe4000786c0ff */
[----:B------:R-:W-:Y:S01]  /*53c00*/  PRMT R2, R103, 0x7772, RZ ;  /* 0x0000777267027816 */ /* 0x000fe200000000ff */
[----:B------:R-:W4:Y:S02]  /*53c10*/  LDL.LU.64 R164, [R1+0xb70] ;  /* 0x000b700001a47983 */ /* 0x000f240000300a00 */
[----:B------:R-:W-:-:S02]  /*53c20*/  @P4 LOP3.LUT R5, R5, 0x10000000, RZ, 0xfc, !PT ;  /* 0x1000000005054812 */ /* 0x000fc400078efcff */
[----:B------:R-:W-:Y:S01]  /*53c30*/  LOP3.LUT P4, RZ, R245, 0x200000, RZ, 0xc0, !PT ;  /* 0x00200000f5ff7812 */ /* 0x000fe2000788c0ff */
[----:B------:R-:W4:Y:S01]  /*53c40*/  LDL.LU.64 R166, [R1+0xb78] ;  /* 0x000b780001a67983 */ /* 0x000f220000300a00 */
[----:B------:R-:W-:Y:S02]  /*53c50*/  LOP3.LUT R5, R5, 0xdfffffff, RZ, 0xc0, !PT ;  /* 0xdfffffff05057812 */ /* 0x000fe400078ec0ff */
[----:B------:R-:W-:Y:S01]  /*53c60*/  PRMT R103, R103, 0x7773, RZ ;  /* 0x0000777367677816 */ /* 0x000fe200000000ff */
[----:B------:R-:W4:Y:S08]  /*53c70*/  LDL.LU.64 R168, [R1+0xb80] ;  /* 0x000b800001a87983 */ /* 0x000f300000300a00 */
        /* <DEDUP_REMOVED lines=20> */
[----:B--2---:R4:W-:Y:S04]  /*53dc0*/  @P1 STG.E.U8 desc[UR32][R174.64], R2 ;  /* 0x00000002ae001986 */ /* 0x0049e8000c101120 */
[----:B---3--:R-:W-:Y:S01]  /*53dd0*/  @P2 STG.E.U8 desc[UR32][R176.64], R103 ;  /* 0x00000067b0002986 */ /* 0x008fe2000c101120 */
[----:B----4-:R-:W-:-:S05]  /*53de0*/  PRMT R2, R96, 0x7770, RZ ;  /* 0x0000777060027816 */ /* 0x010fca00000000ff */
[----:B------:R0:W-:Y:S04]  /*53df0*/  @P3 STG.E.U8 desc[UR32][R98.64], R2 ;  /* 0x0000000262003986 */ /* 0x0001e8000c101120 */
[----:B0-----:R-:W2:Y:S04]  /*53e00*/  LDL.LU.64 R98, [R1+0x10e0] ;  /* 0x0010e00001627983 */ /* 0x001ea80000300a00 */
[----:B------:R-:W3:Y:S04]  /*53e10*/  LDL.LU.64 R170, [R1+0xb88] ;  /* 0x000b880001aa7983 */ /* 0x000ee80000300a00 */
[----:B------:R-:W4:Y:S01]  /*53e20*/  LDL.LU.64 R172, [R1+0xb98] ;  /* 0x000b980001ac7983 */ /* 0x000f220000300a00 */
[----:B------:R-:W-:-:S03]  /*53e30*/  PRMT R2, R96, 0x7771, RZ ;  /* 0x0000777160027816 */ /* 0x000fc600000000ff */
[----:B------:R-:W4:Y:S04]  /*53e40*/  LDL.LU.64 R174, [R1+0xba0] ;  /* 0x000ba00001ae7983 */ /* 0x000f280000300a00 */
[----:B------:R-:W4:Y:S04]  /*53e50*/  LDL.LU.64 R176, [R1+0xba8] ;  /* 0x000ba80001b07983 */ /* 0x000f280000300a00 */
[----:B------:R0:W-:Y:S04]  /*53e60*/  @P4 STG.E.U8 desc[UR32][R178.64], R2 ;  /* 0x00000002b2004986 */ /* 0x0001e8000c101120 */
[----:B0-----:R-:W4:Y:S01]  /*53e70*/  LDL.LU.64 R178, [R1+0xbb0] ;  /* 0x000bb00001b27983 */ /* 0x001f220000300a00 */
        /* <DEDUP_REMOVED lines=14> */
[----:B------:R-:W-:Y:S01]  /*53f60*/  @P4 STG.E.U8 desc[UR32][R160.64], R2 ;  /* 0x00000002a0004986 */ /* 0x000fe2000c101120 */
        /* <DEDUP_REMOVED lines=13> */
[----:B------:R-:W-:Y:S02]  /*54040*/  PRMT R96, R96, 0x7773, RZ ;  /* 0x0000777360607816 */ /* 0x000fe400000000ff */
[----:B0-----:R-:W-:-:S09]  /*54050*/  PRMT R0, R97, 0x7772, RZ ;  /* 0x0000777261007816 */ /* 0x001fd200000000ff */
[----:B---3--:R-:W-:Y:S01]  /*54060*/  @P4 STG.E.U8 desc[UR32][R170.64], R96 ;  /* 0x00000060aa004986 */ /* 0x008fe2000c101120 */
[----:B------:R-:W-:-:S03]  /*54070*/  PRMT R97, R97, 0x7773, RZ ;  /* 0x0000777361617816 */ /* 0x000fc600000000ff */
        /* <DEDUP_REMOVED lines=9> */
[----:B------:R1:W-:Y:S04]  /*54110*/  @P3 STG.E.U8 desc[UR32][R246.64], R99 ;  /* 0x00000063f6003986 */ /* 0x0003e8000c101120 */
[----:B0-----:R-:W2:Y:S04]  /*54120*/  LDL.LU.64 R92, [R1+0x10d8] ;  /* 0x0010d800015c7983 */ /* 0x001ea80000300a00 */
[----:B-1----:R-:W3:Y:S04]  /*54130*/  LDL.LU.64 R246, [R1+0x10d0] ;  /* 0x0010d00001f67983 */ /* 0x002ee80000300a00 */
[----:B------:R-:W4:Y:S01]  /*54140*/  LDL.LU.64 R170, [R1+0xbd0] ;  /* 0x000bd00001aa7983 */ /* 0x000f220000300a00 */
[----:B------:R-:W-:-:S02]  /*54150*/  LOP3.LUT P0, RZ, R245, 0x2000, RZ, 0xc0, !PT ;  /* 0x00002000f5ff7812 */ /* 0x000fc4000780c0ff */
[C---:B------:R-:W-:Y:S01]  /*54160*/  LOP3.LUT P1, RZ, R245.reuse, 0x1000, RZ, 0xc0, !PT ;  /* 0x00001000f5ff7812 */ /* 0x040fe2000782c0ff */
[----:B------:R-:W3:Y:S04]  /*54170*/  LDL.LU.64 R172, [R1+0xbe0] ;  /* 0x000be00001ac7983 */ /* 0x000ee80000300a00 */
[----:B------:R-:W3:Y:S04]  /*54180*/  LDL.LU.64 R174, [R1+0xbe8] ;  /* 0x000be80001ae7983 */ /* 0x000ee80000300a00 */
[----:B------:R-:W3:Y:S04]  /*54190*/  LDL.LU.64 R176, [R1+0xbf0] ;  /* 0x000bf00001b07983 */ /* 0x000ee80000300a00 */
[----:B------:R-:W3:Y:S04]  /*541a0*/  LDL.LU.64 R178, [R1+0xbf8] ;  /* 0x000bf80001b27983 */ /* 0x000ee80000300a00 */
[----:B------:R-:W3:Y:S04]  /*541b0*/  LDL.LU.64 R158, [R1+0xc00] ;  /* 0x000c0000019e7983 */ /* 0x000ee80000300a00 */
[----:B------:R-:W3:Y:S04]  /*541c0*/  LDL.LU.64 R160, [R1+0xc08] ;  /* 0x000c080001a07983 */ /* 0x000ee80000300a00 */
[----:B------:R-:W3:Y:S01]  /*541d0*/  LDL.LU.64 R162, [R1+0xc18] ;  /* 0x000c180001a27983 */ /* 0x000ee20000300a00 */
        /* <DEDUP_REMOVED lines=9> */
[----:B----4-:R0:W-:Y:S02]  /*54270*/  @P0 STG.E.U8 desc[UR32][R170.64], R0 ;  /* 0x00000000aa000986 */ /* 0x0101e4000c101120 */
[----:B0-----:R-:W-:-:S05]  /*54280*/  PRMT R0, R92, 0x7771, RZ ;  /* 0x000077715c007816 */ /* 0x001fca00000000ff */
[----:B------:R0:W-:Y:S04]  /*54290*/  @P1 STG.E.U8 desc[UR32][R94.64], R0 ;  /* 0x000000005e001986 */ /* 0x0001e8000c101120 */
[----:B0-----:R-:W2:Y:S04]  /*542a0*/  LDL.LU.64 R94, [R1+0x10c8] ;  /* 0x0010c800015e7983 */ /* 0x001ea80000300a00 */
[----:B------:R-:W4:Y:S01]  /*542b0*/  LDL.LU.64 R164, [R1+0xc20] ;  /* 0x000c200001a47983 */ /* 0x000f220000300a00 */
[----:B------:R-:W-:Y:S02]  /*542c0*/  @P4 LOP3.LUT R5, R5, 0x400000, RZ, 0xfc, !PT ;  /* 0x0040000005054812 */ /* 0x000fe400078efcff */
[----:B------:R-:W-:Y:S01]  /*542d0*/  LOP3.LUT P4, RZ, R245, 0x10, RZ, 0xc0, !PT ;  /* 0x00000010f5ff7812 */ /* 0x000fe2000788c0ff */
[----:B------:R-:W4:Y:S01]  /*542e0*/  LDL.LU.64 R166, [R1+0xc30] ;  /* 0x000c300001a67983 */ /* 0x000f220000300a00 */
[----:B------:R-:W-:-:S02]  /*542f0*/  LOP3.LUT R5, R5, 0xff7fffff, RZ, 0xc0, !PT ;  /* 0xff7fffff05057812 */ /* 0x000fc400078ec0ff */
[C---:B------:R-:W-:Y:S01]  /*54300*/  LOP3.LUT P2, RZ, R245.reuse, 0x800, RZ, 0xc0, !PT ;  /* 0x00000800f5ff7812 */ /* 0x040fe2000784c0ff */
[----:B------:R-:W4:Y:S01]  /*54310*/  LDL.LU.64 R168, [R1+0xc40] ;  /* 0x000c400001a87983 */ /* 0x000f220000300a00 */
[----:B------:R-:W-:Y:S02]  /*54320*/  LOP3.LUT P3, RZ, R245, 0x400, RZ, 0xc0, !PT ;  /* 0x00000400f5ff7812 */ /* 0x000fe4000786c0ff */
[----:B------:R-:W-:Y:S01]  /*54330*/  PRMT R0, R93, 0x7770, RZ ;  /* 0x000077705d007816 */ /* 0x000fe200000000ff */
[----:B------:R-:W4:Y:S04]  /*54340*/  LDL.LU.64 R170, [R1+0xc48] ;  /* 0x000c480001aa7983 */ /* 0x000f280000300a00 */
        /* <DEDUP_REMOVED lines=15> */
[----:B0-----:R-:W3:Y:S01]  /*54440*/  LDL.LU.64 R172, [R1+0xc50] ;  /* 0x000c500001ac7983 */ /* 0x001ee20000300a00 */
[----:B------:R-:W-:-:S05]  /*54450*/  PRMT R0, R93, 0x7771, RZ ;  /* 0x000077715d007816 */ /* 0x000fca00000000ff */
[----:B------:R0:W-:Y:S04]  /*54460*/  @P3 STG.E.U8 desc[UR32][R174.64], R0 ;  /* 0x00000000ae003986 */ /* 0x0001e8000c101120 */
[----:B0-----:R-:W3:Y:S01]  /*54470*/  LDL.LU.64 R174, [R1+0xc58] ;  /* 0x000c580001ae7983 */ /* 0x001ee20000300a00 */
[----:B--2---:R-:W-:-:S05]  /*54480*/  PRMT R0, R94, 0x7770, RZ ;  /* 0x000077705e007816 */ /* 0x004fca00000000ff */
[----:B------:R0:W-:Y:S01]  /*54490*/  @P4 STG.E.U8 desc[UR32][R176.64], R0 ;  /* 0x00000000b0004986 */ /* 0x0001e2000c101120 */
[C---:B------:R-:W-:Y:S02]  /*544a0*/  LOP3.LUT P4, RZ, R5.reuse, 0x8000000, RZ, 0xc0, !PT ;  /* 0x0800000005ff7812 */ /* 0x040fe4000788c0ff */
        /* <DEDUP_REMOVED lines=14> */
[----:B------:R-:W-:-:S11]  /*54590*/  PRMT R92, R92, 0x7773, RZ ;  /* 0x000077735c5c7816 */ /* 0x000fd600000000ff */
[----:B----4-:R-:W-:Y:S01]  /*545a0*/  @P4 STG.E.U8 desc[UR32][R164.64], R92 ;  /* 0x0000005ca4004986 */ /* 0x010fe2000c101120 */
[----:B------:R-:W-:Y:S02]  /*545b0*/  LOP3.LUT P4, RZ, R5, 0x400000, RZ, 0xc0, !PT ;  /* 0x0040000005ff7812 */ /* 0x000fe4000788c0ff */
[----:B0-----:R-:W-:-:S11]  /*545c0*/  PRMT R0, R93, 0x7772, RZ ;  /* 0x000077725d007816 */ /* 0x001fd600000000ff */
[----:B------:R0:W-:Y:S04]  /*545d0*/  @P4 STG.E.U8 desc[UR32][R88.64], R0 ;  /* 0x0000000058004986 */ /* 0x0001e8000c101120 */
[----:B0-----:R-:W4:Y:S01]  /*545e0*/  LDL.LU.64 R88, [R1+0x10c0] ;  /* 0x0010c00001587983 */ /* 0x001f220000300a00 */
[----:B------:R-:W-:Y:S02]  /*545f0*/  LOP3.LUT P4, RZ, R5, 0x200000, RZ, 0xc0, !PT ;  /* 0x0020000005ff7812 */ /* 0x000fe4000788c0ff */
[----:B------:R-:W-:Y:S02]  /*54600*/  PRMT R93, R93, 0x7773, RZ ;  /* 0x000077735d5d7816 */ /* 0x000fe400000000ff */
[----:B------:R-:W-:Y:S02]  /*54610*/  LOP3.LUT P5, RZ, R245, 0x1, RZ, 0xc0, !PT ;  /* 0x00000001f5ff7812 */ /* 0x000fe400078ac0ff */
[----:B------:R-:W-:-:S07]  /*54620*/  LOP3.LUT P6, RZ, R246, 0x80000000, RZ, 0xc0, !PT ;  /* 0x80000000f6ff7812 */ /* 0x000fce00078cc0ff */
[----:B------:R-:W-:Y:S01]  /*54630*/  @P4 STG.E.U8 desc[UR32][R166.64], R93 ;  /* 0x0000005da6004986 */ /* 0x000fe2000c101120 */
[----:B------:R-:W-:Y:S02]  /*54640*/  LOP3.LUT P4, RZ, R5, 0x100000, RZ, 0xc0, !PT ;  /* 0x0010000005ff7812 */ /* 0x000fe4000788c0ff */
[----:B------:R-:W-:Y:S02]  /*54650*/  PRMT R0, R94, 0x7772, RZ ;  /* 0x000077725e007816 */ /* 0x000fe400000000ff */
[C---:B------:R-:W-:Y:S02]  /*54660*/  LOP3.LUT P0, RZ, R246.reuse, 0x40000000, RZ, 0xc0, !PT ;  /* 0x40000000f6ff7812 */ /* 0x040fe4000780c0ff */
[----:B------:R-:W-:Y:S02]  /*54670*/  LOP3.LUT P1, RZ, R246, 0x20000000, RZ, 0xc0, !PT ;  /* 0x20000000f6ff7812 */ /* 0x000fe4000782c0ff */
[----:B------:R-:W-:-:S05]  /*54680*/  PRMT R94, R94, 0x7773, RZ ;  /* 0x000077735e5e7816 */ /* 0x000fca00000000ff */
[----:B------:R0:W-:Y:S01]  /*54690*/  @P4 STG.E.U8 desc[UR32][R168.64], R0 ;  /* 0x00000000a8004986 */ /* 0x0001e2000c101120 */
[----:B------:R-:W-:-:S03]  /*546a0*/  LOP3.LUT P2, RZ, R246, 0x10000000, RZ, 0xc0, !PT ;  /* 0x10000000f6ff7812 */ /* 0x000fc6000784c0ff */
[----:B------:R-:W-:Y:S01]  /*546b0*/  @P5 STG.E.U8 desc[UR32][R170.64], R94 ;  /* 0x0000005eaa005986 */ /* 0x000fe2000c101120 */
[C---:B0-----:R-:W-:Y:S02]  /*546c0*/  PRMT R0, R95.reuse, 0x7772, RZ ;  /* 0x000077725f007816 */ /* 0x041fe400000000ff */
[----:B------:R-:W-:-:S03]  /*546d0*/  PRMT R95, R95, 0x7773, RZ ;  /* 0x000077735f5f7816 */ /* 0x000fc600000000ff */
[----:B---3--:R4:W-:Y:S01]  /*546e0*/  @P6 STG.E.U8 desc[UR32][R172.64], R0 ;  /* 0x00000000ac006986 */ /* 0x0089e2000c101120 */
[----:B------:R-:W-:-:S03]  /*546f0*/  LOP3.LUT P3, RZ, R246, 0x8000000, RZ, 0xc0, !PT ;  /* 0x08000000f6ff7812 */ /* 0x000fc6000786c0ff */
[----:B------:R-:W-:Y:S01]  /*54700*/  @P0 STG.E.U8 desc[UR32][R174.64], R95 ;  /* 0x0000005fae000986 */ /* 0x000fe2000c101120 */
[----:B------:R-:W-:Y:S02]  /*54710*/  LOP3.LUT P4, RZ, R246, 0x4000, RZ, 0xc0, !PT ;  /* 0x00004000f6ff7812 */ /* 0x000fe4000788c0ff */
[----:B------:R-:W-:-:S11]  /*54720*/  LOP3.LUT R5, R5, 0xffffefff, RZ, 0xc0, !PT ;  /* 0xffffefff05057812 */ /* 0x000fd600078ec0ff */
[----:B------:R-:W-:Y:S02]  /*54730*/  @P4 LOP3.LUT R5, R5, 0x1000, RZ, 0xfc, !PT ;  /* 0x0000100005054812 */ /* 0x000fe400078efcff */
[----:B------:R-:W-:Y:S02]  /*54740*/  LOP3.LUT P4, RZ, R246, 0x8000, RZ, 0xc0, !PT ;  /* 0x00008000f6ff7812 */ /* 0x000fe4000788c0ff */
[----:B----4-:R-:W-:-:S05]  /*54750*/  PRMT R0, R88, 0x7770, RZ ;  /* 0x0000777058007816 */ /* 0x010fca00000000ff */
        /* <DEDUP_REMOVED lines=16> */
[----:B------:R-:W-:-:S04]  /*54860*/  LOP3.LUT R5, R5, 0xffffdfff, RZ, 0xc0, !PT ;  /* 0xffffdfff05057812 */ /* 0x000fc800078ec0ff */
        /* <DEDUP_REMOVED lines=12> */
[----:B------:R-:W-:-:S09]  /*54930*/  LOP3.LUT P0, RZ, R246, 0x4000000, RZ, 0xc0, !PT ;  /* 0x04000000f6ff7812 */ /* 0x000fd2000780c0ff */
[----:B------:R-:W-:Y:S02]  /*54940*/  @P4 LOP3.LUT R5, R5, 0x20000, RZ, 0xfc, !PT ;  /* 0x0002000005054812 */ /* 0x000fe400078efcff */
[C---:B------:R-:W-:Y:S02]  /*54950*/  LOP3.LUT P4, RZ, R246.reuse, 0x100000, RZ, 0xc0, !PT ;  /* 0x00100000f6ff7812 */ /* 0x040fe4000788c0ff */
[----:B------:R-:W-:Y:S02]  /*54960*/  LOP3.LUT R5, R5, 0xfffbffff, RZ, 0xc0, !PT ;  /* 0xfffbffff05057812 */ /* 0x000fe400078ec0ff */
[C---:B------:R-:W-:Y:S02]  /*54970*/  LOP3.LUT P1, RZ, R246.reuse, 0x2000000, RZ, 0xc0, !PT ;  /* 0x02000000f6ff7812 */ /* 0x040fe4000782c0ff */
[----:B------:R-:W-:Y:S02]  /*54980*/  PRMT R0, R89, 0x7771, RZ ;  /* 0x0000777159007816 */ /* 0x000fe400000000ff */
[----:B------:R-:W-:-:S05]  /*54990*/  LOP3.LUT P2, RZ, R246, 0x1000000, RZ, 0xc0, !PT ;  /* 0x01000000f6ff7812 */ /* 0x000fca000784c0ff */
[----:B------:R-:W-:Y:S02]  /*549a0*/  @P4 LOP3.LUT R5, R5, 0x40000, RZ, 0xfc, !PT ;  /* 0x0004000005054812 */ /* 0x000fe400078efcff */
[C---:B------:R-:W-:Y:S02]  /*549b0*/  LOP3.LUT P4, RZ, R246.reuse, 0x200000, RZ, 0xc0, !PT ;  /* 0x00200000f6ff7812 */ /* 0x040fe4000788c0ff */
[----:B------:R-:W-:Y:S02]  /*549c0*/  LOP3.LUT P3, RZ, R246, 0x800000, RZ, 0xc0, !PT ;  /* 0x00800000f6ff7812 */ /* 0x000fe4000786c0ff */
[----:B------:R-:W-:-:S09]  /*549d0*/  LOP3.LUT R5, R5, 0xfff7ffff, RZ, 0xc0, !PT ;  /* 0xfff7ffff05057812 */ /* 0x000fd200078ec0ff */
[----:B------:R-:W-:Y:S02]  /*549e0*/  @P4 LOP3.LUT R5, R5, 0x80000, RZ, 0xfc, !PT ;  /* 0x0008000005054812 */ /* 0x000fe400078efcff */
[----:B------:R-:W-:Y:S01]  /*549f0*/  LOP3.LUT P4, RZ, R246, 0x400000, RZ, 0xc0, !PT ;  /* 0x00400000f6ff7812 */ /* 0x000fe2000788c0ff */
[----:B---3--:R2:W-:Y:S02]  /*54a00*/  @P0 STG.E.U8 desc[UR32][R166.64], R0 ;  /* 0x00000000a6000986 */ /* 0x0085e4000c101120 */
[C---:B--2---:R-:W-:Y:S02]  /*54a10*/  PRMT R0, R90.reuse, 0x7770, RZ ;  /* 0x000077705a007816 */ /* 0x044fe400000000ff */
[----:B------:R-:W2:Y:S04]  /*54a20*/  LDL.LU.64 R166, [R1+0xce8] ;  /* 0x000ce80001a67983 */ /* 0x000ea80000300a00 */
[----:B----4-:R0:W-:Y:S02]  /*54a30*/  @P1 STG.E.U8 desc[UR32][R168.64], R0 ;  /* 0x00000000a8001986 */ /* 0x0101e4000c101120 */
[----:B0-----:R-:W-:-:S02]  /*54a40*/  PRMT R0, R90, 0x7771, RZ ;  /* 0x000077715a007816 */ /* 0x001fc400000000ff */
[----:B------:R-:W3:Y:S04]  /*54a50*/  LDL.LU.64 R168, [R1+0xcf0] ;  /* 0x000cf00001a87983 */ /* 0x000ee80000300a00 */
[----:B------:R0:W-:Y:S02]  /*54a60*/  @P2 STG.E.U8 desc[UR32][R170.64], R0 ;  /* 0x00000000aa002986 */ /* 0x0001e4000c101120 */
[C---:B0-----:R-:W-:Y:S02]  /*54a70*/  PRMT R0, R91.reuse, 0x7770, RZ ;  /* 0x000077705b007816 */ /* 0x041fe400000000ff */
        /* <DEDUP_REMOVED lines=10> */
[----:B------:R-:W-:Y:S02]  /*54b20*/  PRMT R88, R88, 0x7773, RZ ;  /* 0x0000777358587816 */ /* 0x000fe400000000ff */
[----:B0-----:R-:W-:Y:S01]  /*54b30*/  PRMT R0, R89, 0x7772, RZ ;  /* 0x0000777259007816 */ /* 0x001fe200000000ff */
[----:B------:R-:W4:Y:S08]  /*54b40*/  LDL.LU.64 R176, [R1+0xd10] ;  /* 0x000d100001b07983 */ /* 0x000f300000300a00 */
[----:B------:R0:W-:Y:S01]  /*54b50*/  @P4 STG.E.U8 desc[UR32][R178.64], R88 ;  /* 0x00000058b2004986 */ /* 0x0001e2000c101120 */
[----:B------:R-:W-:-:S02]  /*54b60*/  LOP3.LUT P4, RZ, R5, 0x20000, RZ, 0xc0, !PT ;  /* 0x0002000005ff7812 */ /* 0x000fc4000788c0ff */
[----:B------:R-:W-:Y:S01]  /*54b70*/  PRMT R89, R89, 0x7773, RZ ;  /* 0x0000777359597816 */ /* 0x000fe200000000ff */
[----:B0-----:R-:W4:Y:S10]  /*54b80*/  LDL.LU.64 R178, [R1+0xd20] ;  /* 0x000d200001b27983 */ /* 0x001f340000300a00 */
[----:B------:R0:W-:Y:S01]  /*54b90*/  @P4 STG.E.U8 desc[UR32][R160.64], R0 ;  /* 0x00000000a0004986 */ /* 0x0001e2000c101120 */
[----:B------:R-:W-:-:S13]  /*54ba0*/  LOP3.LUT P4, RZ, R5, 0x10000, RZ, 0xc0, !PT ;  /* 0x0001000005ff7812 */ /* 0x000fda000788c0ff */
[----:B------:R-:W-:Y:S01]  /*54bb0*/  @P4 STG.E.U8 desc[UR32][R162.64], R89 ;  /* 0x00000059a2004986 */ /* 0x000fe2000c101120 */
[----:B------:R-:W-:Y:S02]  /*54bc0*/  LOP3.LUT P4, RZ, R5, 0x8000, RZ, 0xc0, !PT ;  /* 0x0000800005ff7812 */ /* 0x000fe4000788c0ff */
[C---:B0-----:R-:W-:Y:S02]  /*54bd0*/  PRMT R0, R90.reuse, 0x7772, RZ ;  /* 0x000077725a007816 */ /* 0x041fe400000000ff */
[----:B------:R-:W-:-:S09]  /*54be0*/  PRMT R90, R90, 0x7773, RZ ;  /* 0x000077735a5a7816 */ /* 0x000fd200000000ff */
[----:B------:R0:W-:Y:S01]  /*54bf0*/  @P4 STG.E.U8 desc[UR32][R84.64], R0 ;  /* 0x0000000054004986 */ /* 0x0001e2000c101120 */
[----:B------:R-:W-:-:S03]  /*54c00*/  LOP3.LUT P4, RZ, R5, 0x4000, RZ, 0xc0, !PT ;  /* 0x0000400005ff7812 */ /* 0x000fc6000788c0ff */
[----:B0-----:R-:W3:Y:S10]  /*54c10*/  LDL.LU.64 R84, [R1+0x10b0] ;  /* 0x0010b00001547983 */ /* 0x001ef40000300a00 */
[----:B------:R-:W-:Y:S01]  /*54c20*/  @P4 STG.E.U8 desc[UR32][R164.64], R90 ;  /* 0x0000005aa4004986 */ /* 0x000fe2000c101120 */
[----:B------:R-:W-:-:S02]  /*54c30*/  LOP3.LUT P4, RZ, R5, 0x2000, RZ, 0xc0, !PT ;  /* 0x0000200005ff7812 */ /* 0x000fc4000788c0ff */
[----:B------:R-:W-:-:S11]  /*54c40*/  PRMT R0, R91, 0x7772, RZ ;  /* 0x000077725b007816 */ /* 0x000fd600000000ff */
[----:B------:R0:W-:Y:S04]  /*54c50*/  @P4 STG.E.U8 desc[UR32][R86.64], R0 ;  /* 0x0000000056004986 */ /* 0x0001e8000c101120 */
[----:B0-----:R-:W4:Y:S01]  /*54c60*/  LDL.LU.64 R86, [R1+0x10a8] ;  /* 0x0010a80001567983 */ /* 0x001f220000300a00 */
[----:B------:R-:W-:Y:S02]  /*54c70*/  LOP3.LUT P4, RZ, R5, 0x1000, RZ, 0xc0, !PT ;  /* 0x0000100005ff7812 */ /* 0x000fe4000788c0ff */
[C---:B------:R-:W-:Y:S02]  /*54c80*/  LOP3.LUT P5, RZ, R246.reuse, 0x2000, RZ, 0xc0, !PT ;  /* 0x00002000f6ff7812 */ /* 0x040fe400078ac0ff */
[----:B------:R-:W-:Y:S02]  /*54c90*/  LOP3.LUT P6, RZ, R246, 0x1000, RZ, 0xc0, !PT ;  /* 0x00001000f6ff7812 */ /* 0x000fe400078cc0ff */
[----:B------:R-:W-:-:S02]  /*54ca0*/  PRMT R91, R91, 0x7773, RZ ;  /* 0x000077735b5b7816 */ /* 0x000fc400000000ff */
[C---:B------:R-:W-:Y:S02]  /*54cb0*/  LOP3.LUT P0, RZ, R246.reuse, 0x800, RZ, 0xc0, !PT ;  /* 0x00000800f6ff7812 */ /* 0x040fe4000780c0ff */
[C---:B------:R-:W-:Y:S02]  /*54cc0*/  LOP3.LUT P1, RZ, R246.reuse, 0x400, RZ, 0xc0, !PT ;  /* 0x00000400f6ff7812 */ /* 0x040fe4000782c0ff */
[C---:B------:R-:W-:Y:S02]  /*54cd0*/  LOP3.LUT P2, RZ, R246.reuse, 0x200, RZ, 0xc0, !PT ;  /* 0x00000200f6ff7812 */ /* 0x040fe4000784c0ff */
[----:B------:R-:W-:Y:S01]  /*54ce0*/  LOP3.LUT P3, RZ, R246, 0x100, RZ, 0xc0, !PT ;  /* 0x00000100f6ff7812 */ /* 0x000fe2000786c0ff */
[----:B--2---:R-:W-:Y:S01]  /*54cf0*/  @P4 STG.E.U8 desc[UR32][R166.64], R91 ;  /* 0x0000005ba6004986 */ /* 0x004fe2000c101120 */
[----:B---3--:R-:W-:-:S05]  /*54d00*/  PRMT R0, R84, 0x7770, RZ ;  /* 0x0000777054007816 */ /* 0x008fca00000000ff */
[----:B------:R0:W-:Y:S02]  /*54d10*/  @P5 STG.E.U8 desc[UR32][R168.64], R0 ;  /* 0x00000000a8005986 */ /* 0x0001e4000c101120 */
[----:B0-----:R-:W-:-:S05]  /*54d20*/  PRMT R0, R84, 0x7771, RZ ;  /* 0x0000777154007816 */ /* 0x001fca00000000ff */
[----:B----4-:R0:W-:Y:S02]  /*54d30*/  @P6 STG.E.U8 desc[UR32][R170.64], R0 ;  /* 0x00000000aa006986 */ /* 0x0101e4000c101120 */
[----:B0-----:R-:W-:-:S05]  /*54d40*/  PRMT R0, R85, 0x7770, RZ ;  /* 0x0000777055007816 */ /* 0x001fca00000000ff */
        /* <DEDUP_REMOVED lines=13> */
[----:B------:R-:W-:-:S02]  /*54e20*/  LOP3.LUT P6, RZ, R246, 0x80, RZ, 0xc0, !PT ;  /* 0x00000080f6ff7812 */ /* 0x000fc400078cc0ff */
        /* <DEDUP_REMOVED lines=12> */
[----:B------:R-:W-:Y:S01]  /*54ef0*/  @P4 LOP3.LUT R5, R5, 0x100, RZ, 0xfc, !PT ;  /* 0x0000010005054812 */ /* 0x000fe200078efcff */
[----:B--2---:R0:W-:Y:S04]  /*54f00*/  @P6 STG.E.U8 desc[UR32][R178.64], R0 ;  /* 0x00000000b2006986 */ /* 0x0041e8000c101120 */
[----:B0-----:R-:W2:Y:S04]  /*54f10*/  LDL.LU.64 R178, [R1+0xd68] ;  /* 0x000d680001b27983 */ /* 0x001ea80000300a00 */
[----:B------:R-:W2:Y:S01]  /*54f20*/  LDL.LU.64 R160, [R1+0xd78] ;  /* 0x000d780001a07983 */ /* 0x000ea20000300a00 */
[----:B------:R-:W-:-:S02]  /*54f30*/  LOP3.LUT P4, RZ, R247, 0x80000000, RZ, 0xc0, !PT ;  /* 0x80000000f7ff7812 */ /* 0x000fc4000788c0ff */
[----:B------:R-:W-:Y:S01]  /*54f40*/  LOP3.LUT R5, R5, 0xfffffdff, RZ, 0xc0, !PT ;  /* 0xfffffdff05057812 */ /* 0x000fe200078ec0ff */
[----:B------:R-:W2:Y:S01]  /*54f50*/  LDL.LU.64 R162, [R1+0xd88] ;  /* 0x000d880001a27983 */ /* 0x000ea20000300a00 */
[C---:B------:R-:W-:Y:S02]  /*54f60*/  LOP3.LUT P2, RZ, R246.reuse, 0x40, RZ, 0xc0, !PT ;  /* 0x00000040f6ff7812 */ /* 0x040fe4000784c0ff */
[C---:B------:R-:W-:Y:S01]  /*54f70*/  LOP3.LUT P3, RZ, R246.reuse, 0x20, RZ, 0xc0, !PT ;  /* 0x00000020f6ff7812 */ /* 0x040fe2000786c0ff */
[----:B------:R-:W2:Y:S01]  /*54f80*/  LDL.LU.64 R164, [R1+0xd90] ;  /* 0x000d900001a47983 */ /* 0x000ea20000300a00 */
[----:B------:R-:W-:Y:S02]  /*54f90*/  PRMT R0, R87, 0x7771, RZ ;  /* 0x0000777157007816 */ /* 0x000fe400000000ff */
[----:B------:R-:W-:Y:S01]  /*54fa0*/  LOP3.LUT P0, RZ, R246, 0x10, RZ, 0xc0, !PT ;  /* 0x00000010f6ff7812 */ /* 0x000fe2000780c0ff */
[----:B------:R-:W2:Y:S02]  /*54fb0*/  LDL.LU.64 R166, [R1+0xd98] ;  /* 0x000d980001a67983 */ /* 0x000ea40000300a00 */
[----:B------:R-:W-:-:S02]  /*54fc0*/  @P4 LOP3.LUT R5, R5, 0x200, RZ, 0xfc, !PT ;  /* 0x0000020005054812 */ /* 0x000fc400078efcff */
[----:B------:R-:W-:Y:S02]  /*54fd0*/  LOP3.LUT P4, RZ, R246, 0x1, RZ, 0xc0, !PT ;  /* 0x00000001f6ff7812 */ /* 0x000fe4000788c0ff */
[----:B------:R-:W-:-:S11]  /*54fe0*/  LOP3.LUT R5, R5, 0xfffffbff, RZ, 0xc0, !PT ;  /* 0xfffffbff05057812 */ /* 0x000fd600078ec0ff */
[----:B------:R-:W-:Y:S02]  /*54ff0*/  @P4 LOP3.LUT R5, R5, 0x400, RZ, 0xfc, !PT ;  /* 0x0000040005054812 */ /* 0x000fe400078efcff */
[C---:B------:R-:W-:Y:S02]  /*55000*/  LOP3.LUT P4, RZ, R246.reuse, 0x2, RZ, 0xc0, !PT ;  /* 0x00000002f6ff7812 */ /* 0x040fe4000788c0ff */
[----:B------:R-:W-:Y:S01]  /*55010*/  LOP3.LUT R5, R5, 0xfffff7ff, RZ, 0xc0, !PT ;  /* 0xfffff7ff05057812 */ /* 0x000fe200078ec0ff */
[----:B---3--:R0:W-:Y:S01]  /*55020*/  @P2 STG.E.U8 desc[UR32][R168.64], R0 ;  /* 0x00000000a8002986 */ /* 0x0081e2000c101120 */
[----:B------:R-:W-:-:S09]  /*55030*/  LOP3.LUT P1, RZ, R246, 0x8, RZ, 0xc0, !PT ;  /* 0x00000008f6ff7812 */ /* 0x000fd2000782c0ff */
[----:B------:R-:W-:Y:S02]  /*55040*/  @P4 LOP3.LUT R5, R5, 0x800, RZ, 0xfc, !PT ;  /* 0x0000080005054812 */ /* 0x000fe400078efcff */
[----:B------:R-:W-:Y:S01]  /*55050*/  LOP3.LUT P4, RZ, R246, 0x4, RZ, 0xc0, !PT ;  /* 0x00000004f6ff7812 */ /* 0x000fe2000788c0ff */
[----:B0-----:R-:W3:Y:S01]  /*55060*/  LDL.LU.64 R168, [R1+0xda0] ;  /* 0x000da00001a87983 */ /* 0x001ee20000300a00 */
[C---:B------:R-:W-:Y:S02]  /*55070*/  PRMT R0, R84.reuse, 0x7772, RZ ;  /* 0x0000777254007816 */ /* 0x040fe400000000ff */
[----:B------:R-:W-:-:S03]  /*55080*/  PRMT R84, R84, 0x7773, RZ ;  /* 0x0000777354547816 */ /* 0x000fc600000000ff */
[----:B----4-:R0:W-:Y:S04]  /*55090*/  @P3 STG.E.U8 desc[UR32][R170.64], R0 ;  /* 0x00000000aa003986 */ /* 0x0101e8000c101120 */
[----:B------:R1:W-:Y:S01]  /*550a0*/  @P0 STG.E.U8 desc[UR32][R172.64], R84 ;  /* 0x00000054ac000986 */ /* 0x0003e2000c101120 */
[----:B0-----:R-:W-:-:S03]  /*550b0*/  PRMT R0, R85, 0x7772, RZ ;  /* 0x0000777255007816 */ /* 0x001fc600000000ff */
[----:B------:R-:W4:Y:S01]  /*550c0*/  LDL.LU.64 R170, [R1+0xda8] ;  /* 0x000da80001aa7983 */ /* 0x000f220000300a00 */
[----:B------:R-:W-:-:S03]  /*550d0*/  PRMT R85, R85, 0x7773, RZ ;  /* 0x0000777355557816 */ /* 0x000fc600000000ff */
[----:B------:R0:W-:Y:S04]  /*550e0*/  @P1 STG.E.U8 desc[UR32][R174.64], R0 ;  /* 0x00000000ae001986 */ /* 0x0001e8000c101120 */
[----:B------:R-:W-:Y:S01]  /*550f0*/  @P4 STG.E.U8 desc[UR32][R176.64], R85 ;  /* 0x00000055b0004986 */ /* 0x000fe2000c101120 */
[----:B------:R-:W-:-:S03]  /*55100*/  LOP3.LUT P4, RZ, R5, 0x800, RZ, 0xc0, !PT ;  /* 0x0000080005ff7812 */ /* 0x000fc6000788c0ff */
[----:B-1----:R-:W4:Y:S01]  /*55110*/  LDL.LU.64 R172, [R1+0xdb0] ;  /* 0x000db00001ac7983 */ /* 0x002f220000300a00 */
[----:B0-----:R-:W-:-:S03]  /*55120*/  PRMT R0, R86, 0x7772, RZ ;  /* 0x0000777256007816 */ /* 0x001fc600000000ff */
[----:B------:R-:W4:Y:S06]  /*55130*/  LDL.LU.64 R174, [R1+0xdb8] ;  /* 0x000db80001ae7983 */ /* 0x000f2c0000300a00 */
[----:B------:R0:W-:Y:S01]  /*55140*/  @P4 STG.E.U8 desc[UR32][R80.64], R0 ;  /* 0x0000000050004986 */ /* 0x0001e2000c101120 */
[----:B------:R-:W-:Y:S02]  /*55150*/  LOP3.LUT P4, RZ, R5, 0x400, RZ, 0xc0, !PT ;  /* 0x0000040005ff7812 */ /* 0x000fe4000788c0ff */
[----:B------:R-:W-:Y:S01]  /*55160*/  PRMT R86, R86, 0x7773, RZ ;  /* 0x0000777356567816 */ /* 0x000fe200000000ff */
[----:B0-----:R-:W3:Y:S01]  /*55170*/  LDL.LU.64 R80, [R1+0x10a0] ;  /* 0x0010a00001507983 */ /* 0x001ee20000300a00 */
[----:B------:R-:W-:-:S02]  /*55180*/  PRMT R0, R87, 0x7772, RZ ;  /* 0x0000777257007816 */ /* 0x000fc400000000ff */
[----:B------:R-:W-:Y:S01]  /*55190*/  PRMT R87, R87, 0x7773, RZ ;  /* 0x0000777357577816 */ /* 0x000fe200000000ff */
[----:B------:R-:W4:Y:S06]  /*551a0*/  LDL.LU.64 R176, [R1+0xdc0] ;  /* 0x000dc00001b07983 */ /* 0x000f2c0000300a00 */
[----:B--2---:R0:W-:Y:S01]  /*551b0*/  @P4 STG.E.U8 desc[UR32][R178.64], R86 ;  /* 0x00000056b2004986 */ /* 0x0041e2000c101120 */
[----:B------:R-:W-:-:S03]  /*551c0*/  LOP3.LUT P4, RZ, R5, 0x200, RZ, 0xc0, !PT ;  /* 0x0000020005ff7812 */ /* 0x000fc6000788c0ff */
[----:B0-----:R-:W2:Y:S10]  /*551d0*/  LDL.LU.64 R178, [R1+0xdc8] ;  /* 0x000dc80001b27983 */ /* 0x001eb40000300a00 */
[----:B------:R-:W-:Y:S01]  /*551e0*/  @P4 STG.E.U8 desc[UR32][R160.64], R0 ;  /* 0x00000000a0004986 */ /* 0x000fe2000c101120 */
[----:B------:R-:W-:-:S13]  /*551f0*/  LOP3.LUT P4, RZ, R5, 0x100, RZ, 0xc0, !PT ;  /* 0x0000010005ff7812 */ /* 0x000fda000788c0ff */
[----:B------:R0:W-:Y:S04]  /*55200*/  @P4 STG.E.U8 desc[UR32][R82.64], R87 ;  /* 0x0000005752004986 */ /* 0x0001e8000c101120 */
[----:B0-----:R-:W4:Y:S01]  /*55210*/  LDL.LU.64 R82, [R1+0x1098] ;  /* 0x0010980001527983 */ /* 0x001f220000300a00 */
[----:B------:R-:W-:Y:S02]  /*55220*/  LOP3.LUT P4, RZ, R5, 0x80, RZ, 0xc0, !PT ;  /* 0x0000008005ff7812 */ /* 0x000fe4000788c0ff */
[C---:B------:R-:W-:Y:S02]  /*55230*/  LOP3.LUT P5, RZ, R247.reuse, 0x4000000, RZ, 0xc0, !PT ;  /* 0x04000000f7ff7812 */ /* 0x040fe400078ac0ff */
[C---:B------:R-:W-:Y:S02]  /*55240*/  LOP3.LUT P6, RZ, R247.reuse, 0x2000000, RZ, 0xc0, !PT ;  /* 0x02000000f7ff7812 */ /* 0x040fe400078cc0ff */
[----:B------:R-:W-:-:S02]  /*55250*/  LOP3.LUT P2, RZ, R247, 0x1000000, RZ, 0xc0, !PT ;  /* 0x01000000f7ff7812 */ /* 0x000fc4000784c0ff */
[C---:B------:R-:W-:Y:S02]  /*55260*/  LOP3.LUT P3, RZ, R247.reuse, 0x800000, RZ, 0xc0, !PT ;  /* 0x00800000f7ff7812 */ /* 0x040fe4000786c0ff */
[----:B------:R-:W-:Y:S02]  /*55270*/  LOP3.LUT P0, RZ, R247, 0x400000, RZ, 0xc0, !PT ;  /* 0x00400000f7ff7812 */ /* 0x000fe4000780c0ff */
[----:B---3--:R-:W-:-:S05]  /*55280*/  PRMT R0, R80, 0x7770, RZ ;  /* 0x0000777050007816 */ /* 0x008fca00000000ff */
[----:B------:R0:W-:Y:S01]  /*55290*/  @P4 STG.E.U8 desc[UR32][R162.64], R0 ;  /* 0x00000000a2004986 */ /* 0x0001e2000c101120 */
[----:B------:R-:W-:Y:S02]  /*552a0*/  LOP3.LUT P4, RZ, R5, 0x40, RZ, 0xc0, !PT ;  /* 0x0000004005ff7812 */ /* 0x000fe4000788c0ff */
[----:B0-----:R-:W-:-:S11]  /*552b0*/  PRMT R0, R80, 0x7771, RZ ;  /* 0x0000777150007816 */ /* 0x001fd600000000ff */
[----:B------:R0:W-:Y:S01]  /*552c0*/  @P4 STG.E.U8 desc[UR32][R164.64], R0 ;  /* 0x00000000a4004986 */ /* 0x0001e2000c101120 */
[----:B------:R-:W-:Y:S02]  /*552d0*/  LOP3.LUT P4, RZ, R5, 0x20, RZ, 0xc0, !PT ;  /* 0x0000002005ff7812 */ /* 0x000fe4000788c0ff */
[----:B0-----:R-:W-:-:S11]  /*552e0*/  PRMT R0, R81, 0x7770, RZ ;  /* 0x0000777051007816 */ /* 0x001fd600000000ff */
[----:B------:R0:W-:Y:S02]  /*552f0*/  @P4 STG.E.U8 desc[UR32][R166.64], R0 ;  /* 0x00000000a6004986 */ /* 0x0001e4000c101120 */
[----:B0-----:R-:W-:-:S05]  /*55300*/  PRMT R0, R81, 0x7771, RZ ;  /* 0x0000777151007816 */ /* 0x001fca00000000ff */
[----:B------:R4:W-:Y:S02]  /*55310*/  @P5 STG.E.U8 desc[UR32][R168.64], R0 ;  /* 0x00000000a8005986 */ /* 0x0009e4000c101120 */
[----:B----4-:R-:W-:-:S05]  /*55320*/  PRMT R0, R82, 0x7770, RZ ;  /* 0x0000777052007816 */ /* 0x010fca00000000ff */
[----:B------:R0:W-:Y:S02]  /*55330*/  @P6 STG.E.U8 desc[UR32][R170.64], R0 ;  /* 0x00000000aa006986 */ /* 0x0001e4000c101120 */
[----:B0-----:R-:W-:-:S05]  /*55340*/  PRMT R0, R82, 0x7771, RZ ;  /* 0x0000777152007816 */ /* 0x001fca00000000ff */
[----:B------:R0:W-:Y:S02]  /*55350*/  @P2 STG.E.U8 desc[UR32][R172.64], R0 ;  /* 0x00000000ac002986 */ /* 0x0001e4000c101120 */
[----:B0-----:R-:W-:-:S05]  /*55360*/  PRMT R0, R83, 0x7770, RZ ;  /* 0x0000777053007816 */ /* 0x001fca00000000ff */
[----:B------:R0:W-:Y:S02]  /*55370*/  @P3 STG.E.U8 desc[UR32][R174.64], R0 ;  /* 0x00000000ae003986 */ /* 0x0001e4000c101120 */
[----:B0-----:R-:W-:Y:S02]  /*55380*/  PRMT R0, R83, 0x7771, RZ ;  /* 0x0000777153007816 */ /* 0x001fe400000000ff */
[----:B------:R-:W3:Y:S04]  /*55390*/  LDL.LU.64 R174, [R1+0xdd0] ;  /* 0x000dd00001ae7983 */ /* 0x000ee80000300a00 */
[----:B------:R0:W-:Y:S04]  /*553a0*/  @P0 STG.E.U8 desc[UR32][R176.64], R0 ;  /* 0x00000000b0000986 */ /* 0x0001e8000c101120 */
[----:B0-----:R-:W4:Y:S04]  /*553b0*/  LDL.LU.64 R176, [R1+0xde0] ;  /* 0x000de00001b07983 */ /* 0x001f280000300a00 */
[----:B------:R-:W4:Y:S04]  /*553c0*/  LDL.LU.64 R168, [R1+0xde8] ;  /* 0x000de80001a87983 */ /* 0x000f280000300a00 */
[----:B------:R-:W4:Y:S01]  /*553d0*/  LDL.LU.64 R170, [R1+0xdf0] ;  /* 0x000df00001aa7983 */ /* 0x000f220000300a00 */
[----:B------:R-:W-:-:S02]  /*553e0*/  LOP3.LUT P1, RZ, R247, 0x200000, RZ, 0xc0, !PT ;  /* 0x00200000f7ff7812 */ /* 0x000fc4000782c0ff */
[----:B------:R-:W-:-:S11]  /*553f0*/  PRMT R0, R80, 0x7772, RZ ;  /* 0x0000777250007816 */ /* 0x000fd600000000ff */
[----:B--2---:R0:W-:Y:S01]  /*55400*/  @P1 STG.E.U8 desc[UR32][R178.64], R0 ;  /* 0x00000000b2001986 */ /* 0x0041e2000c101120 */
[----:B------:R-:W-:Y:S02]  /*55410*/  LOP3.LUT P1, RZ, R247, 0x2000, RZ, 0xc0, !PT ;  /* 0x00002000f7ff7812 */ /* 0x000fe4000782c0ff */
[----:B------:R-:W-:Y:S02]  /*55420*/  LOP3.LUT R5, R5, 0xfffffffb, RZ, 0xc0, !PT ;  /* 0xfffffffb05057812 */ /* 0x000fe400078ec0ff */
[C---:B------:R-:W-:Y:S02]  /*55430*/  LOP3.LUT P2, RZ, R247.reuse, 0x100000, RZ, 0xc0, !PT ;  /* 0x00100000f7ff7812 */ /* 0x040fe4000784c0ff */
[----:B------:R-:W-:Y:S01]  /*55440*/  LOP3.LUT P3, RZ, R247, 0x80000, RZ, 0xc0, !PT ;  /* 0x00080000f7ff7812 */ /* 0x000fe2000786c0ff */
[----:B0-----:R-:W2:Y:S06]  /*55450*/  LDL.LU.64 R178, [R1+0xe08] ;  /* 0x000e080001b27983 */ /* 0x001eac0000300a00 */
[----:B------:R-:W-:-:S02]  /*55460*/  @P1 LOP3.LUT R5, R5, 0x4, RZ, 0xfc, !PT ;  /* 0x0000000405051812 */ /* 0x000fc400078efcff */
[----:B------:R-:W-:Y:S01]  /*55470*/  LOP3.LUT P1, RZ, R247, 0x4000, RZ, 0xc0, !PT ;  /* 0x00004000f7ff7812 */ /* 0x000fe2000782c0ff */
[----:B------:R-:W2:Y:S01]  /*55480*/  LDL.LU.64 R172, [R1+0xe10] ;  /* 0x000e100001ac7983 */ /* 0x000ea20000300a00 */
[----:B------:R-:W-:Y:S02]  /*55490*/  LOP3.LUT R5, R5, 0xfffffff7, RZ, 0xc0, !PT ;  /* 0xfffffff705057812 */ /* 0x000fe400078ec0ff */
[----:B------:R-:W-:Y:S01]  /*554a0*/  LOP3.LUT P5, RZ, R247, 0x40000, RZ, 0xc0, !PT ;  /* 0x00040000f7ff7812 */ /* 0x000fe200078ac0ff */
[----:B------:R-:W2:Y:S08]  /*554b0*/  LDL.LU.64 R164, [R1+0xe20] ;  /* 0x000e200001a47983 */ /* 0x000eb00000300a00 */
[----:B------:R-:W-:-:S02]  /*554c0*/  @P1 LOP3.LUT R5, R5, 0x8, RZ, 0xfc, !PT ;  /* 0x0000000805051812 */ /* 0x000fc400078efcff */
[----:B------:R-:W-:Y:S02]  /*554d0*/  LOP3.LUT P1, RZ, R247, 0x8000, RZ, 0xc0, !PT ;  /* 0x00008000f7ff7812 */ /* 0x000fe4000782c0ff */
[----:B------:R-:W-:Y:S02]  /*554e0*/  LOP3.LUT R5, R5, 0xffffffef, RZ, 0xc0, !PT ;  /* 0xffffffef05057812 */ /* 0x000fe400078ec0ff */
[----:B------:R-:W-:Y:S02]  /*554f0*/  LOP3.LUT P4, RZ, R247, 0x20000, RZ, 0xc0, !PT ;  /* 0x00020000f7ff7812 */ /* 0x000fe4000788c0ff */
[----:B------:R-:W-:Y:S02]  /*55500*/  PRMT R80, R80, 0x7773, RZ ;  /* 0x0000777350507816 */ /* 0x000fe400000000ff */
[----:B------:R-:W-:-:S05]  /*55510*/  PRMT R0, R81, 0x7772, RZ ;  /* 0x0000777251007816 */ /* 0x000fca00000000ff */
[----:B------:R-:W-:Y:S02]  /*55520*/  @P1 LOP3.LUT R5, R5, 0x10, RZ, 0xfc, !PT ;  /* 0x0000001005051812 */ /* 0x000fe400078efcff */
[----:B------:R-:W-:Y:S02]  /*55530*/  LOP3.LUT P1, RZ, R247, 0x10000, RZ, 0xc0, !PT ;  /* 0x00010000f7ff7812 */ /* 0x000fe4000782c0ff */
[----:B------:R-:W-:Y:S01]  /*55540*/  PRMT R81, R81, 0x7773, RZ ;  /* 0x0000777351517816 */ /* 0x000fe200000000ff */
[----:B---3--:R0:W-:Y:S04]  /*55550*/  @P2 STG.E.U8 desc[UR32][R174.64], R80 ;  /* 0x00000050ae002986 */ /* 0x0081e8000c101120 */
[----:B0-----:R-:W3:Y:S04]  /*55560*/  LDL.LU.64 R174, [R1+0xe00] ;  /* 0x000e000001ae7983 */ /* 0x001ee80000300a00 */
[----:B----4-:R0:W-:Y:S04]  /*55570*/  @P3 STG.E.U8 desc[UR32][R176.64], R0 ;  /* 0x00000000b0003986 */ /* 0x0101e8000c101120 */
[----:B------:R-:W-:Y:S01]  /*55580*/  @P5 STG.E.U8 desc[UR32][R168.64], R81 ;  /* 0x00000051a8005986 */ /* 0x000fe2000c101120 */
[----:B0-----:R-:W-:-:S03]  /*55590*/  PRMT R0, R82, 0x7772, RZ ;  /* 0x0000777252007816 */ /* 0x001fc600000000ff */
[----:B------:R-:W4:Y:S01]  /*555a0*/  LDL.LU.64 R176, [R1+0xdd8] ;  /* 0x000dd80001b07983 */ /* 0x000f220000300a00 */
[----:B------:R-:W-:-:S03]  /*555b0*/  PRMT R82, R82, 0x7773, RZ ;  /* 0x0000777352527816 */ /* 0x000fc600000000ff */
[----:B------:R-:W-:Y:S04]  /*555c0*/  @P4 STG.E.U8 desc[UR32][R170.64], R0 ;  /* 0x00000000aa004986 */ /* 0x000fe8000c101120 */
[----:B------:R-:W4:Y:S04]  /*555d0*/  LDL.LU.64 R166, [R1+0xd48] ;  /* 0x000d480001a67983 */ /* 0x000f280000300a00 */
[----:B------:R0:W-:Y:S04]  /*555e0*/  @P1 STG.E.U8 desc[UR32][R76.64], R82 ;  /* 0x000000524c001986 */ /* 0x0001e8000c101120 */
[----:B0-----:R-:W3:Y:S01]  /*555f0*/  LDL.LU.64 R76, [R1+0x1090] ;  /* 0x00109000014c7983 */ /* 0x001ee20000300a00 */
        /* <DEDUP_REMOVED lines=9> */
[----:B------:R-:W-:-:S04]  /*55690*/  @P0 LOP3.LUT R5, R5, 0x2, RZ, 0xfc, !PT ;  /* 0x0000000205050812 */ /* 0x000fc800078efcff */
[----:B------:R-:W-:Y:S02]  /*556a0*/  LOP3.LUT P1, RZ, R5, 0x10, RZ, 0xc0, !PT ;  /* 0x0000001005ff7812 */ /* 0x000fe4000782c0ff */
[C---:B------:R-:W-:Y:S02]  /*556b0*/  PRMT R0, R83.reuse, 0x7772, RZ ;  /* 0x0000777253007816 */ /* 0x040fe400000000ff */
[----:B------:R-:W-:-:S09]  /*556c0*/  PRMT R83, R83, 0x7773, RZ ;  /* 0x0000777353537816 */ /* 0x000fd200000000ff */
[----:B--2---:R0:W-:Y:S01]  /*556d0*/  @P1 STG.E.U8 desc[UR32][R178.64], R0 ;  /* 0x00000000b2001986 */ /* 0x0041e2000c101120 */
[----:B------:R-:W-:-:S03]  /*556e0*/  LOP3.LUT P1, RZ, R5, 0x8, RZ, 0xc0, !PT ;  /* 0x0000000805ff7812 */ /* 0x000fc6000782c0ff */
[----:B0-----:R-:W2:Y:S10]  /*556f0*/  LDL.LU.64 R178, [R1+0xcc8] ;  /* 0x000cc80001b27983 */ /* 0x001eb40000300a00 */
[----:B------:R0:W-:Y:S01]  /*55700*/  @P1 STG.E.U8 desc[UR32][R172.64], R83 ;  /* 0x00000053ac001986 */ /* 0x0001e2000c101120 */
[----:B------:R-:W-:-:S03]  /*55710*/  LOP3.LUT P1, RZ, R5, 0x4, RZ, 0xc0, !PT ;  /* 0x0000000405ff7812 */ /* 0x000fc6000782c0ff */
[----:B------:R-:W2:Y:S04]  /*55720*/  LDL.LU.64 R170, [R1+0xca0] ;  /* 0x000ca00001aa7983 */ /* 0x000ea80000300a00 */
[----:B0-----:R-:W2:Y:S01]  /*55730*/  LDL.LU.64 R172, [R1+0xc38] ;  /* 0x000c380001ac7983 */ /* 0x001ea20000300a00 */
[----:B---3--:R-:W-:-:S05]  /*55740*/  PRMT R0, R76, 0x7770, RZ ;  /* 0x000077704c007816 */ /* 0x008fca00000000ff */
[----:B------:R0:W-:Y:S04]  /*55750*/  @P1 STG.E.U8 desc[UR32][R78.64], R0 ;  /* 0x000000004e001986 */ /* 0x0001e8000c101120 */
[----:B0-----:R-:W3:Y:S01]  /*55760*/  LDL.LU.64 R78, [R1+0x1088] ;  /* 0x00108800014e7983 */ /* 0x001ee20000300a00 */
[C---:B------:R-:W-:Y:S02]  /*55770*/  LOP3.LUT P6, RZ, R247.reuse, 0x1000, RZ, 0xc0, !PT ;  /* 0x00001000f7ff7812 */ /* 0x040fe400078cc0ff */
[----:B------:R-:W-:Y:S02]  /*55780*/  LOP3.LUT P0, RZ, R247, 0x800, RZ, 0xc0, !PT ;  /* 0x00000800f7ff7812 */ /* 0x000fe4000780c0ff */
[----:B------:R-:W-:Y:S02]  /*55790*/  PRMT R0, R76, 0x7771, RZ ;  /* 0x000077714c007816 */ /* 0x000fe400000000ff */
[----:B------:R-:W-:-:S07]  /*557a0*/  PRMT R2, R77, 0x7770, RZ ;  /* 0x000077704d027816 */ /* 0x000fce00000000ff */
[----:B------:R-:W-:Y:S04]  /*557b0*/  @P6 STG.E.U8 desc[UR32][R164.64], R0 ;  /* 0x00000000a4006986 */ /* 0x000fe8000c101120 */
[----:B------:R0:W-:Y:S01]  /*557c0*/  @P0 STG.E.U8 desc[UR32][R174.64], R2 ;  /* 0x00000002ae000986 */ /* 0x0001e2000c101120 */
[----:B------:R-:W-:Y:S02]  /*557d0*/  LOP3.LUT P0, RZ, R5, 0x2, RZ, 0xc0, !PT ;  /* 0x0000000205ff7812 */ /* 0x000fe4000780c0ff */
[----:B------:R-:W-:Y:S02]  /*557e0*/  PRMT R6, R77, 0x7771, RZ ;  /* 0x000077714d067816 */ /* 0x000fe400000000ff */
[C---:B------:R-:W-:Y:S02]  /*557f0*/  LOP3.LUT P2, RZ, R247.reuse, 0x80, RZ, 0xc0, !PT ;  /* 0x00000080f7ff7812 */ /* 0x040fe4000784c0ff */
[----:B------:R-:W-:Y:S01]  /*55800*/  LOP3.LUT P3, RZ, R247, 0x40, RZ, 0xc0, !PT ;  /* 0x00000040f7ff7812 */ /* 0x000fe2000786c0ff */
[----:B0-----:R-:W2:Y:S06]  /*55810*/  LDL.LU.64 R174, [R1+0xc10] ;  /* 0x000c100001ae7983 */ /* 0x001eac0000300a00 */
[----:B----4-:R0:W-:Y:S01]  /*55820*/  @P0 STG.E.U8 desc[UR32][R176.64], R6 ;  /* 0x00000006b0000986 */ /* 0x0101e2000c101120 */
[----:B------:R-:W-:-:S03]  /*55830*/  LOP3.LUT P0, RZ, R5, 0x1, RZ, 0xc0, !PT ;  /* 0x0000000105ff7812 */ /* 0x000fc6000780c0ff */
[----:B0-----:R-:W4:Y:S01]  /*55840*/  LDL.LU.64 R176, [R1+0xbb8] ;  /* 0x000bb80001b07983 */ /* 0x001f220000300a00 */
[----:B---3--:R-:W-:-:S09]  /*55850*/  PRMT R5, R78, 0x7770, RZ ;  /* 0x000077704e057816 */ /* 0x008fd200000000ff */
[----:B------:R0:W-:Y:S01]  /*55860*/  @P0 STG.E.U8 desc[UR32][R248.64], R5 ;  /* 0x00000005f8000986 */ /* 0x0001e2000c101120 */
[----:B------:R-:W-:Y:S02]  /*55870*/  LOP3.LUT P0, RZ, R3, 0x80000000, RZ, 0xc0, !PT ;  /* 0x8000000003ff7812 */ /* 0x000fe4000780c0ff */
[----:B------:R-:W-:Y:S02]  /*55880*/  PRMT R7, R78, 0x7771, RZ ;  /* 0x000077714e077816 */ /* 0x000fe400000000ff */
[C---:B------:R-:W-:Y:S02]  /*55890*/  PRMT R8, R79.reuse, 0x7770, RZ ;  /* 0x000077704f087816 */ /* 0x040fe400000000ff */
[----:B------:R-:W-:Y:S01]  /*558a0*/  PRMT R0, R79, 0x7771, RZ ;  /* 0x000077714f007816 */ /* 0x000fe200000000ff */
[----:B0-----:R-:W3:Y:S06]  /*558b0*/  LDL.LU.64 R248, [R1+0x1080] ;  /* 0x0010800001f87983 */ /* 0x001eec0000300a00 */
[----:B------:R-:W-:Y:S04]  /*558c0*/  @P0 STG.E.U8 desc[UR32][R166.64], R7 ;  /* 0x00000007a6000986 */ /* 0x000fe8000c101120 */
[----:B------:R-:W-:Y:S04]  /*558d0*/  @P2 STG.E.U8 desc[UR32][R168.64], R8 ;  /* 0x00000008a8002986 */ /* 0x000fe8000c101120 */
[----:B--2---:R0:W-:Y:S04]  /*558e0*/  @P3 STG.E.U8 desc[UR32][R178.64], R0 ;  /* 0x00000000b2003986 */ /* 0x0041e8000c101120 */
[----:B0-----:R-:W2:Y:S01]  /*558f0*/  LDL.LU.64 R178, [R1+0xb90] ;  /* 0x000b900001b27983 */ /* 0x001ea20000300a00 */
[----:B------:R-:W-:-:S02]  /*55900*/  LOP3.LUT P5, RZ, R247, 0x20, RZ, 0xc0, !PT ;  /* 0x00000020f7ff7812 */ /* 0x000fc400078ac0ff */
[C---:B------:R-:W-:Y:S02]  /*55910*/  LOP3.LUT P4, RZ, R247.reuse, 0x10, RZ, 0xc0, !PT ;  /* 0x00000010f7ff7812 */ /* 0x040fe4000788c0ff */
[C---:B------:R-:W-:Y:S02]  /*55920*/  LOP3.LUT P1, RZ, R247.reuse, 0x8, RZ, 0xc0, !PT ;  /* 0x00000008f7ff7812 */ /* 0x040fe4000782c0ff */
[C---:B------:R-:W-:Y:S02]  /*55930*/  LOP3.LUT P6, RZ, R247.reuse, 0x4, RZ, 0xc0, !PT ;  /* 0x00000004f7ff7812 */ /* 0x040fe400078cc0ff */
[C---:B------:R-:W-:Y:S02]  /*55940*/  LOP3.LUT P0, RZ, R247.reuse, 0x2, RZ, 0xc0, !PT ;  /* 0x00000002f7ff7812 */ /* 0x040fe4000780c0ff */
[----:B------:R-:W-:Y:S02]  /*55950*/  LOP3.LUT P2, RZ, R247, 0x1, RZ, 0xc0, !PT ;  /* 0x00000001f7ff7812 */ /* 0x000fe4000784c0ff */
[----:B------:R-:W-:-:S02]  /*55960*/  PRMT R2, R76, 0x7772, RZ ;  /* 0x000077724c027816 */ /* 0x000fc400000000ff */
[----:B------:R-:W-:Y:S02]  /*55970*/  PRMT R76, R76, 0x7773, RZ ;  /* 0x000077734c4c7816 */ /* 0x000fe400000000ff */
[C---:B------:R-:W-:Y:S02]  /*55980*/  PRMT R5, R77.reuse, 0x7772, RZ ;  /* 0x000077724d057816 */ /* 0x040fe400000000ff */
[----:B------:R-:W-:Y:S01]  /*55990*/  PRMT R77, R77, 0x7773, RZ ;  /* 0x000077734d4d7816 */ /* 0x000fe200000000ff */
[----:B------:R0:W-:Y:S01]  /*559a0*/  @P5 STG.E.U8 desc[UR32][R170.64], R2 ;  /* 0x00000002aa005986 */ /* 0x0001e2000c101120 */
[C---:B------:R-:W-:Y:S02]  /*559b0*/  PRMT R6, R78.reuse, 0x7772, RZ ;  /* 0x000077724e067816 */ /* 0x040fe400000000ff */
[----:B------:R-:W-:Y:S01]  /*559c0*/  PRMT R78, R78, 0x7773, RZ ;  /* 0x000077734e4e7816 */ /* 0x000fe200000000ff */
[----:B------:R1:W-:Y:S04]  /*559d0*/  @P4 STG.E.U8 desc[UR32][R172.64], R76 ;  /* 0x0000004cac004986 */ /* 0x0003e8000c101120 */
[----:B------:R4:W-:Y:S04]  /*559e0*/  @P1 STG.E.U8 desc[UR32][R174.64], R5 ;  /* 0x00000005ae001986 */ /* 0x0009e8000c101120 */
[----:B0-----:R-:W3:Y:S04]  /*559f0*/  LDL.LU.64 R170, [R1+0xb10] ;  /* 0x000b100001aa7983 */ /* 0x001ee80000300a00 */
[----:B-1----:R-:W3:Y:S04]  /*55a00*/  LDL.LU.64 R172, [R1+0x150] ;  /* 0x0001500001ac7983 */ /* 0x002ee80000300a00 */
[----:B----4-:R0:W-:Y:S04]  /*55a10*/  @P6 STG.E.U8 desc[UR32][R176.64], R77 ;  /* 0x0000004db0006986 */ /* 0x0101e8000c101120 */
[----:B------:R-:W4:Y:S04]  /*55a20*/  LDL.LU.64 R174, [R1+0x140] ;  /* 0x0001400001ae7983 */ /* 0x000f280000300a00 */
[----:B0-----:R-:W4:Y:S04]  /*55a30*/  LDL.LU.64 R176, [R1+0x138] ;  /* 0x0001380001b07983 */ /* 0x001f280000300a00 */
[----:B------:R-:W4:Y:S04]  /*55a40*/  LDL.LU.64 R160, [R1+0x130] ;  /* 0x0001300001a07983 */ /* 0x000f280000300a00 */
[----:B------:R-:W4:Y:S04]  /*55a50*/  LDL.LU.64 R162, [R1+0x128] ;  /* 0x0001280001a27983 */ /* 0x000f280000300a00 */
[----:B--2---:R-:W-:Y:S04]  /*55a60*/  @P0 STG.E.U8 desc[UR32][R178.64], R6 ;  /* 0x00000006b2000986 */ /* 0x004fe8000c101120 */
[----:B------:R0:W-:Y:S04]  /*55a70*/  @P2 STG.E.U8 desc[UR32][R72.64], R78 ;  /* 0x0000004e48002986 */ /* 0x0001e8000c101120 */
[----:B0-----:R-:W2:Y:S01]  /*55a80*/  LDL.LU.64 R72, [R1+0x1078] ;  /* 0x0010780001487983 */ /* 0x001ea20000300a00 */
[----:B---3--:R-:W-:-:S02]  /*55a90*/  LOP3.LUT P4, RZ, R248, 0x4000000, RZ, 0xc0, !PT ;  /* 0x04000000f8ff7812 */ /* 0x008fc4000788c0ff */
[C---:B------:R-:W-:Y:S01]  /*55aa0*/  LOP3.LUT P3, RZ, R248.reuse, 0x80000000, RZ, 0xc0, !PT ;  /* 0x80000000f8ff7812 */ /* 0x040fe2000786c0ff */
[----:B------:R-:W3:Y:S01]  /*55ab0*/  LDL.LU.64 R178, [R1+0x120] ;  /* 0x0001200001b27983 */ /* 0x000ee20000300a00 */
[----:B------:R-:W-:Y:S02]  /*55ac0*/  P2R R9, PR, RZ, 0x10 ;  /* 0x00000010ff097803 */ /* 0x000fe40000000000 */
[C---:B------:R-:W-:Y:S01]  /*55ad0*/  LOP3.LUT P4, RZ, R248.reuse, 0x8000000, RZ, 0xc0, !PT ;  /* 0x08000000f8ff7812 */ /* 0x040fe2000788c0ff */
[----:B------:R-:W3:Y:S03]  /*55ae0*/  LDL.LU.64 R164, [R1+0x118] ;  /* 0x0001180001a47983 */ /* 0x000ee60000300a00 */
[----:B------:R-:W-:Y:S01]  /*55af0*/  P2R R8, PR, RZ, 0x10 ;  /* 0x00000010ff087803 */ /* 0x000fe20000000000 */
[----:B------:R-:W3:Y:S01]  /*55b00*/  LDL.LU.64 R166, [R1+0x110] ;  /* 0x0001100001a67983 */ /* 0x000ee20000300a00 */
[----:B------:R-:W-:-:S02]  /*55b10*/  LOP3.LUT P4, RZ, R248, 0x10000000, RZ, 0xc0, !PT ;  /* 0x10000000f8ff7812 */ /* 0x000fc4000788c0ff */
[C---:B------:R-:W-:Y:S01]  /*55b20*/  LOP3.LUT P5, RZ, R248.reuse, 0x40000000, RZ, 0xc0, !PT ;  /* 0x40000000f8ff7812 */ /* 0x040fe200078ac0ff */
[----:B------:R-:W3:Y:S01]  /*55b30*/  LDL.LU.64 R168, [R1+0x108] ;  /* 0x0001080001a87983 */ /* 0x000ee20000300a00 */
[----:B------:R-:W-:Y:S02]  /*55b40*/  P2R R7, PR, RZ, 0x10 ;  /* 0x00000010ff077803 */ /* 0x000fe40000000000 */
[----:B------:R-:W-:Y:S02]  /*55b50*/  LOP3.LUT P4, RZ, R248, 0x20000000, RZ, 0xc0, !PT ;  /* 0x20000000f8ff7812 */ /* 0x000fe4000788c0ff */
[C---:B------:R-:W-:Y:S02]  /*55b60*/  PRMT R0, R79.reuse, 0x7772, RZ ;  /* 0x000077724f007816 */ /* 0x040fe400000000ff */
[----:B------:R-:W-:-:S03]  /*55b70*/  PRMT R79, R79, 0x7773, RZ ;  /* 0x000077734f4f7816 */ /* 0x000fc600000000ff */
[----:B------:R-:W-:Y:S04]  /*55b80*/  @P3 STG.E.U8 desc[UR32][R170.64], R0 ;  /* 0x00000000aa003986 */ /* 0x000fe8000c101120 */
[----:B------:R-:W-:Y:S01]  /*55b90*/  @P5 STG.E.U8 desc[UR32][R172.64], R79 ;  /* 0x0000004fac005986 */ /* 0x000fe2000c101120 */
[----:B--2---:R-:W-:-:S05]  /*55ba0*/  PRMT R2, R72, 0x7770, RZ ;  /* 0x0000777048027816 */ /* 0x004fca00000000ff */
[----:B------:R0:W-:Y:S04]  /*55bb0*/  @P4 STG.E.U8 desc[UR32][R74.64], R2 ;  /* 0x000000024a004986 */ /* 0x0001e8000c101120 */
[----:B0-----:R-:W2:Y:S01]  /*55bc0*/  LDL.LU.64 R74, [R1+0x1070] ;  /* 0x00107000014a7983 */ /* 0x001ea20000300a00 */
[----:B------:R-:W-:Y:S02]  /*55bd0*/  ISETP.NE.AND P4, PT, R7, RZ, PT ;  /* 0x000000ff0700720c */ /* 0x000fe40003f85270 */
[----:B------:R-:W-:Y:S01]  /*55be0*/  PRMT R5, R72, 0x7771, RZ ;  /* 0x0000777148057816 */ /* 0x000fe200000000ff */
[----:B------:R-:W3:Y:S01]  /*55bf0*/  LDL.LU.64 R170, [R1+0x100] ;  /* 0x0001000001aa7983 */ /* 0x000ee20000300a00 */
[----:B------:R-:W-:Y:S02]  /*55c00*/  LOP3.LUT P6, RZ, R248, 0x200000, RZ, 0xc0, !PT ;  /* 0x00200000f8ff7812 */ /* 0x000fe400078cc0ff */
[----:B------:R-:W-:Y:S01]  /*55c10*/  PRMT R6, R73, 0x7770, RZ ;  /* 0x0000777049067816 */ /* 0x000fe200000000ff */
[----:B------:R-:W3:Y:S06]  /*55c20*/  LDL.LU.64 R172, [R1+0xf8] ;  /* 0x0000f80001ac7983 */ /* 0x000eec0000300a00 */
[----:B----4-:R0:W-:Y:S01]  /*55c30*/  @P4 STG.E.U8 desc[UR32][R174.64], R5 ;  /* 0x00000005ae004986 */ /* 0x0101e2000c101120 */
[----:B------:R-:W-:-:S02]  /*55c40*/  ISETP.NE.AND P4, PT, R8, RZ, PT ;  /* 0x000000ff0800720c */ /* 0x000fc40003f85270 */
[----:B------:R-:W-:Y:S02]  /*55c50*/  P2R R80, PR, RZ, 0x40 ;  /* 0x00000040ff507803 */ /* 0x000fe40000000000 */
[----:B------:R-:W-:-:S04]  /*55c60*/  LOP3.LUT P6, RZ, R248, 0x400000, RZ, 0xc0, !PT ;  /* 0x00400000f8ff7812 */ /* 0x000fc800078cc0ff */
[----:B------:R-:W-:Y:S02]  /*55c70*/  P2R R77, PR, RZ, 0x40 ;  /* 0x00000040ff4d7803 */ /* 0x000fe40000000000 */
[C---:B------:R-:W-:Y:S01]  /*55c80*/  LOP3.LUT P6, RZ, R248.reuse, 0x800000, RZ, 0xc0, !PT ;  /* 0x00800000f8ff7812 */ /* 0x040fe200078cc0ff */
[----:B0-----:R-:W4:Y:S01]  /*55c90*/  LDL.LU.64 R174, [R1+0xf0] ;  /* 0x0000f00001ae7983 */ /* 0x001f220000300a00 */
[----:B------:R-:W-:-:S03]  /*55ca0*/  LOP3.LUT P1, RZ, R248, 0x2000000, RZ, 0xc0, !PT ;  /* 0x02000000f8ff7812 */ /* 0x000fc6000782c0ff */
[----:B------:R0:W-:Y:S01]  /*55cb0*/  @P4 STG.E.U8 desc[UR32][R176.64], R6 ;  /* 0x00000006b0004986 */ /* 0x0001e2000c101120 */
[----:B------:R-:W-:Y:S02]  /*55cc0*/  ISETP.NE.AND P4, PT, R9, RZ, PT ;  /* 0x000000ff0900720c */ /* 0x000fe40003f85270 */
[----:B------:R-:W-:Y:S02]  /*55cd0*/  P2R R76, PR, RZ, 0x40 ;  /* 0x00000040ff4c7803 */ /* 0x000fe40000000000 */
[----:B------:R-:W-:Y:S02]  /*55ce0*/  LOP3.LUT P6, RZ, R248, 0x1000000, RZ, 0xc0, !PT ;  /* 0x01000000f8ff7812 */ /* 0x000fe400078cc0ff */
[----:B------:R-:W-:Y:S01]  /*55cf0*/  PRMT R7, R73, 0x7771, RZ ;  /* 0x0000777149077816 */ /* 0x000fe200000000ff */
[----:B0-----:R-:W4:Y:S06]  /*55d00*/  LDL.LU.64 R176, [R1+0xe8] ;  /* 0x0000e80001b07983 */ /* 0x001f2c0000300a00 */
[----:B------:R-:W-:Y:S01]  /*55d10*/  @P4 STG.E.U8 desc[UR32][R160.64], R7 ;  /* 0x00000007a0004986 */ /* 0x000fe2000c101120 */
[----:B--2---:R-:W-:-:S02]  /*55d20*/  PRMT R0, R74, 0x7770, RZ ;  /* 0x000077704a007816 */ /* 0x004fc400000000ff */
[----:B------:R-:W-:-:S03]  /*55d30*/  PRMT R8, R74, 0x7771, RZ ;  /* 0x000077714a087816 */ /* 0x000fc600000000ff */
[----:B------:R-:W-:Y:S04]  /*55d40*/  @P1 STG.E.U8 desc[UR32][R162.64], R0 ;  /* 0x00000000a2001986 */ /* 0x000fe8000c101120 */
[----:B---3--:R0:W-:Y:S04]  /*55d50*/  @P6 STG.E.U8 desc[UR32][R178.64], R8 ;  /* 0x00000008b2006986 */ /* 0x0081e8000c101120 */
[----:B0-----:R-:W2:Y:S01]  /*55d60*/  LDL.LU.64 R178, [R1+0xe0] ;  /* 0x0000e00001b27983 */ /* 0x001ea20000300a00 */
[----:B------:R-:W-:Y:S02]  /*55d70*/  ISETP.NE.AND P6, PT, R76, RZ, PT ;  /* 0x000000ff4c00720c */ /* 0x000fe40003fc5270 */
[----:B------:R-:W-:-:S02]  /*55d80*/  PRMT R2, R75, 0x7770, RZ ;  /* 0x000077704b027816 */ /* 0x000fc400000000ff */
[----:B------:R-:W-:-:S09]  /*55d90*/  PRMT R5, R75, 0x7771, RZ ;  /* 0x000077714b057816 */ /* 0x000fd200000000ff */
[----:B------:R0:W-:Y:S01]  /*55da0*/  @P6 STG.E.U8 desc[UR32][R164.64], R2 ;  /* 0x00000002a4006986 */ /* 0x0001e2000c101120 */
[----:B------:R-:W-:Y:S02]  /*55db0*/  ISETP.NE.AND P6, PT, R77, RZ, PT ;  /* 0x000000ff4d00720c */ /* 0x000fe40003fc5270 */
[C---:B------:R-:W-:Y:S02]  /*55dc0*/  LOP3.LUT P0, RZ, R248.reuse, 0x100000, RZ, 0xc0, !PT ;  /* 0x00100000f8ff7812 */ /* 0x040fe4000780c0ff */
[C---:B------:R-:W-:Y:S02]  /*55dd0*/  LOP3.LUT P2, RZ, R248.reuse, 0x80000, RZ, 0xc0, !PT ;  /* 0x00080000f8ff7812 */ /* 0x040fe4000784c0ff */
[C---:B------:R-:W-:Y:S02]  /*55de0*/  LOP3.LUT P3, RZ, R248.reuse, 0x40000, RZ, 0xc0, !PT ;  /* 0x00040000f8ff7812 */ /* 0x040fe4000786c0ff */
[----:B------:R-:W-:-:S05]  /*55df0*/  LOP3.LUT P5, RZ, R248, 0x20000, RZ, 0xc0, !PT ;  /* 0x00020000f8ff7812 */ /* 0x000fca00078ac0ff */
[----:B------:R1:W-:Y:S01]  /*55e00*/  @P6 STG.E.U8 desc[UR32][R166.64], R5 ;  /* 0x00000005a6006986 */ /* 0x0003e2000c101120 */
[----:B------:R-:W-:Y:S02]  /*55e10*/  ISETP.NE.AND P6, PT, R80, RZ, PT ;  /* 0x000000ff5000720c */ /* 0x000fe40003fc5270 */
[C---:B------:R-:W-:Y:S02]  /*55e20*/  LOP3.LUT P4, RZ, R248.reuse, 0x10000, RZ, 0xc0, !PT ;  /* 0x00010000f8ff7812 */ /* 0x040fe4000788c0ff */
[----:B------:R-:W-:Y:S02]  /*55e30*/  LOP3.LUT P1, RZ, R248, 0x8000, RZ, 0xc0, !PT ;  /* 0x00008000f8ff7812 */ /* 0x000fe4000782c0ff */
[C---:B------:R-:W-:Y:S02]  /*55e40*/  PRMT R6, R72.reuse, 0x7772, RZ ;  /* 0x0000777248067816 */ /* 0x040fe400000000ff */
[----:B------:R-:W-:Y:S02]  /*55e50*/  PRMT R72, R72, 0x7773, RZ ;  /* 0x0000777348487816 */ /* 0x000fe400000000ff */
[----:B------:R-:W-:-:S02]  /*55e60*/  PRMT R0, R73, 0x7772, RZ ;  /* 0x0000777249007816 */ /* 0x000fc400000000ff */
[----:B------:R-:W-:Y:S01]  /*55e70*/  PRMT R73, R73, 0x7773, RZ ;  /* 0x0000777349497816 */ /* 0x000fe200000000ff */
[----:B------:R-:W-:Y:S01]  /*55e80*/  @P6 STG.E.U8 desc[UR32][R168.64], R6 ;  /* 0x00000006a8006986 */ /* 0x000fe2000c101120 */
[C---:B0-----:R-:W-:Y:S02]  /*55e90*/  PRMT R2, R74.reuse, 0x7772, RZ ;  /* 0x000077724a027816 */ /* 0x041fe400000000ff */
[----:B------:R-:W-:Y:S01]  /*55ea0*/  PRMT R74, R74, 0x7773, RZ ;  /* 0x000077734a4a7816 */ /* 0x000fe200000000ff */
[----:B------:R-:W-:Y:S01]  /*55eb0*/  @P0 STG.E.U8 desc[UR32][R170.64], R72 ;  /* 0x00000048aa000986 */ /* 0x000fe2000c101120 */
[----:B-1----:R-:W-:-:S03]  /*55ec0*/  PRMT R5, R75, 0x7772, RZ ;  /* 0x000077724b057816 */ /* 0x002fc600000000ff */
[----:B------:R0:W-:Y:S04]  /*55ed0*/  @P2 STG.E.U8 desc[UR32][R172.64], R0 ;  /* 0x00000000ac002986 */ /* 0x0001e8000c101120 */
[----:B----4-:R1:W-:Y:S04]  /*55ee0*/  @P3 STG.E.U8 desc[UR32][R174.64], R73 ;  /* 0x00000049ae003986 */ /* 0x0103e8000c101120 */
[----:B------:R3:W-:Y:S04]  /*55ef0*/  @P5 STG.E.U8 desc[UR32][R176.64], R2 ;  /* 0x00000002b0005986 */ /* 0x0007e8000c101120 */
[----:B0-----:R-:W4:Y:S04]  /*55f00*/  LDL.LU.64 R172, [R1+0xd0] ;  /* 0x0000d00001ac7983 */ /* 0x001f280000300a00 */
[----:B-1----:R-:W4:Y:S04]  /*55f10*/  LDL.LU.64 R174, [R1+0xc8] ;  /* 0x0000c80001ae7983 */ /* 0x002f280000300a00 */
[----:B---3--:R-:W3:Y:S04]  /*55f20*/  LDL.LU.64 R176, [R1+0xb8] ;  /* 0x0000b80001b07983 */ /* 0x008ee80000300a00 */
[----:B--2---:R0:W-:Y:S04]  /*55f30*/  @P4 STG.E.U8 desc[UR32][R178.64], R74 ;  /* 0x0000004ab2004986 */ /* 0x0041e8000c101120 */
[----:B------:R1:W-:Y:S04]  /*55f40*/  @P1 STG.E.U8 desc[UR32][R68.64], R5 ;  /* 0x0000000544001986 */ /* 0x0003e8000c101120 */
[----:B0-----:R-:W2:Y:S04]  /*55f50*/  LDL.LU.64 R178, [R1+0xb0] ;  /* 0x0000b00001b27983 */ /* 0x001ea80000300a00 */
[----:B-1----:R-:W3:Y:S01]  /*55f60*/  LDL.LU.64 R68, [R1+0x1068] ;  /* 0x0010680001447983 */ /* 0x002ee20000300a00 */
[----:B------:R-:W-:-:S02]  /*55f70*/  LOP3.LUT P6, RZ, R248, 0x4000, RZ, 0xc0, !PT ;  /* 0x00004000f8ff7812 */ /* 0x000fc400078cc0ff */
[C---:B------:R-:W-:Y:S01]  /*55f80*/  LOP3.LUT P0, RZ, R248.reuse, 0x2000, RZ, 0xc0, !PT ;  /* 0x00002000f8ff7812 */ /* 0x040fe2000780c0ff */
[----:B------:R-:W2:Y:S01]  /*55f90*/  LDL.LU.64 R160, [R1+0xa8] ;  /* 0x0000a80001a07983 */ /* 0x000ea20000300a00 */
[C---:B------:R-:W-:Y:S02]  /*55fa0*/  LOP3.LUT P2, RZ, R248.reuse, 0x1000, RZ, 0xc0, !PT ;  /* 0x00001000f8ff7812 */ /* 0x040fe4000784c0ff */
[----:B------:R-:W-:Y:S01]  /*55fb0*/  PRMT R75, R75, 0x7773, RZ ;  /* 0x000077734b4b7816 */ /* 0x000fe200000000ff */
[----:B------:R-:W2:Y:S04]  /*55fc0*/  LDL.LU.64 R162, [R1+0xa0] ;  /* 0x0000a00001a27983 */ /* 0x000ea80000300a00 */
[----:B------:R-:W2:Y:S04]  /*55fd0*/  LDL.LU.64 R168, [R1+0x98] ;  /* 0x0000980001a87983 */ /* 0x000ea80000300a00 */
[----:B------:R-:W2:Y:S04]  /*55fe0*/  LDL.LU.64 R164, [R1+0x90] ;  /* 0x0000900001a47983 */ /* 0x000ea80000300a00 */
[----:B------:R-:W2:Y:S04]  /*55ff0*/  LDL.LU.64 R166, [R1+0x88] ;  /* 0x0000880001a67983 */ /* 0x000ea80000300a00 */
[----:B------:R-:W2:Y:S04]  /*56000*/  LDL.LU.64 R170, [R1+0x80] ;  /* 0x0000800001aa7983 */ /* 0x000ea80000300a00 */
[----:B----4-:R-:W-:Y:S01]  /*56010*/  @P6 STG.E.U8 desc[UR32][R172.64], R75 ;  /* 0x0000004bac006986 */ /* 0x010fe2000c101120 */
[----:B------:R-:W-:-:S04]  /*56020*/  LOP3.LUT P5, RZ, R248, 0x80, RZ, 0xc0, !PT ;  /* 0x00000080f8ff7812 */ /* 0x000fc800078ac0ff */
[----:B------:R-:W-:Y:S02]  /*56030*/  P2R R72, PR, RZ, 0x20 ;  /* 0x00000020ff487803 */ /* 0x000fe40000000000 */
[----:B------:R-:W-:-:S04]  /*56040*/  LOP3.LUT P5, RZ, R248, 0x100, RZ, 0xc0, !PT ;  /* 0x00000100f8ff7812 */ /* 0x000fc800078ac0ff */
[----:B------:R-:W-:Y:S02]  /*56050*/  P2R R9, PR, RZ, 0x20 ;  /* 0x00000020ff097803 */ /* 0x000fe40000000000 */
[C---:B------:R-:W-:Y:S02]  /*56060*/  LOP3.LUT P5, RZ, R248.reuse, 0x200, RZ, 0xc0, !PT ;  /* 0x00000200f8ff7812 */ /* 0x040fe400078ac0ff */
[C---:B------:R-:W-:Y:S02]  /*56070*/  LOP3.LUT P3, RZ, R248.reuse, 0x800, RZ, 0xc0, !PT ;  /* 0x00000800f8ff7812 */ /* 0x040fe4000786c0ff */
[----:B------:R-:W-:Y:S02]  /*56080*/  P2R R8, PR, RZ, 0x20 ;  /* 0x00000020ff087803 */ /* 0x000fe40000000000 */
[----:B------:R-:W-:Y:S02]  /*56090*/  LOP3.LUT P5, RZ, R248, 0x400, RZ, 0xc0, !PT ;  /* 0x00000400f8ff7812 */ /* 0x000fe400078ac0ff */
[----:B---3--:R-:W-:-:S02]  /*560a0*/  PRMT R0, R68, 0x7770, RZ ;  /* 0x0000777044007816 */ /* 0x008fc400000000ff */
[----:B------:R-:W-:-:S03]  /*560b0*/  PRMT R6, R68, 0x7771, RZ ;  /* 0x0000777144067816 */ /* 0x000fc600000000ff */
[----:B------:R-:W-:Y:S04]  /*560c0*/  @P0 STG.E.U8 desc[UR32][R174.64], R0 ;  /* 0x00000000ae000986 */ /* 0x000fe8000c101120 */
[----:B------:R0:W-:Y:S04]  /*560d0*/  @P2 STG.E.U8 desc[UR32][R70.64], R6 ;  /* 0x0000000646002986 */ /* 0x0001e8000c101120 */
[----:B0-----:R-:W3:Y:S04]  /*560e0*/  LDL.LU.64 R70, [R1+0x1060] ;  /* 0x0010600001467983 */ /* 0x001ee80000300a00 */
[----:B------:R-:W4:Y:S01]  /*560f0*/  LDL.LU.64 R172, [R1+0x78] ;  /* 0x0000780001ac7983 */ /* 0x000f220000300a00 */
[----:B------:R-:W-:-:S02]  /*56100*/  PRMT R2, R69, 0x7770, RZ ;  /* 0x0000777045027816 */ /* 0x000fc400000000ff */
[----:B------:R-:W-:Y:S01]  /*56110*/  PRMT R7, R69, 0x7771, RZ ;  /* 0x0000777145077816 */ /* 0x000fe200000000ff */
[----:B------:R-:W4:Y:S04]  /*56120*/  LDL.LU.64 R174, [R1+0x70] ;  /* 0x0000700001ae7983 */ /* 0x000f280000300a00 */
[----:B------:R0:W-:Y:S04]  /*56130*/  @P3 STG.E.U8 desc[UR32][R176.64], R2 ;  /* 0x00000002b0003986 */ /* 0x0001e8000c101120 */
[----:B--2---:R1:W-:Y:S04]  /*56140*/  @P5 STG.E.U8 desc[UR32][R178.64], R7 ;  /* 0x00000007b2005986 */ /* 0x0043e8000c101120 */
[----:B0-----:R-:W2:Y:S04]  /*56150*/  LDL.LU.64 R176, [R1+0x68] ;  /* 0x0000680001b07983 */ /* 0x001ea80000300a00 */
[----:B-1----:R-:W2:Y:S01]  /*56160*/  LDL.LU.64 R178, [R1+0x60] ;  /* 0x0000600001b27983 */ /* 0x002ea20000300a00 */
[----:B------:R-:W-:-:S02]  /*56170*/  ISETP.NE.AND P5, PT, R8, RZ, PT ;  /* 0x000000ff0800720c */ /* 0x000fc40003fa5270 */
        /* <DEDUP_REMOVED lines=8> */
[----:B------:R-:W-:-:S02]  /*56200*/  PRMT R2, R68, 0x7772, RZ ;  /* 0x0000777244027816 */ /* 0x000fc400000000ff */
[----:B------:R-:W-:Y:S02]  /*56210*/  PRMT R68, R68, 0x7773, RZ ;  /* 0x0000777344447816 */ /* 0x000fe400000000ff */
[C---:B------:R-:W-:Y:S02]  /*56220*/  LOP3.LUT P6, RZ, R248.reuse, 0x2, RZ, 0xc0, !PT ;  /* 0x00000002f8ff7812 */ /* 0x040fe400078cc0ff */
[----:B------:R-:W-:Y:S02]  /*56230*/  LOP3.LUT P0, RZ, R248, 0x1, RZ, 0xc0, !PT ;  /* 0x00000001f8ff7812 */ /* 0x000fe4000780c0ff */
[----:B------:R-:W-:Y:S02]  /*56240*/  LOP3.LUT P2, RZ, R249, 0x80000000, RZ, 0xc0, !PT ;  /* 0x80000000f9ff7812 */ /* 0x000fe4000784c0ff */
[----:B---3--:R-:W-:-:S05]  /*56250*/  PRMT R5, R70, 0x7770, RZ ;  /* 0x0000777046057816 */ /* 0x008fca00000000ff */
[----:B------:R0:W-:Y:S01]  /*56260*/  @P5 STG.E.U8 desc[UR32][R160.64], R5 ;  /* 0x00000005a0005986 */ /* 0x0001e2000c101120 */
[----:B------:R-:W-:Y:S02]  /*56270*/  ISETP.NE.AND P5, PT, R9, RZ, PT ;  /* 0x000000ff0900720c */ /* 0x000fe40003fa5270 */
[----:B------:R-:W-:Y:S02]  /*56280*/  PRMT R8, R70, 0x7771, RZ ;  /* 0x0000777146087816 */ /* 0x000fe400000000ff */
[----:B------:R-:W-:-:S09]  /*56290*/  PRMT R0, R71, 0x7770, RZ ;  /* 0x0000777047007816 */ /* 0x000fd200000000ff */
[----:B------:R-:W-:Y:S01]  /*562a0*/  @P5 STG.E.U8 desc[UR32][R162.64], R8 ;  /* 0x00000008a2005986 */ /* 0x000fe2000c101120 */
[----:B------:R-:W-:Y:S02]  /*562b0*/  ISETP.NE.AND P5, PT, R72, RZ, PT ;  /* 0x000000ff4800720c */ /* 0x000fe40003fa5270 */
[----:B------:R-:W-:-:S11]  /*562c0*/  PRMT R6, R71, 0x7771, RZ ;  /* 0x0000777147067816 */ /* 0x000fd600000000ff */
[----:B------:R1:W-:Y:S04]  /*562d0*/  @P5 STG.E.U8 desc[UR32][R168.64], R0 ;  /* 0x00000000a8005986 */ /* 0x0003e8000c101120 */
[----:B------:R-:W-:Y:S04]  /*562e0*/  @P4 STG.E.U8 desc[UR32][R164.64], R6 ;  /* 0x00000006a4004986 */ /* 0x000fe8000c101120 */
[----:B------:R3:W-:Y:S01]  /*562f0*/  @P1 STG.E.U8 desc[UR32][R166.64], R2 ;  /* 0x00000002a6001986 */ /* 0x0007e2000c101120 */
[----:B------:R-:W-:Y:S02]  /*56300*/  ISETP.NE.AND P1, PT, R73, RZ, PT ;  /* 0x000000ff4900720c */ /* 0x000fe40003f25270 */
[----:B0-----:R-:W-:Y:S01]  /*56310*/  PRMT R5, R69, 0x7772, RZ ;  /* 0x0000777245057816 */ /* 0x001fe200000000ff */
[----:B-1----:R-:W2:Y:S10]  /*56320*/  LDL.LU.64 R168, [R1+0x50] ;  /* 0x0000500001a87983 */ /* 0x002eb40000300a00 */
[----:B------:R0:W-:Y:S01]  /*56330*/  @P1 STG.E.U8 desc[UR32][R170.64], R68 ;  /* 0x00000044aa001986 */ /* 0x0001e2000c101120 */
[----:B------:R-:W-:-:S02]  /*56340*/  ISETP.NE.AND P1, PT, R74, RZ, PT ;  /* 0x000000ff4a00720c */ /* 0x000fc40003f25270 */
[----:B------:R-:W-:Y:S02]  /*56350*/  PRMT R69, R69, 0x7773, RZ ;  /* 0x0000777345457816 */ /* 0x000fe400000000ff */
[----:B------:R-:W-:Y:S02]  /*56360*/  PRMT R0, R70, 0x7772, RZ ;  /* 0x0000777246007816 */ /* 0x000fe400000000ff */
[----:B---3--:R-:W-:Y:S01]  /*56370*/  PRMT R2, R71, 0x7772, RZ ;  /* 0x0000777247027816 */ /* 0x008fe200000000ff */
[----:B0-----:R-:W3:Y:S06]  /*56380*/  LDL.LU.64 R170, [R1+0x48] ;  /* 0x0000480001aa7983 */ /* 0x001eec0000300a00 */
[----:B----4-:R0:W-:Y:S01]  /*56390*/  @P1 STG.E.U8 desc[UR32][R172.64], R5 ;  /* 0x00000005ac001986 */ /* 0x0101e2000c101120 */
[----:B------:R-:W-:-:S02]  /*563a0*/  ISETP.NE.AND P1, PT, R76, RZ, PT ;  /* 0x000000ff4c00720c */ /* 0x000fc40003f25270 */
[----:B------:R-:W-:Y:S01]  /*563b0*/  PRMT R70, R70, 0x7773, RZ ;  /* 0x0000777346467816 */ /* 0x000fe200000000ff */
[----:B0-----:R-:W4:Y:S10]  /*563c0*/  LDL.LU.64 R172, [R1+0x38] ;  /* 0x0000380001ac7983 */ /* 0x001f340000300a00 */
[----:B------:R0:W-:Y:S04]  /*563d0*/  @P1 STG.E.U8 desc[UR32][R174.64], R69 ;  /* 0x00000045ae001986 */ /* 0x0001e8000c101120 */
[----:B--2---:R-:W-:Y:S04]  /*563e0*/  @P6 STG.E.U8 desc[UR32][R176.64], R0 ;  /* 0x00000000b0006986 */ /* 0x004fe8000c101120 */
[----:B------:R-:W-:Y:S04]  /*563f0*/  @P0 STG.E.U8 desc[UR32][R178.64], R70 ;  /* 0x00000046b2000986 */ /* 0x000fe8000c101120 */
[----:B0-----:R-:W2:Y:S04]  /*56400*/  LDL.LU.64 R174, [R1+0x30] ;  /* 0x0000300001ae7983 */ /* 0x001ea80000300a00 */
[----:B------:R0:W-:Y:S04]  /*56410*/  @P2 STG.E.U8 desc[UR32][R64.64], R2 ;  /* 0x0000000240002986 */ /* 0x0001e8000c101120 */
[----:B0-----:R-:W3:Y:S01]  /*56420*/  LDL.LU.64 R64, [R1+0x1058] ;  /* 0x0010580001407983 */ /* 0x001ee20000300a00 */
[----:B------:R-:W-:-:S02]  /*56430*/  LOP3.LUT P3, RZ, R249, 0x40000000, RZ, 0xc0, !PT ;  /* 0x40000000f9ff7812 */ /* 0x000fc4000786c0ff */
[C---:B------:R-:W-:Y:S01]  /*56440*/  LOP3.LUT P5, RZ, R249.reuse, 0x20000000, RZ, 0xc0, !PT ;  /* 0x20000000f9ff7812 */ /* 0x040fe200078ac0ff */
[----:B------:R-:W2:Y:S01]  /*56450*/  LDL.LU.64 R176, [R1+0x28] ;  /* 0x0000280001b07983 */ /* 0x000ea20000300a00 */
[----:B------:R-:W-:Y:S02]  /*56460*/  LOP3.LUT P4, RZ, R249, 0x10000000, RZ, 0xc0, !PT ;  /* 0x10000000f9ff7812 */ /* 0x000fe4000788c0ff */
[----:B------:R-:W-:Y:S01]  /*56470*/  PRMT R71, R71, 0x7773, RZ ;  /* 0x0000777347477816 */ /* 0x000fe200000000ff */
[----:B------:R-:W2:Y:S06]  /*56480*/  LDL.LU.64 R178, [R1+0x20] ;  /* 0x0000200001b27983 */ /* 0x000eac0000300a00 */
[----:B------:R-:W-:Y:S01]  /*56490*/  @P3 STG.E.U8 desc[UR32][R168.64], R71 ;  /* 0x00000047a8003986 */ /* 0x000fe2000c101120 */
[----:B---3--:R-:W-:-:S02]  /*564a0*/  PRMT R5, R64, 0x7770, RZ ;  /* 0x0000777040057816 */ /* 0x008fc400000000ff */
[----:B------:R-:W-:-:S03]  /*564b0*/  PRMT R6, R64, 0x7771, RZ ;  /* 0x0000777140067816 */ /* 0x000fc600000000ff */
[----:B------:R-:W-:Y:S04]  /*564c0*/  @P5 STG.E.U8 desc[UR32][R170.64], R5 ;  /* 0x00000005aa005986 */ /* 0x000fe8000c101120 */
[----:B------:R0:W-:Y:S04]  /*564d0*/  @P4 STG.E.U8 desc[UR32][R66.64], R6 ;  /* 0x0000000642004986 */ /* 0x0001e8000c101120 */
[----:B0-----:R-:W3:Y:S01]  /*564e0*/  LDL.LU.64 R66, [R1+0x1050] ;  /* 0x0010500001427983 */ /* 0x001ee20000300a00 */
[----:B------:R-:W-:-:S04]  /*564f0*/  LOP3.LUT P3, RZ, R249, 0x100000, RZ, 0xc0, !PT ;  /* 0x00100000f9ff7812 */ /* 0x000fc8000786c0ff */
[----:B------:R-:W-:Y:S02]  /*56500*/  P2R R69, PR, RZ, 0x8 ;  /* 0x00000008ff457803 */ /* 0x000fe40000000000 */
[C---:B------:R-:W-:Y:S02]  /*56510*/  LOP3.LUT P3, RZ, R249.reuse, 0x200000, RZ, 0xc0, !PT ;  /* 0x00200000f9ff7812 */ /* 0x040fe4000786c0ff */
[C---:B------:R-:W-:Y:S02]  /*56520*/  LOP3.LUT P1, RZ, R249.reuse, 0x8000000, RZ, 0xc0, !PT ;  /* 0x08000000f9ff7812 */ /* 0x040fe4000782c0ff */
[----:B------:R-:W-:Y:S02]  /*56530*/  P2R R68, PR, RZ, 0x8 ;  /* 0x00000008ff447803 */ /* 0x000fe40000000000 */
[C---:B------:R-:W-:Y:S02]  /*56540*/  LOP3.LUT P3, RZ, R249.reuse, 0x400000, RZ, 0xc0, !PT ;  /* 0x00400000f9ff7812 */ /* 0x040fe4000786c0ff */
[----:B------:R-:W-:-:S02]  /*56550*/  LOP3.LUT P6, RZ, R249, 0x4000000, RZ, 0xc0, !PT ;  /* 0x04000000f9ff7812 */ /* 0x000fc400078cc0ff */
[C---:B------:R-:W-:Y:S02]  /*56560*/  LOP3.LUT P0, RZ, R249.reuse, 0x2000000, RZ, 0xc0, !PT ;  /* 0x02000000f9ff7812 */ /* 0x040fe4000780c0ff */
[C---:B------:R-:W-:Y:S02]  /*56570*/  LOP3.LUT P2, RZ, R249.reuse, 0x1000000, RZ, 0xc0, !PT ;  /* 0x01000000f9ff7812 */ /* 0x040fe4000784c0ff */
[----:B------:R-:W-:Y:S02]  /*56580*/  P2R R9, PR, RZ, 0x8 ;  /* 0x00000008ff097803 */ /* 0x000fe40000000000 */
[----:B------:R-:W-:Y:S02]  /*56590*/  LOP3.LUT P3, RZ, R249, 0x800000, RZ, 0xc0, !PT ;  /* 0x00800000f9ff7812 */ /* 0x000fe4000786c0ff */
[C---:B------:R-:W-:Y:S02]  /*565a0*/  PRMT R0, R65.reuse, 0x7770, RZ ;  /* 0x0000777041007816 */ /* 0x040fe400000000ff */
[----:B------:R-:W-:-:S03]  /*565b0*/  PRMT R7, R65, 0x7771, RZ ;  /* 0x0000777141077816 */ /* 0x000fc600000000ff */
[----:B----4-:R0:W-:Y:S04]  /*565c0*/  @P1 STG.E.U8 desc[UR32][R172.64], R0 ;  /* 0x00000000ac001986 */ /* 0x0101e8000c101120 */
[----:B--2---:R-:W-:Y:S01]  /*565d0*/  @P6 STG.E.U8 desc[UR32][R174.64], R7 ;  /* 0x00000007ae006986 */ /* 0x004fe2000c101120 */
[C---:B0-----:R-:W-:Y:S02]  /*565e0*/  PRMT R0, R64.reuse, 0x7772, RZ ;  /* 0x0000777240007816 */ /* 0x041fe400000000ff */
[----:B------:R-:W-:Y:S02]  /*565f0*/  PRMT R64, R64, 0x7773, RZ ;  /* 0x0000777340407816 */ /* 0x000fe400000000ff */
[C---:B---3--:R-:W-:Y:S02]  /*56600*/  PRMT R2, R66.reuse, 0x7770, RZ ;  /* 0x0000777042027816 */ /* 0x048fe400000000ff */
[----:B------:R-:W-:-:S02]  /*56610*/  PRMT R8, R66, 0x7771, RZ ;  /* 0x0000777142087816 */ /* 0x000fc400000000ff */
[----:B------:R-:W-:Y:S01]  /*56620*/  PRMT R5, R67, 0x7770, RZ ;  /* 0x0000777043057816 */ /* 0x000fe200000000ff */
[----:B------:R-:W-:Y:S04]  /*56630*/  @P0 STG.E.U8 desc[UR32][R176.64], R2 ;  /* 0x00000002b0000986 */ /* 0x000fe8000c101120 */
[----:B------:R-:W-:Y:S04]  /*56640*/  @P2 STG.E.U8 desc[UR32][R178.64], R8 ;  /* 0x00000008b2002986 */ /* 0x000fe8000c101120 */
[----:B------:R0:W-:Y:S01]  /*56650*/  @P3 STG.E.U8 desc[UR32][R56.64], R5 ;  /* 0x0000000538003986 */ /* 0x0001e2000c101120 */
[----:B------:R-:W-:-:S02]  /*56660*/  ISETP.NE.AND P3, PT, R9, RZ, PT ;  /* 0x000000ff0900720c */ /* 0x000fc40003f65270 */
[----:B------:R-:W-:Y:S01]  /*56670*/  PRMT R6, R67, 0x7771, RZ ;  /* 0x0000777143067816 */ /* 0x000fe200000000ff */
[----:B0-----:R-:W2:Y:S10]  /*56680*/  LDL.LU.64 R56, [R1+0x1048] ;  /* 0x0010480001387983 */ /* 0x001eb40000300a00 */
[----:B------:R0:W-:Y:S01]  /*56690*/  @P3 STG.E.U8 desc[UR32][R58.64], R6 ;  /* 0x000000063a003986 */ /* 0x0001e2000c101120 */
[----:B------:R-:W-:-:S03]  /*566a0*/  ISETP.NE.AND P3, PT, R68, RZ, PT ;  /* 0x000000ff4400720c */ /* 0x000fc60003f65270 */
[----:B0-----:R-:W3:Y:S10]  /*566b0*/  LDL.LU.64 R58, [R1+0x1040] ;  /* 0x00104000013a7983 */ /* 0x001ef40000300a00 */
[----:B------:R0:W-:Y:S04]  /*566c0*/  @P3 STG.E.U8 desc[UR32][R60.64], R0 ;  /* 0x000000003c003986 */ /* 0x0001e8000c101120 */
[----:B0-----:R-:W4:Y:S01]  /*566d0*/  LDL.LU.64 R60, [R1+0x1038] ;  /* 0x00103800013c7983 */ /* 0x001f220000300a00 */
[----:B------:R-:W-:-:S13]  /*566e0*/  ISETP.NE.AND P3, PT, R69, RZ, PT ;  /* 0x000000ff4500720c */ /* 0x000fda0003f65270 */
[----:B------:R0:W-:Y:S04]  /*566f0*/  @P3 STG.E.U8 desc[UR32][R62.64], R64 ;  /* 0x000000403e003986 */ /* 0x0001e8000c101120 */
[----:B0-----:R-:W2:Y:S01]  /*56700*/  LDL.LU.64 R62, [R1+0x1030] ;  /* 0x00103000013e7983 */ /* 0x001ea20000300a00 */
        /* <DEDUP_REMOVED lines=9> */
[----:B------:R-:W-:-:S05]  /*567a0*/  PRMT R65, R65, 0x7773, RZ ;  /* 0x0000777341417816 */ /* 0x000fca00000000ff */
[----:B------:R-:W-:Y:S04]  /*567b0*/  @P5 STG.E.U8 desc[UR32][R12.64], R7 ;  /* 0x000000070c005986 */ /* 0x000fe8000c101120 */
[----:B------:R-:W-:Y:S01]  /*567c0*/  @P4 STG.E.U8 desc[UR32][R14.64], R65 ;  /* 0x000000410e004986 */ /* 0x000fe2000c101120 */
[----:B------:R-:W-:Y:S02]  /*567d0*/  ISETP.NE.AND P4, PT, R70, RZ, PT ;  /* 0x000000ff4600720c */ /* 0x000fe40003f85270 */
[C---:B------:R-:W-:Y:S02]  /*567e0*/  PRMT R5, R66.reuse, 0x7772, RZ ;  /* 0x0000777242057816 */ /* 0x040fe400000000ff */
        /* <DEDUP_REMOVED lines=9> */
[C---:B------:R-:W-:Y:S02]  /*56880*/  PRMT R69, R67.reuse, 0x7772, RZ ;  /* 0x0000777243457816 */ /* 0x040fe400000000ff */
[----:B------:R-:W-:-:S09]  /*56890*/  PRMT R67, R67, 0x7773, RZ ;  /* 0x0000777343437816 */ /* 0x000fd200000000ff */
[----:B------:R-:W-:Y:S04]  /*568a0*/  @P4 STG.E.U8 desc[UR32][R20.64], R69 ;  /* 0x0000004514004986 */ /* 0x000fe8000c101120 */
[----:B------:R-:W-:Y:S01]  /*568b0*/  @P1 STG.E.U8 desc[UR32][R22.64], R67 ;  /* 0x0000004316001986 */ /* 0x000fe2000c101120 */
[C---:B------:R-:W-:Y:S02]  /*568c0*/  LOP3.LUT P3, RZ, R249.reuse, 0x400, RZ, 0xc0, !PT ;  /* 0x00000400f9ff7812 */ /* 0x040fe4000786c0ff */
[C---:B------:R-:W-:Y:S02]  /*568d0*/  LOP3.LUT P5, RZ, R249.reuse, 0x200, RZ, 0xc0, !PT ;  /* 0x00000200f9ff7812 */ /* 0x040fe400078ac0ff */
[----:B------:R-:W-:Y:S02]  /*568e0*/  LOP3.LUT P1, RZ, R249, 0x100, RZ, 0xc0, !PT ;  /* 0x00000100f9ff7812 */ /* 0x000fe4000782c0ff */
[----:B------:R-:W-:-:S04]  /*568f0*/  LOP3.LUT P4, RZ, R4, 0x10000000, RZ, 0xc0, !PT ;  /* 0x1000000004ff7812 */ /* 0x000fc8000788c0ff */
[----:B0-----:R-:W-:Y:S02]  /*56900*/  P2R R16, PR, RZ, 0x10 ;  /* 0x00000010ff107803 */ /* 0x001fe40000000000 */
[----:B------:R-:W-:-:S04]  /*56910*/  LOP3.LUT P4, RZ, R4, 0x20000000, RZ, 0xc0, !PT ;  /* 0x2000000004ff7812 */ /* 0x000fc8000788c0ff */
[----:B------:R-:W-:Y:S02]  /*56920*/  P2R R14, PR, RZ, 0x10 ;  /* 0x00000010ff0e7803 */ /* 0x000fe40000000000 */
[----:B------:R-:W-:-:S04]  /*56930*/  LOP3.LUT P4, RZ, R4, 0x40000000, RZ, 0xc0, !PT ;  /* 0x4000000004ff7812 */ /* 0x000fc8000788c0ff */
[----:B------:R-:W-:Y:S02]  /*56940*/  P2R R12, PR, RZ, 0x10 ;  /* 0x00000010ff0c7803 */ /* 0x000fe40000000000 */
[----:B------:R-:W-:-:S04]  /*56950*/  LOP3.LUT P4, RZ, R4, 0x80000000, RZ, 0xc0, !PT ;  /* 0x8000000004ff7812 */ /* 0x000fc8000788c0ff */
[----:B------:R-:W-:Y:S02]  /*56960*/  P2R R8, PR, RZ, 0x10 ;  /* 0x00000010ff087803 */ /* 0x000fe40000000000 */
[----:B------:R-:W-:Y:S02]  /*56970*/  LOP3.LUT P4, RZ, R249, 0x1, RZ, 0xc0, !PT ;  /* 0x00000001f9ff7812 */ /* 0x000fe4000788c0ff */
[C---:B----4-:R-:W-:Y:S02]  /*56980*/  PRMT R7, R60.reuse, 0x7770, RZ ;  /* 0x000077703c077816 */ /* 0x050fe400000000ff */
[----:B------:R-:W-:Y:S02]  /*56990*/  PRMT R13, R60, 0x7771, RZ ;  /* 0x000077713c0d7816 */ /* 0x000fe400000000ff */
[----:B------:R-:W-:Y:S01]  /*569a0*/  PRMT R5, R61, 0x7770, RZ ;  /* 0x000077703d057816 */ /* 0x000fe200000000ff */
[----:B------:R0:W-:Y:S04]  /*569b0*/  @P6 STG.E.U8 desc[UR32][R24.64], R7 ;  /* 0x0000000718006986 */ /* 0x0001e8000c101120 */
[----:B------:R4:W-:Y:S04]  /*569c0*/  @P0 STG.E.U8 desc[UR32][R26.64], R13 ;  /* 0x0000000d1a000986 */ /* 0x0009e8000c101120 */
[----:B------:R3:W-:Y:S01]  /*569d0*/  @P2 STG.E.U8 desc[UR32][R28.64], R5 ;  /* 0x000000051c002986 */ /* 0x0007e2000c101120 */
[----:B------:R-:W-:-:S04]  /*569e0*/  LOP3.LUT P2, RZ, R249, 0x4, RZ, 0xc0, !PT ;  /* 0x00000004f9ff7812 */ /* 0x000fc8000784c0ff */
[----:B------:R-:W-:Y:S02]  /*569f0*/  P2R R6, PR, RZ, 0x4 ;  /* 0x00000004ff067803 */ /* 0x000fe40000000000 */
[----:B------:R-:W-:-:S04]  /*56a00*/  LOP3.LUT P2, RZ, R249, 0x8, RZ, 0xc0, !PT ;  /* 0x00000008f9ff7812 */ /* 0x000fc8000784c0ff */
[----:B------:R-:W-:Y:S02]  /*56a10*/  P2R R2, PR, RZ, 0x4 ;  /* 0x00000004ff027803 */ /* 0x000fe40000000000 */
[C---:B------:R-:W-:Y:S02]  /*56a20*/  LOP3.LUT P2, RZ, R249.reuse, 0x10, RZ, 0xc0, !PT ;  /* 0x00000010f9ff7812 */ /* 0x040fe4000784c0ff */
[C---:B------:R-:W-:Y:S02]  /*56a30*/  LOP3.LUT P6, RZ, R249.reuse, 0x80, RZ, 0xc0, !PT ;  /* 0x00000080f9ff7812 */ /* 0x040fe400078cc0ff */
[C---:B------:R-:W-:Y:S02]  /*56a40*/  LOP3.LUT P0, RZ, R249.reuse, 0x40, RZ, 0xc0, !PT ;  /* 0x00000040f9ff7812 */ /* 0x040fe4000780c0ff */
[----:B------:R-:W-:Y:S02]  /*56a50*/  P2R R0, PR, RZ, 0x4 ;  /* 0x00000004ff007803 */ /* 0x000fe40000000000 */
[----:B------:R-:W-:-:S02]  /*56a60*/  LOP3.LUT P2, RZ, R249, 0x20, RZ, 0xc0, !PT ;  /* 0x00000020f9ff7812 */ /* 0x000fc4000784c0ff */
[----:B-1----:R-:W-:Y:S02]  /*56a70*/  PRMT R9, R61, 0x7771, RZ ;  /* 0x000077713d097816 */ /* 0x002fe400000000ff */
[C---:B--2---:R-:W-:Y:S02]  /*56a80*/  PRMT R15, R62.reuse, 0x7770, RZ ;  /* 0x000077703e0f7816 */ /* 0x044fe400000000ff */
[----:B------:R-:W-:Y:S02]  /*56a90*/  PRMT R17, R62, 0x7771, RZ ;  /* 0x000077713e117816 */ /* 0x000fe400000000ff */
[C---:B0-----:R-:W-:Y:S01]  /*56aa0*/  PRMT R7, R63.reuse, 0x7770, RZ ;  /* 0x000077703f077816 */ /* 0x041fe200000000ff */
[----:B------:R0:W-:Y:S01]  /*56ab0*/  @P3 STG.E.U8 desc[UR32][R30.64], R9 ;  /* 0x000000091e003986 */ /* 0x0001e2000c101120 */
[----:B----4-:R-:W-:Y:S02]  /*56ac0*/  PRMT R13, R63, 0x7771, RZ ;  /* 0x000077713f0d7816 */ /* 0x010fe400000000ff */
[----:B---3--:R-:W-:Y:S01]  /*56ad0*/  PRMT R5, R60, 0x7772, RZ ;  /* 0x000077723c057816 */ /* 0x008fe200000000ff */
[----:B------:R1:W-:Y:S04]  /*56ae0*/  @P5 STG.E.U8 desc[UR32][R32.64], R15 ;  /* 0x0000000f20005986 */ /* 0x0003e8000c101120 */
[----:B------:R-:W-:Y:S04]  /*56af0*/  @P1 STG.E.U8 desc[UR32][R34.64], R17 ;  /* 0x0000001122001986 */ /* 0x000fe8000c101120 */
[----:B------:R2:W-:Y:S04]  /*56b00*/  @P6 STG.E.U8 desc[UR32][R36.64], R7 ;  /* 0x0000000724006986 */ /* 0x0005e8000c101120 */
[----:B------:R3:W-:Y:S04]  /*56b10*/  @P0 STG.E.U8 desc[UR32][R38.64], R13 ;  /* 0x0000000d26000986 */ /* 0x0007e8000c101120 */
[----:B------:R4:W-:Y:S01]  /*56b20*/  @P2 STG.E.U8 desc[UR32][R40.64], R5 ;  /* 0x0000000528002986 */ /* 0x0009e2000c101120 */
[----:B------:R-:W-:-:S02]  /*56b30*/  ISETP.NE.AND P2, PT, R0, RZ, PT ;  /* 0x000000ff0000720c */ /* 0x000fc40003f45270 */
[----:B0-----:R-:W-:Y:S02]  /*56b40*/  PRMT R9, R60, 0x7773, RZ ;  /* 0x000077733c097816 */ /* 0x001fe400000000ff */
[----:B-1----:R-:W-:-:S09]  /*56b50*/  PRMT R15, R61, 0x7772, RZ ;  /* 0x000077723d0f7816 */ /* 0x002fd200000000ff */
[----:B------:R0:W-:Y:S01]  /*56b60*/  @P2 STG.E.U8 desc[UR32][R42.64], R9 ;  /* 0x000000092a002986 */ /* 0x0001e2000c101120 */
[----:B------:R-:W-:Y:S02]  /*56b70*/  ISETP.NE.AND P2, PT, R2, RZ, PT ;  /* 0x000000ff0200720c */ /* 0x000fe40003f45270 */
[----:B------:R-:W-:Y:S02]  /*56b80*/  LOP3.LUT P3, RZ, R249, 0x2, RZ, 0xc0, !PT ;  /* 0x00000002f9ff7812 */ /* 0x000fe4000786c0ff */
[----:B------:R-:W-:Y:S01]  /*56b90*/  PRMT R61, R61, 0x7773, RZ ;  /* 0x000077733d3d7816 */ /* 0x000fe200000000ff */
[----:B------:R-:W1:Y:S08]  /*56ba0*/  LDS.128 R248, [R251] ;  /* 0x00000000fbf87984 */ /* 0x000e700000000c00 */
[----:B------:R0:W-:Y:S01]  /*56bb0*/  @P2 STG.E.U8 desc[UR32][R44.64], R15 ;  /* 0x0000000f2c002986 */ /* 0x0001e2000c101120 */
[----:B------:R-:W-:-:S02]  /*56bc0*/  ISETP.NE.AND P2, PT, R6, RZ, PT ;  /* 0x000000ff0600720c */ /* 0x000fc40003f45270 */
[C---:B--2---:R-:W-:Y:S02]  /*56bd0*/  PRMT R7, R62.reuse, 0x7772, RZ ;  /* 0x000077723e077816 */ /* 0x044fe400000000ff */
[----:B---3--:R-:W-:-:S09]  /*56be0*/  PRMT R13, R62, 0x7773, RZ ;  /* 0x000077733e0d7816 */ /* 0x008fd200000000ff */
[----:B------:R-:W-:Y:S04]  /*56bf0*/  @P2 STG.E.U8 desc[UR32][R46.64], R61 ;  /* 0x0000003d2e002986 */ /* 0x000fe8000c101120 */
[----:B------:R2:W-:Y:S04]  /*56c00*/  @P3 STG.E.U8 desc[UR32][R48.64], R7 ;  /* 0x0000000730003986 */ /* 0x0005e8000c101120 */
[----:B------:R3:W-:Y:S01]  /*56c10*/  @P4 STG.E.U8 desc[UR32][R50.64], R13 ;  /* 0x0000000d32004986 */ /* 0x0007e2000c101120 */
[----:B------:R-:W-:Y:S02]  /*56c20*/  ISETP.NE.AND P4, PT, R8, RZ, PT ;  /* 0x000000ff0800720c */ /* 0x000fe40003f85270 */
[----:B----4-:R-:W-:-:S02]  /*56c30*/  PRMT R5, R63, 0x7772, RZ ;  /* 0x000077723f057816 */ /* 0x010fc400000000ff */
[----:B------:R-:W-:-:S09]  /*56c40*/  PRMT R63, R63, 0x7773, RZ ;  /* 0x000077733f3f7816 */ /* 0x000fd200000000ff */
[----:B------:R4:W-:Y:S01]  /*56c50*/  @P4 STG.E.U8 desc[UR32][R52.64], R5 ;  /* 0x0000000534004986 */ /* 0x0009e2000c101120 */
[----:B------:R-:W-:Y:S02]  /*56c60*/  ISETP.NE.AND P4, PT, R12, RZ, PT ;  /* 0x000000ff0c00720c */ /* 0x000fe40003f85270 */
[----:B0-----:R-:W-:-:S11]  /*56c70*/  PRMT R9, R56, 0x7770, RZ ;  /* 0x0000777038097816 */ /* 0x001fd600000000ff */
[----:B------:R-:W-:Y:S01]  /*56c80*/  @P4 STG.E.U8 desc[UR32][R54.64], R63 ;  /* 0x0000003f36004986 */ /* 0x000fe2000c101120 */
[----:B------:R-:W-:Y:S02]  /*56c90*/  ISETP.NE.AND P4, PT, R14, RZ, PT ;  /* 0x000000ff0e00720c */ /* 0x000fe40003f85270 */
[----:B------:R-:W-:-:S11]  /*56ca0*/  PRMT R15, R56, 0x7771, RZ ;  /* 0x00007771380f7816 */ /* 0x000fd600000000ff */
[----:B------:R0:W-:Y:S01]  /*56cb0*/  @P4 STG.E.U8 desc[UR32][R180.64], R9 ;  /* 0x00000009b4004986 */ /* 0x0001e2000c101120 */
[----:B------:R-:W-:Y:S02]  /*56cc0*/  ISETP.NE.AND P4, PT, R16, RZ, PT ;  /* 0x000000ff1000720c */ /* 0x000fe40003f85270 */
[C---:B------:R-:W-:Y:S02]  /*56cd0*/  LOP3.LUT P1, RZ, R4.reuse, 0x8000000, RZ, 0xc0, !PT ;  /* 0x0800000004ff7812 */ /* 0x040fe4000782c0ff */
[C---:B------:R-:W-:Y:S02]  /*56ce0*/  LOP3.LUT P5, RZ, R4.reuse, 0x4000000, RZ, 0xc0, !PT ;  /* 0x0400000004ff7812 */ /* 0x040fe400078ac0ff */
[----:B------:R-:W-:-:S07]  /*56cf0*/  LOP3.LUT P6, RZ, R4, 0x2000000, RZ, 0xc0, !PT ;  /* 0x0200000004ff7812 */ /* 0x000fce00078cc0ff */
[----:B------:R1:W-:Y:S01]  /*56d00*/  @P4 STG.E.U8 desc[UR32][R182.64], R15 ;  /* 0x0000000fb6004986 */ /* 0x0003e2000c101120 */
[C---:B------:R-:W-:Y:S02]  /*56d10*/  LOP3.LUT P4, RZ, R4.reuse, 0x10000, RZ, 0xc0, !PT ;  /* 0x0001000004ff7812 */ /* 0x040fe4000788c0ff */
[C---:B--2---:R-:W-:Y:S02]  /*56d20*/  PRMT R7, R57.reuse, 0x7770, RZ ;  /* 0x0000777039077816 */ /* 0x044fe400000000ff */
[----:B------:R-:W-:Y:S02]  /*56d30*/  P2R R6, PR, RZ, 0x10 ;  /* 0x00000010ff067803 */ /* 0x000fe40000000000 */
[----:B------:R-:W-:Y:S02]  /*56d40*/  LOP3.LUT P4, RZ, R4, 0x20000, RZ, 0xc0, !PT ;  /* 0x0002000004ff7812 */ /* 0x000fe4000788c0ff */
[----:B---3--:R-:W-:Y:S02]  /*56d50*/  PRMT R13, R57, 0x7771, RZ ;  /* 0x00007771390d7816 */ /* 0x008fe400000000ff */
[----:B----4-:R-:W-:-:S02]  /*56d60*/  PRMT R5, R58, 0x7770, RZ ;  /* 0x000077703a057816 */ /* 0x010fc400000000ff */
[----:B------:R-:W-:Y:S01]  /*56d70*/  P2R R2, PR, RZ, 0x10 ;  /* 0x00000010ff027803 */ /* 0x000fe20000000000 */
[----:B------:R2:W-:Y:S01]  /*56d80*/  @P1 STG.E.U8 desc[UR32][R184.64], R7 ;  /* 0x00000007b8001986 */ /* 0x0005e2000c101120 */
[C---:B------:R-:W-:Y:S02]  /*56d90*/  LOP3.LUT P0, RZ, R4.reuse, 0x1000000, RZ, 0xc0, !PT ;  /* 0x0100000004ff7812 */ /* 0x040fe4000780c0ff */
[C---:B------:R-:W-:Y:S01]  /*56da0*/  LOP3.LUT P4, RZ, R4.reuse, 0x40000, RZ, 0xc0, !PT ;  /* 0x0004000004ff7812 */ /* 0x040fe2000788c0ff */
[----:B------:R3:W-:Y:S01]  /*56db0*/  @P5 STG.E.U8 desc[UR32][R186.64], R13 ;  /* 0x0000000dba005986 */ /* 0x0007e2000c101120 */
[C---:B------:R-:W-:Y:S02]  /*56dc0*/  LOP3.LUT P2, RZ, R4.reuse, 0x800000, RZ, 0xc0, !PT ;  /* 0x0080000004ff7812 */ /* 0x040fe4000784c0ff */
[C---:B------:R-:W-:Y:S01]  /*56dd0*/  LOP3.LUT P3, RZ, R4.reuse, 0x400000, RZ, 0xc0, !PT ;  /* 0x0040000004ff7812 */ /* 0x040fe2000786c0ff */
[----:B------:R4:W-:Y:S01]  /*56de0*/  @P6 STG.E.U8 desc[UR32][R188.64], R5 ;  /* 0x00000005bc006986 */ /* 0x0009e2000c101120 */
[----:B------:R-:W-:-:S02]  /*56df0*/  LOP3.LUT P1, RZ, R4, 0x200000, RZ, 0xc0, !PT ;  /* 0x0020000004ff7812 */ /* 0x000fc4000782c0ff */
[C---:B------:R-:W-:Y:S02]  /*56e00*/  LOP3.LUT P6, RZ, R4.reuse, 0x100000, RZ, 0xc0, !PT ;  /* 0x0010000004ff7812 */ /* 0x040fe400078cc0ff */
[----:B------:R-:W-:Y:S02]  /*56e10*/  P2R R0, PR, RZ, 0x10 ;  /* 0x00000010ff007803 */ /* 0x000fe40000000000 */
[----:B------:R-:W-:Y:S02]  /*56e20*/  LOP3.LUT P4, RZ, R4, 0x80000, RZ, 0xc0, !PT ;  /* 0x0008000004ff7812 */ /* 0x000fe4000788c0ff */
[----:B------:R-:W-:Y:S02]  /*56e30*/  PRMT R17, R58, 0x7771, RZ ;  /* 0x000077713a117816 */ /* 0x000fe400000000ff */
[C---:B0-----:R-:W-:Y:S02]  /*56e40*/  PRMT R9, R59.reuse, 0x7770, RZ ;  /* 0x000077703b097816 */ /* 0x041fe400000000ff */
[----:B-1----:R-:W-:-:S02]  /*56e50*/  PRMT R15, R59, 0x7771, RZ ;  /* 0x000077713b0f7816 */ /* 0x002fc400000000ff */
[C---:B--2---:R-:W-:Y:S01]  /*56e60*/  PRMT R7, R56.reuse, 0x7772, RZ ;  /* 0x0000777238077816 */ /* 0x044fe200000000ff */
[----:B------:R0:W-:Y:S01]  /*56e70*/  @P0 STG.E.U8 desc[UR32][R190.64], R17 ;  /* 0x00000011be000986 */ /* 0x0001e2000c101120 */
[----:B---3--:R-:W-:Y:S02]  /*56e80*/  PRMT R13, R56, 0x7773, RZ ;  /* 0x00007773380d7816 */ /* 0x008fe400000000ff */
[----:B----4-:R-:W-:Y:S01]  /*56e90*/  PRMT R5, R57, 0x7772, RZ ;  /* 0x0000777239057816 */ /* 0x010fe200000000ff */
[----:B------:R1:W-:Y:S04]  /*56ea0*/  @P2 STG.E.U8 desc[UR32][R192.64], R9 ;  /* 0x00000009c0002986 */ /* 0x0003e8000c101120 */
[----:B------:R2:W-:Y:S04]  /*56eb0*/  @P3 STG.E.U8 desc[UR32][R194.64], R15 ;  /* 0x0000000fc2003986 */ /* 0x0005e8000c101120 */
[----:B------:R3:W-:Y:S04]  /*56ec0*/  @P1 STG.E.U8 desc[UR32][R196.64], R7 ;  /* 0x00000007c4001986 */ /* 0x0007e8000c101120 */
[----:B------:R-:W-:Y:S04]  /*56ed0*/  @P6 STG.E.U8 desc[UR32][R198.64], R13 ;  /* 0x0000000dc6006986 */ /* 0x000fe8000c101120 */
[----:B------:R4:W-:Y:S01]  /*56ee0*/  @P4 STG.E.U8 desc[UR32][R200.64], R5 ;  /* 0x00000005c8004986 */ /* 0x0009e2000c101120 */
[----:B------:R-:W-:-:S02]  /*56ef0*/  ISETP.NE.AND P4, PT, R0, RZ, PT ;  /* 0x000000ff0000720c */ /* 0x000fc40003f85270 */
[C---:B------:R-:W-:Y:S02]  /*56f00*/  LOP3.LUT P3, RZ, R4.reuse, 0x400, RZ, 0xc0, !PT ;  /* 0x0000040004ff7812 */ /* 0x040fe4000786c0ff */
[----:B------:R-:W-:Y:S02]  /*56f10*/  PRMT R57, R57, 0x7773, RZ ;  /* 0x0000777339397816 */ /* 0x000fe400000000ff */
[----:B0-----:R-:W-:Y:S02]  /*56f20*/  P2R R17, PR, RZ, 0x8 ;  /* 0x00000008ff117803 */ /* 0x001fe40000000000 */
[----:B------:R-:W-:-:S04]  /*56f30*/  LOP3.LUT P3, RZ, R4, 0x800, RZ, 0xc0, !PT ;  /* 0x0000080004ff7812 */ /* 0x000fc8000786c0ff */
[----:B------:R-:W-:Y:S01]  /*56f40*/  P2R R16, PR, RZ, 0x8 ;  /* 0x00000008ff107803 */ /* 0x000fe20000000000 */
[----:B------:R-:W-:Y:S01]  /*56f50*/  @P4 STG.E.U8 desc[UR32][R202.64], R57 ;  /* 0x00000039ca004986 */ /* 0x000fe2000c101120 */
[----:B------:R-:W-:Y:S02]  /*56f60*/  LOP3.LUT P3, RZ, R4, 0x1000, RZ, 0xc0, !PT ;  /* 0x0000100004ff7812 */ /* 0x000fe4000786c0ff */
[----:B------:R-:W-:Y:S02]  /*56f70*/  ISETP.NE.AND P4, PT, R2, RZ, PT ;  /* 0x000000ff0200720c */ /* 0x000fe40003f85270 */
[----:B------:R-:W-:Y:S02]  /*56f80*/  P2R R14, PR, RZ, 0x8 ;  /* 0x00000008ff0e7803 */ /* 0x000fe40000000000 */
[----:B------:R-:W-:Y:S02]  /*56f90*/  LOP3.LUT P3, RZ, R4, 0x2000, RZ, 0xc0, !PT ;  /* 0x0000200004ff7812 */ /* 0x000fe4000786c0ff */
[----:B-1----:R-:W-:-:S02]  /*56fa0*/  PRMT R9, R58, 0x7772, RZ ;  /* 0x000077723a097816 */ /* 0x002fc400000000ff */
[----:B------:R-:W-:Y:S02]  /*56fb0*/  P2R R12, PR, RZ, 0x8 ;  /* 0x00000008ff0c7803 */ /* 0x000fe40000000000 */
[----:B------:R-:W-:-:S03]  /*56fc0*/  LOP3.LUT P3, RZ, R4, 0x4000, RZ, 0xc0, !PT ;  /* 0x0000400004ff7812 */ /* 0x000fc6000786c0ff */
[----:B------:R0:W-:Y:S01]  /*56fd0*/  @P4 STG.E.U8 desc[UR32][R204.64], R9 ;  /* 0x00000009cc004986 */ /* 0x0001e2000c101120 */
[----:B------:R-:W-:Y:S02]  /*56fe0*/  P2R R8, PR, RZ, 0x8 ;  /* 0x00000008ff087803 */ /* 0x000fe40000000000 */
[----:B------:R-:W-:Y:S02]  /*56ff0*/  ISETP.NE.AND P4, PT, R6, RZ, PT ;  /* 0x000000ff0600720c */ /* 0x000fe40003f85270 */
[----:B------:R-:W-:Y:S02]  /*57000*/  LOP3.LUT P3, RZ, R4, 0x8000, RZ, 0xc0, !PT ;  /* 0x0000800004ff7812 */ /* 0x000fe4000786c0ff */
[----:B--2---:R-:W-:Y:S02]  /*57010*/  PRMT R15, R58, 0x7773, RZ ;  /* 0x000077733a0f7816 */ /* 0x004fe400000000ff */
[----:B---3--:R-:W-:-:S07]  /*57020*/  PRMT R7, R59, 0x7772, RZ ;  /* 0x000077723b077816 */ /* 0x008fce00000000ff */
[----:B------:R1:W-:Y:S04]  /*57030*/  @P4 STG.E.U8 desc[UR32][R206.64], R15 ;  /* 0x0000000fce004986 */ /* 0x0003e8000c101120 */
[----:B------:R2:W-:Y:S01]  /*57040*/  @P3 STG.E.U8 desc[UR32][R208.64], R7 ;  /* 0x00000007d0003986 */ /* 0x0005e2000c101120 */
[----:B------:R-:W-:Y:S02]  /*57050*/  ISETP.NE.AND P3, PT, R8, RZ, PT ;  /* 0x000000ff0800720c */ /* 0x000fe40003f65270 */
[----:B------:R-:W-:Y:S02]  /*57060*/  PRMT R59, R59, 0x7773, RZ ;  /* 0x000077733b3b7816 */ /* 0x000fe400000000ff */
[----:B----4-:R-:W-:-:S09]  /*57070*/  PRMT R5, R248, 0x7770, RZ ;  /* 0x00007770f8057816 */ /* 0x010fd200000000ff */
[----:B------:R-:W-:Y:S01]  /*57080*/  @P3 STG.E.U8 desc[UR32][R210.64], R59 ;  /* 0x0000003bd2003986 */ /* 0x000fe2000c101120 */
[----:B------:R-:W-:Y:S02]  /*57090*/  ISETP.NE.AND P3, PT, R12, RZ, PT ;  /* 0x000000ff0c00720c */ /* 0x000fe40003f65270 */
[----:B------:R-:W-:-:S11]  /*570a0*/  PRMT R13, R248, 0x7771, RZ ;  /* 0x00007771f80d7816 */ /* 0x000fd600000000ff */
[----:B------:R3:W-:Y:S01]  /*570b0*/  @P3 STG.E.U8 desc[UR32][R212.64], R5 ;  /* 0x00000005d4003986 */ /* 0x0007e2000c101120 */
[----:B------:R-:W-:Y:S02]  /*570c0*/  ISETP.NE.AND P3, PT, R14, RZ, PT ;  /* 0x000000ff0e00720c */ /* 0x000fe40003f65270 */
[----:B0-----:R-:W-:-:S11]  /*570d0*/  PRMT R9, R249, 0x7770, RZ ;  /* 0x00007770f9097816 */ /* 0x001fd600000000ff */
        /* <DEDUP_REMOVED lines=8> */
[----:B------:R-:W-:Y:S02]  /*57160*/  LOP3.LUT P5, RZ, R4, 0x20, RZ, 0xc0, !PT ;  /* 0x0000002004ff7812 */ /* 0x000fe400078ac0ff */
[----:B-1----:R-:W-:Y:S02]  /*57170*/  PRMT R15, R249, 0x7771, RZ ;  /* 0x00007771f90f7816 */ /* 0x002fe400000000ff */
[C---:B--2---:R-:W-:Y:S02]  /*57180*/  PRMT R7, R250.reuse, 0x7770, RZ ;  /* 0x00007770fa077816 */ /* 0x044fe400000000ff */
[----:B------:R-:W-:Y:S02]  /*57190*/  PRMT R17, R250, 0x7771, RZ ;  /* 0x00007771fa117816 */ /* 0x000fe400000000ff */
[----:B---3--:R-:W-:-:S02]  /*571a0*/  PRMT R5, R251, 0x7770, RZ ;  /* 0x00007770fb057816 */ /* 0x008fc400000000ff */
[----:B0-----:R-:W-:Y:S01]  /*571b0*/  PRMT R13, R251, 0x7771, RZ ;  /* 0x00007771fb0d7816 */ /* 0x001fe200000000ff */
[----:B------:R0:W-:Y:S01]  /*571c0*/  @P3 STG.E.U8 desc[UR32][R218.64], R15 ;  /* 0x0000000fda003986 */ /* 0x0001e2000c101120 */
[----:B------:R-:W-:Y:S02]  /*571d0*/  LOP3.LUT P4, RZ, R4, 0x10, RZ, 0xc0, !PT ;  /* 0x0000001004ff7812 */ /* 0x000fe4000788c0ff */
[----:B----4-:R-:W-:Y:S01]  /*571e0*/  PRMT R9, R248, 0x7772, RZ ;  /* 0x00007772f8097816 */ /* 0x010fe200000000ff */
[----:B------:R1:W-:Y:S01]  /*571f0*/  @P2 STG.E.U8 desc[UR32][R220.64], R7 ;  /* 0x00000007dc002986 */ /* 0x0003e2000c101120 */
[C---:B------:R-:W-:Y:S02]  /*57200*/  LOP3.LUT P3, RZ, R3.reuse, 0x40000000, RZ, 0xc0, !PT ;  /* 0x4000000003ff7812 */ /* 0x040fe4000786c0ff */
[C---:B------:R-:W-:Y:S01]  /*57210*/  LOP3.LUT P2, RZ, R3.reuse, 0x20000000, RZ, 0xc0, !PT ;  /* 0x2000000003ff7812 */ /* 0x040fe2000784c0ff */
[----:B------:R2:W-:Y:S01]  /*57220*/  @P1 STG.E.U8 desc[UR32][R222.64], R17 ;  /* 0x00000011de001986 */ /* 0x0005e2000c101120 */
[----:B------:R-:W-:-:S03]  /*57230*/  LOP3.LUT P1, RZ, R3, 0x10000000, RZ, 0xc0, !PT ;  /* 0x1000000003ff7812 */ /* 0x000fc6000782c0ff */
[----:B------:R3:W-:Y:S01]  /*57240*/  @P0 STG.E.U8 desc[UR32][R224.64], R5 ;  /* 0x00000005e0000986 */ /* 0x0007e2000c101120 */
[----:B------:R-:W-:-:S03]  /*57250*/  LOP3.LUT P0, RZ, R3, 0x8000000, RZ, 0xc0, !PT ;  /* 0x0800000003ff7812 */ /* 0x000fc6000780c0ff */
[----:B------:R3:W-:Y:S01]  /*57260*/  @P6 STG.E.U8 desc[UR32][R226.64], R13 ;  /* 0x0000000de2006986 */ /* 0x0007e2000c101120 */
[----:B------:R-:W-:-:S03]  /*57270*/  LOP3.LUT P6, RZ, R3, 0x4000000, RZ, 0xc0, !PT ;  /* 0x0400000003ff7812 */ /* 0x000fc600078cc0ff */
[----:B------:R3:W-:Y:S01]  /*57280*/  @P5 STG.E.U8 desc[UR32][R228.64], R9 ;  /* 0x00000009e4005986 */ /* 0x0007e2000c101120 */
[----:B------:R-:W-:Y:S02]  /*57290*/  LOP3.LUT P5, RZ, R3, 0x2000000, RZ, 0xc0, !PT ;  /* 0x0200000003ff7812 */ /* 0x000fe400078ac0ff */
[----:B------:R-:W-:Y:S02]  /*572a0*/  PRMT R3, R248, 0x7773, RZ ;  /* 0x00007773f8037816 */ /* 0x000fe400000000ff */
[C---:B0-----:R-:W-:Y:S02]  /*572b0*/  PRMT R15, R249.reuse, 0x7772, RZ ;  /* 0x00007772f90f7816 */ /* 0x041fe400000000ff */
[----:B------:R-:W-:Y:S02]  /*572c0*/  PRMT R249, R249, 0x7773, RZ ;  /* 0x00007773f9f97816 */ /* 0x000fe400000000ff */
[C---:B-1----:R-:W-:Y:S01]  /*572d0*/  PRMT R7, R250.reuse, 0x7772, RZ ;  /* 0x00007772fa077816 */ /* 0x042fe200000000ff */
[----:B------:R3:W-:Y:S01]  /*572e0*/  @P4 STG.E.U8 desc[UR32][R230.64], R3 ;  /* 0x00000003e6004986 */ /* 0x0007e2000c101120 */
[----:B--2---:R-:W-:-:S02]  /*572f0*/  PRMT R17, R250, 0x7773, RZ ;  /* 0x00007773fa117816 */ /* 0x004fc400000000ff */
[C---:B------:R-:W-:Y:S01]  /*57300*/  PRMT R19, R251.reuse, 0x7772, RZ ;  /* 0x00007772fb137816 */ /* 0x040fe200000000ff */
[----:B------:R3:W-:Y:S04]  /*57310*/  @P3 STG.E.U8 desc[UR32][R232.64], R15 ;  /* 0x0000000fe8003986 */ /* 0x0007e8000c101120 */
[----:B------:R3:W-:Y:S04]  /*57320*/  @P2 STG.E.U8 desc[UR32][R234.64], R249 ;  /* 0x000000f9ea002986 */ /* 0x0007e8000c101120 */
[----:B------:R3:W-:Y:S04]  /*57330*/  @P1 STG.E.U8 desc[UR32][R236.64], R7 ;  /* 0x00000007ec001986 */ /* 0x0007e8000c101120 */
[----:B------:R3:W-:Y:S01]  /*57340*/  @P0 STG.E.U8 desc[UR32][R238.64], R17 ;  /* 0x00000011ee000986 */ /* 0x0007e2000c101120 */
[----:B------:R-:W-:-:S03]  /*57350*/  PRMT R251, R251, 0x7773, RZ ;  /* 0x00007773fbfb7816 */ /* 0x000fc600000000ff */
[----:B------:R3:W-:Y:S01]  /*57360*/  @P6 STG.E.U8 desc[UR32][R240.64], R19 ;  /* 0x00000013f0006986 */ /* 0x0007e2000c101120 */
[----:B------:R-:W-:Y:S05]  /*57370*/  @!P5 EXIT ;  /* 0x000000000000d94d */ /* 0x000fea0003800000 */
[----:B------:R-:W-:Y:S01]  /*57380*/  STG.E.U8 desc[UR32][R10.64], R251 ;  /* 0x000000fb0a007986 */ /* 0x000fe2000c101120 */
[----:B------:R-:W-:Y:S05]  /*57390*/  EXIT ;  /* 0x000000000000794d */ /* 0x000fea0003800000 */
.L_x_3:
[----:B------:R-:W-:-:S00]  /*573a0*/  BRA `(.L_x_3) ;  /* 0xfffffffc00fc7947 */ /* 0x000fc0000383ffff */
[----:B------:R-:W-:-:S00]  /*573b0*/  NOP ;  /* 0x0000000000007918 */ /* 0x000fc00000000000 */
        /* <DEDUP_REMOVED lines=12> */
.L_x_4:


//--------------------- .nv.shared.matmul_kernel  --------------------------
	.section	.nv.shared.matmul_kernel,"aw",@nobits
	.sectionflags	@""
	.align	16
	.zero		1024


//--------------------- .nv.shared.reserved.0     --------------------------
	.section	.nv.shared.reserved.0,"aw",@nobits
	.weak		__nv_reservedSMEM_offset_0_alias
	.size		__nv_reservedSMEM_offset_0_alias, 0, 0
	.other		__nv_reservedSMEM_offset_0_alias,@"STO_CUDA_RESERVED_SHARED STV_DEFAULT"
__nv_reservedSMEM_offset_0_alias:
	.zero		0


//--------------------- .nv.constant0.matmul_kernel --------------------------
	.section	.nv.constant0.matmul_kernel,"a",@progbits
	.sectionflags	@""
	.align	4
.nv.constant0.matmul_kernel:
	.zero		608


//--------------------- SYMBOLS --------------------------

	.type		.nv.reservedSmem.offset0,@object
	.size		.nv.reservedSmem.offset0,0x4
